//
// Generated by NVIDIA NVVM Compiler
//
// Compiler Build ID: CL-36424714
// Cuda compilation tools, release 13.0, V13.0.88
// Based on NVVM 20.0.0
//

.version 9.0
.target sm_100
.address_size 64

	// .globl	_Z11plancktablePdS_S_idiii
.extern .func  (.param .b32 func_retval0) vprintf
(
	.param .b64 vprintf_param_0,
	.param .b64 vprintf_param_1
)
;
.extern .func  (.param .b64 func_retval0) malloc
(
	.param .b64 malloc_param_0
)
;
.extern .func free
(
	.param .b64 free_param_0
)
;
.func  (.param .b64 func_retval0) __internal_accurate_pow
(
	.param .b64 __internal_accurate_pow_param_0,
	.param .b64 __internal_accurate_pow_param_1
)
;
.global .align 1 .b8 $str[55] = {10, 69, 110, 101, 114, 103, 121, 32, 98, 117, 100, 103, 101, 116, 32, 99, 111, 114, 114, 101, 99, 116, 101, 100, 32, 40, 105, 110, 99, 114, 101, 97, 115, 101, 100, 41, 32, 98, 121, 32, 37, 46, 50, 102, 32, 112, 101, 114, 99, 101, 110, 116, 46, 10};
.global .align 1 .b8 $str$1[55] = {10, 69, 110, 101, 114, 103, 121, 32, 98, 117, 100, 103, 101, 116, 32, 99, 111, 114, 114, 101, 99, 116, 101, 100, 32, 40, 100, 101, 99, 114, 101, 97, 115, 101, 100, 41, 32, 98, 121, 32, 37, 46, 50, 102, 32, 112, 101, 114, 99, 101, 110, 116, 46, 10};

.visible .entry _Z11plancktablePdS_S_idiii(
	.param .u64 .ptr .align 1 _Z11plancktablePdS_S_idiii_param_0,
	.param .u64 .ptr .align 1 _Z11plancktablePdS_S_idiii_param_1,
	.param .u64 .ptr .align 1 _Z11plancktablePdS_S_idiii_param_2,
	.param .u32 _Z11plancktablePdS_S_idiii_param_3,
	.param .f64 _Z11plancktablePdS_S_idiii_param_4,
	.param .u32 _Z11plancktablePdS_S_idiii_param_5,
	.param .u32 _Z11plancktablePdS_S_idiii_param_6,
	.param .u32 _Z11plancktablePdS_S_idiii_param_7
)
{
	.reg .pred 	%p<16>;
	.reg .b32 	%r<60>;
	.reg .b32 	%f<5>;
	.reg .b64 	%rd<15>;
	.reg .b64 	%fd<117>;

	ld.param.u64 	%rd2, [_Z11plancktablePdS_S_idiii_param_0];
	ld.param.u64 	%rd3, [_Z11plancktablePdS_S_idiii_param_1];
	ld.param.u32 	%r12, [_Z11plancktablePdS_S_idiii_param_3];
	ld.param.f64 	%fd28, [_Z11plancktablePdS_S_idiii_param_4];
	ld.param.u32 	%r13, [_Z11plancktablePdS_S_idiii_param_5];
	ld.param.u32 	%r15, [_Z11plancktablePdS_S_idiii_param_6];
	ld.param.u32 	%r14, [_Z11plancktablePdS_S_idiii_param_7];
	mov.u32 	%r16, %tid.x;
	mov.u32 	%r17, %ctaid.x;
	mov.u32 	%r18, %ntid.x;
	mad.lo.s32 	%r1, %r17, %r18, %r16;
	mov.u32 	%r19, %tid.y;
	mov.u32 	%r20, %ctaid.y;
	mov.u32 	%r21, %ntid.y;
	mad.lo.s32 	%r22, %r20, %r21, %r19;
	setp.ge.s32 	%p1, %r1, %r12;
	mul.hi.s32 	%r23, %r15, 1717986919;
	shr.u32 	%r24, %r23, 31;
	shr.s32 	%r25, %r23, 2;
	add.s32 	%r26, %r25, %r24;
	setp.gt.s32 	%p2, %r22, %r26;
	or.pred  	%p3, %p1, %p2;
	@%p3 bra 	$L__BB0_14;
	setp.ge.u32 	%p4, %r22, %r26;
	@%p4 bra 	$L__BB0_3;
	mad.lo.s32 	%r27, %r26, %r13, %r22;
	mad.lo.s32 	%r28, %r27, %r14, 1;
	cvt.rn.f64.s32 	%fd111, %r28;
$L__BB0_3:
	setp.eq.s32 	%p5, %r13, 9;
	setp.eq.s32 	%p6, %r22, %r26;
	selp.f64 	%fd31, %fd28, %fd111, %p6;
	selp.f64 	%fd3, %fd31, %fd111, %p5;
	mad.lo.s32 	%r29, %r26, %r13, %r22;
	mad.lo.s32 	%r30, %r29, %r12, %r1;
	cvta.to.global.u64 	%rd5, %rd2;
	mul.wide.s32 	%rd6, %r30, 8;
	add.s64 	%rd1, %rd5, %rd6;
	mov.b64 	%rd7, 0;
	st.global.u64 	[%rd1], %rd7;
	setp.leu.f64 	%p7, %fd3, 0d3F847AE147AE147B;
	mov.f64 	%fd116, 0d0000000000000000;
	@%p7 bra 	$L__BB0_13;
	mul.f64 	%fd34, %fd3, %fd3;
	mul.f64 	%fd35, %fd3, %fd34;
	mul.f64 	%fd36, %fd3, %fd35;
	mul.f64 	%fd37, %fd36, 0d4311BFDB4F8AEC58;
	fma.rn.f64 	%fd38, %fd36, 0d4311BFDB4F8AEC58, %fd37;
	div.rn.f64 	%fd4, %fd38, 0d44485C5DE8A0455D;
	cvta.to.global.u64 	%rd8, %rd3;
	mul.wide.s32 	%rd9, %r1, 8;
	add.s64 	%rd10, %rd8, %rd9;
	ld.global.f64 	%fd39, [%rd10+8];
	mul.f64 	%fd40, %fd39, 0d3CA3E5B1A8BA67B5;
	mul.f64 	%fd41, %fd3, %fd40;
	mov.f64 	%fd42, 0d3CACA0B10938AC5D;
	div.rn.f64 	%fd43, %fd42, %fd41;
	ld.global.f64 	%fd44, [%rd10];
	mul.f64 	%fd45, %fd44, 0d3CA3E5B1A8BA67B5;
	mul.f64 	%fd46, %fd3, %fd45;
	div.rn.f64 	%fd47, %fd42, %fd46;
	setp.lt.f64 	%p8, %fd47, %fd43;
	selp.f64 	%fd5, %fd43, %fd47, %p8;
	selp.f64 	%fd6, %fd47, %fd43, %p8;
	mul.f64 	%fd48, %fd6, %fd6;
	mul.f64 	%fd7, %fd6, %fd48;
	mul.f64 	%fd8, %fd48, 0d4008000000000000;
	mul.f64 	%fd9, %fd6, 0d4018000000000000;
	mul.f64 	%fd49, %fd5, %fd5;
	mul.f64 	%fd10, %fd5, %fd49;
	mul.f64 	%fd11, %fd49, 0d4008000000000000;
	mov.b32 	%r59, 1;
	mov.f64 	%fd113, 0d3FF0000000000000;
	mov.f64 	%fd116, 0d0000000000000000;
$L__BB0_5:
	neg.f64 	%fd14, %fd113;
	mul.f64 	%fd15, %fd6, %fd14;
	fma.rn.f64 	%fd50, %fd15, 0d3FF71547652B82FE, 0d4338000000000000;
	{
	.reg .b32 %temp; 
	mov.b64 	{%r5, %temp}, %fd50;
	}
	mov.f64 	%fd51, 0dC338000000000000;
	add.rn.f64 	%fd52, %fd50, %fd51;
	fma.rn.f64 	%fd53, %fd52, 0dBFE62E42FEFA39EF, %fd15;
	fma.rn.f64 	%fd54, %fd52, 0dBC7ABC9E3B39803F, %fd53;
	fma.rn.f64 	%fd55, %fd54, 0d3E5ADE1569CE2BDF, 0d3E928AF3FCA213EA;
	fma.rn.f64 	%fd56, %fd55, %fd54, 0d3EC71DEE62401315;
	fma.rn.f64 	%fd57, %fd56, %fd54, 0d3EFA01997C89EB71;
	fma.rn.f64 	%fd58, %fd57, %fd54, 0d3F2A01A014761F65;
	fma.rn.f64 	%fd59, %fd58, %fd54, 0d3F56C16C1852B7AF;
	fma.rn.f64 	%fd60, %fd59, %fd54, 0d3F81111111122322;
	fma.rn.f64 	%fd61, %fd60, %fd54, 0d3FA55555555502A1;
	fma.rn.f64 	%fd62, %fd61, %fd54, 0d3FC5555555555511;
	fma.rn.f64 	%fd63, %fd62, %fd54, 0d3FE000000000000B;
	fma.rn.f64 	%fd64, %fd63, %fd54, 0d3FF0000000000000;
	fma.rn.f64 	%fd65, %fd64, %fd54, 0d3FF0000000000000;
	{
	.reg .b32 %temp; 
	mov.b64 	{%r6, %temp}, %fd65;
	}
	{
	.reg .b32 %temp; 
	mov.b64 	{%temp, %r7}, %fd65;
	}
	shl.b32 	%r32, %r5, 20;
	add.s32 	%r33, %r32, %r7;
	mov.b64 	%fd114, {%r6, %r33};
	{
	.reg .b32 %temp; 
	mov.b64 	{%temp, %r34}, %fd15;
	}
	mov.b32 	%f3, %r34;
	abs.f32 	%f1, %f3;
	setp.lt.f32 	%p9, %f1, 0f4086232B;
	@%p9 bra 	$L__BB0_8;
	setp.lt.f64 	%p10, %fd15, 0d0000000000000000;
	add.f64 	%fd66, %fd15, 0d7FF0000000000000;
	selp.f64 	%fd114, 0d0000000000000000, %fd66, %p10;
	setp.geu.f32 	%p11, %f1, 0f40874800;
	@%p11 bra 	$L__BB0_8;
	shr.u32 	%r35, %r5, 31;
	add.s32 	%r36, %r5, %r35;
	shr.s32 	%r37, %r36, 1;
	shl.b32 	%r38, %r37, 20;
	add.s32 	%r39, %r7, %r38;
	mov.b64 	%fd67, {%r6, %r39};
	sub.s32 	%r40, %r5, %r37;
	shl.b32 	%r41, %r40, 20;
	add.s32 	%r42, %r41, 1072693248;
	mov.b32 	%r43, 0;
	mov.b64 	%fd68, {%r43, %r42};
	mul.f64 	%fd114, %fd68, %fd67;
$L__BB0_8:
	mul.f64 	%fd20, %fd5, %fd14;
	fma.rn.f64 	%fd69, %fd20, 0d3FF71547652B82FE, 0d4338000000000000;
	{
	.reg .b32 %temp; 
	mov.b64 	{%r8, %temp}, %fd69;
	}
	mov.f64 	%fd70, 0dC338000000000000;
	add.rn.f64 	%fd71, %fd69, %fd70;
	fma.rn.f64 	%fd72, %fd71, 0dBFE62E42FEFA39EF, %fd20;
	fma.rn.f64 	%fd73, %fd71, 0dBC7ABC9E3B39803F, %fd72;
	fma.rn.f64 	%fd74, %fd73, 0d3E5ADE1569CE2BDF, 0d3E928AF3FCA213EA;
	fma.rn.f64 	%fd75, %fd74, %fd73, 0d3EC71DEE62401315;
	fma.rn.f64 	%fd76, %fd75, %fd73, 0d3EFA01997C89EB71;
	fma.rn.f64 	%fd77, %fd76, %fd73, 0d3F2A01A014761F65;
	fma.rn.f64 	%fd78, %fd77, %fd73, 0d3F56C16C1852B7AF;
	fma.rn.f64 	%fd79, %fd78, %fd73, 0d3F81111111122322;
	fma.rn.f64 	%fd80, %fd79, %fd73, 0d3FA55555555502A1;
	fma.rn.f64 	%fd81, %fd80, %fd73, 0d3FC5555555555511;
	fma.rn.f64 	%fd82, %fd81, %fd73, 0d3FE000000000000B;
	fma.rn.f64 	%fd83, %fd82, %fd73, 0d3FF0000000000000;
	fma.rn.f64 	%fd84, %fd83, %fd73, 0d3FF0000000000000;
	{
	.reg .b32 %temp; 
	mov.b64 	{%r9, %temp}, %fd84;
	}
	{
	.reg .b32 %temp; 
	mov.b64 	{%temp, %r10}, %fd84;
	}
	shl.b32 	%r44, %r8, 20;
	add.s32 	%r45, %r44, %r10;
	mov.b64 	%fd115, {%r9, %r45};
	{
	.reg .b32 %temp; 
	mov.b64 	{%temp, %r46}, %fd20;
	}
	mov.b32 	%f4, %r46;
	abs.f32 	%f2, %f4;
	setp.lt.f32 	%p12, %f2, 0f4086232B;
	@%p12 bra 	$L__BB0_11;
	setp.lt.f64 	%p13, %fd20, 0d0000000000000000;
	add.f64 	%fd85, %fd20, 0d7FF0000000000000;
	selp.f64 	%fd115, 0d0000000000000000, %fd85, %p13;
	setp.geu.f32 	%p14, %f2, 0f40874800;
	@%p14 bra 	$L__BB0_11;
	shr.u32 	%r47, %r8, 31;
	add.s32 	%r48, %r8, %r47;
	shr.s32 	%r49, %r48, 1;
	shl.b32 	%r50, %r49, 20;
	add.s32 	%r51, %r10, %r50;
	mov.b64 	%fd86, {%r9, %r51};
	sub.s32 	%r52, %r8, %r49;
	shl.b32 	%r53, %r52, 20;
	add.s32 	%r54, %r53, 1072693248;
	mov.b32 	%r55, 0;
	mov.b64 	%fd87, {%r55, %r54};
	mul.f64 	%fd115, %fd87, %fd86;
$L__BB0_11:
	mul.lo.s32 	%r56, %r59, %r59;
	cvt.rn.f64.u32 	%fd88, %r56;
	mul.lo.s32 	%r57, %r56, %r59;
	cvt.rn.f64.u32 	%fd89, %r57;
	mul.lo.s32 	%r58, %r57, %r59;
	cvt.rn.f64.u32 	%fd90, %r58;
	mov.f64 	%fd91, 0d4018000000000000;
	div.rn.f64 	%fd92, %fd91, %fd90;
	div.rn.f64 	%fd93, %fd10, %fd113;
	div.rn.f64 	%fd94, %fd11, %fd88;
	add.f64 	%fd95, %fd93, %fd94;
	mul.f64 	%fd96, %fd5, 0d4018000000000000;
	div.rn.f64 	%fd97, %fd96, %fd89;
	add.f64 	%fd98, %fd95, %fd97;
	add.f64 	%fd99, %fd98, %fd92;
	mul.f64 	%fd100, %fd99, %fd115;
	div.rn.f64 	%fd101, %fd9, %fd89;
	div.rn.f64 	%fd102, %fd8, %fd88;
	div.rn.f64 	%fd103, %fd7, %fd113;
	add.f64 	%fd104, %fd103, %fd102;
	add.f64 	%fd105, %fd104, %fd101;
	add.f64 	%fd106, %fd105, %fd92;
	mul.f64 	%fd107, %fd106, %fd114;
	sub.f64 	%fd108, %fd107, %fd100;
	fma.rn.f64 	%fd116, %fd4, %fd108, %fd116;
	add.f64 	%fd113, %fd113, 0d3FF0000000000000;
	add.s32 	%r59, %r59, 1;
	setp.ne.s32 	%p15, %r59, 200;
	@%p15 bra 	$L__BB0_5;
	st.global.f64 	[%rd1], %fd116;
$L__BB0_13:
	ld.param.u64 	%rd14, [_Z11plancktablePdS_S_idiii_param_2];
	cvta.to.global.u64 	%rd11, %rd14;
	mul.wide.s32 	%rd12, %r1, 8;
	add.s64 	%rd13, %rd11, %rd12;
	ld.global.f64 	%fd109, [%rd13];
	div.rn.f64 	%fd110, %fd116, %fd109;
	st.global.f64 	[%rd1], %fd110;
$L__BB0_14:
	ret;

}
	// .globl	_Z19calc_surface_planckPdS_S_iid
.visible .entry _Z19calc_surface_planckPdS_S_iid(
	.param .u64 .ptr .align 1 _Z19calc_surface_planckPdS_S_iid_param_0,
	.param .u64 .ptr .align 1 _Z19calc_surface_planckPdS_S_iid_param_1,
	.param .u64 .ptr .align 1 _Z19calc_surface_planckPdS_S_iid_param_2,
	.param .u32 _Z19calc_surface_planckPdS_S_iid_param_3,
	.param .u32 _Z19calc_surface_planckPdS_S_iid_param_4,
	.param .f64 _Z19calc_surface_planckPdS_S_iid_param_5
)
{
	.reg .pred 	%p<11>;
	.reg .b32 	%r<46>;
	.reg .b32 	%f<5>;
	.reg .b64 	%rd<18>;
	.reg .b64 	%fd<111>;

	ld.param.u64 	%rd2, [_Z19calc_surface_planckPdS_S_iid_param_0];
	ld.param.u64 	%rd3, [_Z19calc_surface_planckPdS_S_iid_param_1];
	ld.param.u32 	%r11, [_Z19calc_surface_planckPdS_S_iid_param_3];
	ld.param.u32 	%r10, [_Z19calc_surface_planckPdS_S_iid_param_4];
	ld.param.f64 	%fd25, [_Z19calc_surface_planckPdS_S_iid_param_5];
	mov.u32 	%r12, %tid.x;
	mov.u32 	%r13, %ctaid.x;
	mov.u32 	%r14, %ntid.x;
	mad.lo.s32 	%r1, %r13, %r14, %r12;
	setp.ge.s32 	%p1, %r1, %r11;
	@%p1 bra 	$L__BB1_12;
	cvta.to.global.u64 	%rd5, %rd2;
	add.s32 	%r15, %r10, 2;
	mul.lo.s32 	%r16, %r15, %r1;
	cvt.s64.s32 	%rd6, %r16;
	cvt.s64.s32 	%rd7, %r10;
	add.s64 	%rd8, %rd7, %rd6;
	shl.b64 	%rd9, %rd8, 3;
	add.s64 	%rd1, %rd5, %rd9;
	mov.b64 	%rd10, 0;
	st.global.u64 	[%rd1+8], %rd10;
	setp.leu.f64 	%p2, %fd25, 0d3F847AE147AE147B;
	mov.f64 	%fd110, 0d0000000000000000;
	@%p2 bra 	$L__BB1_11;
	mul.f64 	%fd29, %fd25, %fd25;
	mul.f64 	%fd30, %fd25, %fd29;
	mul.f64 	%fd31, %fd25, %fd30;
	mul.f64 	%fd32, %fd31, 0d4311BFDB4F8AEC58;
	fma.rn.f64 	%fd33, %fd31, 0d4311BFDB4F8AEC58, %fd32;
	div.rn.f64 	%fd1, %fd33, 0d44485C5DE8A0455D;
	cvta.to.global.u64 	%rd11, %rd3;
	mul.wide.s32 	%rd12, %r1, 8;
	add.s64 	%rd13, %rd11, %rd12;
	ld.global.f64 	%fd34, [%rd13+8];
	mul.f64 	%fd35, %fd34, 0d3CA3E5B1A8BA67B5;
	mul.f64 	%fd36, %fd25, %fd35;
	mov.f64 	%fd37, 0d3CACA0B10938AC5D;
	div.rn.f64 	%fd38, %fd37, %fd36;
	ld.global.f64 	%fd39, [%rd13];
	mul.f64 	%fd40, %fd39, 0d3CA3E5B1A8BA67B5;
	mul.f64 	%fd41, %fd25, %fd40;
	div.rn.f64 	%fd42, %fd37, %fd41;
	setp.lt.f64 	%p3, %fd42, %fd38;
	selp.f64 	%fd2, %fd38, %fd42, %p3;
	selp.f64 	%fd3, %fd42, %fd38, %p3;
	mul.f64 	%fd43, %fd3, %fd3;
	mul.f64 	%fd4, %fd3, %fd43;
	mul.f64 	%fd5, %fd43, 0d4008000000000000;
	mul.f64 	%fd6, %fd3, 0d4018000000000000;
	mul.f64 	%fd44, %fd2, %fd2;
	mul.f64 	%fd7, %fd2, %fd44;
	mul.f64 	%fd8, %fd44, 0d4008000000000000;
	mov.b32 	%r45, 1;
	mov.f64 	%fd107, 0d3FF0000000000000;
	mov.f64 	%fd110, 0d0000000000000000;
$L__BB1_3:
	neg.f64 	%fd11, %fd107;
	mul.f64 	%fd12, %fd3, %fd11;
	fma.rn.f64 	%fd45, %fd12, 0d3FF71547652B82FE, 0d4338000000000000;
	{
	.reg .b32 %temp; 
	mov.b64 	{%r3, %temp}, %fd45;
	}
	mov.f64 	%fd46, 0dC338000000000000;
	add.rn.f64 	%fd47, %fd45, %fd46;
	fma.rn.f64 	%fd48, %fd47, 0dBFE62E42FEFA39EF, %fd12;
	fma.rn.f64 	%fd49, %fd47, 0dBC7ABC9E3B39803F, %fd48;
	fma.rn.f64 	%fd50, %fd49, 0d3E5ADE1569CE2BDF, 0d3E928AF3FCA213EA;
	fma.rn.f64 	%fd51, %fd50, %fd49, 0d3EC71DEE62401315;
	fma.rn.f64 	%fd52, %fd51, %fd49, 0d3EFA01997C89EB71;
	fma.rn.f64 	%fd53, %fd52, %fd49, 0d3F2A01A014761F65;
	fma.rn.f64 	%fd54, %fd53, %fd49, 0d3F56C16C1852B7AF;
	fma.rn.f64 	%fd55, %fd54, %fd49, 0d3F81111111122322;
	fma.rn.f64 	%fd56, %fd55, %fd49, 0d3FA55555555502A1;
	fma.rn.f64 	%fd57, %fd56, %fd49, 0d3FC5555555555511;
	fma.rn.f64 	%fd58, %fd57, %fd49, 0d3FE000000000000B;
	fma.rn.f64 	%fd59, %fd58, %fd49, 0d3FF0000000000000;
	fma.rn.f64 	%fd60, %fd59, %fd49, 0d3FF0000000000000;
	{
	.reg .b32 %temp; 
	mov.b64 	{%r4, %temp}, %fd60;
	}
	{
	.reg .b32 %temp; 
	mov.b64 	{%temp, %r5}, %fd60;
	}
	shl.b32 	%r18, %r3, 20;
	add.s32 	%r19, %r18, %r5;
	mov.b64 	%fd108, {%r4, %r19};
	{
	.reg .b32 %temp; 
	mov.b64 	{%temp, %r20}, %fd12;
	}
	mov.b32 	%f3, %r20;
	abs.f32 	%f1, %f3;
	setp.lt.f32 	%p4, %f1, 0f4086232B;
	@%p4 bra 	$L__BB1_6;
	setp.lt.f64 	%p5, %fd12, 0d0000000000000000;
	add.f64 	%fd61, %fd12, 0d7FF0000000000000;
	selp.f64 	%fd108, 0d0000000000000000, %fd61, %p5;
	setp.geu.f32 	%p6, %f1, 0f40874800;
	@%p6 bra 	$L__BB1_6;
	shr.u32 	%r21, %r3, 31;
	add.s32 	%r22, %r3, %r21;
	shr.s32 	%r23, %r22, 1;
	shl.b32 	%r24, %r23, 20;
	add.s32 	%r25, %r5, %r24;
	mov.b64 	%fd62, {%r4, %r25};
	sub.s32 	%r26, %r3, %r23;
	shl.b32 	%r27, %r26, 20;
	add.s32 	%r28, %r27, 1072693248;
	mov.b32 	%r29, 0;
	mov.b64 	%fd63, {%r29, %r28};
	mul.f64 	%fd108, %fd63, %fd62;
$L__BB1_6:
	mul.f64 	%fd17, %fd2, %fd11;
	fma.rn.f64 	%fd64, %fd17, 0d3FF71547652B82FE, 0d4338000000000000;
	{
	.reg .b32 %temp; 
	mov.b64 	{%r6, %temp}, %fd64;
	}
	mov.f64 	%fd65, 0dC338000000000000;
	add.rn.f64 	%fd66, %fd64, %fd65;
	fma.rn.f64 	%fd67, %fd66, 0dBFE62E42FEFA39EF, %fd17;
	fma.rn.f64 	%fd68, %fd66, 0dBC7ABC9E3B39803F, %fd67;
	fma.rn.f64 	%fd69, %fd68, 0d3E5ADE1569CE2BDF, 0d3E928AF3FCA213EA;
	fma.rn.f64 	%fd70, %fd69, %fd68, 0d3EC71DEE62401315;
	fma.rn.f64 	%fd71, %fd70, %fd68, 0d3EFA01997C89EB71;
	fma.rn.f64 	%fd72, %fd71, %fd68, 0d3F2A01A014761F65;
	fma.rn.f64 	%fd73, %fd72, %fd68, 0d3F56C16C1852B7AF;
	fma.rn.f64 	%fd74, %fd73, %fd68, 0d3F81111111122322;
	fma.rn.f64 	%fd75, %fd74, %fd68, 0d3FA55555555502A1;
	fma.rn.f64 	%fd76, %fd75, %fd68, 0d3FC5555555555511;
	fma.rn.f64 	%fd77, %fd76, %fd68, 0d3FE000000000000B;
	fma.rn.f64 	%fd78, %fd77, %fd68, 0d3FF0000000000000;
	fma.rn.f64 	%fd79, %fd78, %fd68, 0d3FF0000000000000;
	{
	.reg .b32 %temp; 
	mov.b64 	{%r7, %temp}, %fd79;
	}
	{
	.reg .b32 %temp; 
	mov.b64 	{%temp, %r8}, %fd79;
	}
	shl.b32 	%r30, %r6, 20;
	add.s32 	%r31, %r30, %r8;
	mov.b64 	%fd109, {%r7, %r31};
	{
	.reg .b32 %temp; 
	mov.b64 	{%temp, %r32}, %fd17;
	}
	mov.b32 	%f4, %r32;
	abs.f32 	%f2, %f4;
	setp.lt.f32 	%p7, %f2, 0f4086232B;
	@%p7 bra 	$L__BB1_9;
	setp.lt.f64 	%p8, %fd17, 0d0000000000000000;
	add.f64 	%fd80, %fd17, 0d7FF0000000000000;
	selp.f64 	%fd109, 0d0000000000000000, %fd80, %p8;
	setp.geu.f32 	%p9, %f2, 0f40874800;
	@%p9 bra 	$L__BB1_9;
	shr.u32 	%r33, %r6, 31;
	add.s32 	%r34, %r6, %r33;
	shr.s32 	%r35, %r34, 1;
	shl.b32 	%r36, %r35, 20;
	add.s32 	%r37, %r8, %r36;
	mov.b64 	%fd81, {%r7, %r37};
	sub.s32 	%r38, %r6, %r35;
	shl.b32 	%r39, %r38, 20;
	add.s32 	%r40, %r39, 1072693248;
	mov.b32 	%r41, 0;
	mov.b64 	%fd82, {%r41, %r40};
	mul.f64 	%fd109, %fd82, %fd81;
$L__BB1_9:
	mul.lo.s32 	%r42, %r45, %r45;
	cvt.rn.f64.u32 	%fd83, %r42;
	mul.lo.s32 	%r43, %r42, %r45;
	cvt.rn.f64.u32 	%fd84, %r43;
	mul.lo.s32 	%r44, %r43, %r45;
	cvt.rn.f64.u32 	%fd85, %r44;
	mov.f64 	%fd86, 0d4018000000000000;
	div.rn.f64 	%fd87, %fd86, %fd85;
	div.rn.f64 	%fd88, %fd7, %fd107;
	div.rn.f64 	%fd89, %fd8, %fd83;
	add.f64 	%fd90, %fd88, %fd89;
	mul.f64 	%fd91, %fd2, 0d4018000000000000;
	div.rn.f64 	%fd92, %fd91, %fd84;
	add.f64 	%fd93, %fd90, %fd92;
	add.f64 	%fd94, %fd93, %fd87;
	mul.f64 	%fd95, %fd94, %fd109;
	div.rn.f64 	%fd96, %fd6, %fd84;
	div.rn.f64 	%fd97, %fd5, %fd83;
	div.rn.f64 	%fd98, %fd4, %fd107;
	add.f64 	%fd99, %fd98, %fd97;
	add.f64 	%fd100, %fd99, %fd96;
	add.f64 	%fd101, %fd100, %fd87;
	mul.f64 	%fd102, %fd101, %fd108;
	sub.f64 	%fd103, %fd102, %fd95;
	fma.rn.f64 	%fd110, %fd1, %fd103, %fd110;
	add.f64 	%fd107, %fd107, 0d3FF0000000000000;
	add.s32 	%r45, %r45, 1;
	setp.ne.s32 	%p10, %r45, 200;
	@%p10 bra 	$L__BB1_3;
	st.global.f64 	[%rd1+8], %fd110;
$L__BB1_11:
	ld.param.u64 	%rd17, [_Z19calc_surface_planckPdS_S_iid_param_2];
	cvta.to.global.u64 	%rd14, %rd17;
	mul.wide.s32 	%rd15, %r1, 8;
	add.s64 	%rd16, %rd14, %rd15;
	ld.global.f64 	%fd104, [%rd16];
	div.rn.f64 	%fd105, %fd110, %fd104;
	st.global.f64 	[%rd1+8], %fd105;
$L__BB1_12:
	ret;

}
	// .globl	_Z28calc_surface_planck_samplingPdS_iid
.visible .entry _Z28calc_surface_planck_samplingPdS_iid(
	.param .u64 .ptr .align 1 _Z28calc_surface_planck_samplingPdS_iid_param_0,
	.param .u64 .ptr .align 1 _Z28calc_surface_planck_samplingPdS_iid_param_1,
	.param .u32 _Z28calc_surface_planck_samplingPdS_iid_param_2,
	.param .u32 _Z28calc_surface_planck_samplingPdS_iid_param_3,
	.param .f64 _Z28calc_surface_planck_samplingPdS_iid_param_4
)
{
	.reg .pred 	%p<19>;
	.reg .b32 	%r<42>;
	.reg .b32 	%f<3>;
	.reg .b64 	%rd<13>;
	.reg .b64 	%fd<52>;

	ld.param.u64 	%rd2, [_Z28calc_surface_planck_samplingPdS_iid_param_0];
	ld.param.u64 	%rd3, [_Z28calc_surface_planck_samplingPdS_iid_param_1];
	ld.param.u32 	%r9, [_Z28calc_surface_planck_samplingPdS_iid_param_2];
	ld.param.u32 	%r8, [_Z28calc_surface_planck_samplingPdS_iid_param_3];
	ld.param.f64 	%fd15, [_Z28calc_surface_planck_samplingPdS_iid_param_4];
	mov.u32 	%r10, %tid.x;
	mov.u32 	%r11, %ctaid.x;
	mov.u32 	%r12, %ntid.x;
	mad.lo.s32 	%r1, %r11, %r12, %r10;
	setp.ge.s32 	%p1, %r1, %r9;
	@%p1 bra 	$L__BB2_13;
	cvta.to.global.u64 	%rd4, %rd2;
	add.s32 	%r13, %r8, 2;
	mul.lo.s32 	%r14, %r13, %r1;
	cvt.s64.s32 	%rd5, %r14;
	cvt.s64.s32 	%rd6, %r8;
	add.s64 	%rd7, %rd6, %rd5;
	shl.b64 	%rd8, %rd7, 3;
	add.s64 	%rd1, %rd4, %rd8;
	mov.b64 	%rd9, 0;
	st.global.u64 	[%rd1+8], %rd9;
	setp.leu.f64 	%p2, %fd15, 0d3FB999999999999A;
	@%p2 bra 	$L__BB2_13;
	cvta.to.global.u64 	%rd10, %rd3;
	mul.wide.s32 	%rd11, %r1, 8;
	add.s64 	%rd12, %rd10, %rd11;
	ld.global.f64 	%fd1, [%rd12];
	{
	.reg .b32 %temp; 
	mov.b64 	{%temp, %r2}, %fd1;
	}
	mov.f64 	%fd16, 0d4014000000000000;
	{
	.reg .b32 %temp; 
	mov.b64 	{%temp, %r15}, %fd16;
	}
	and.b32  	%r4, %r15, 2146435072;
	setp.eq.s32 	%p3, %r4, 1074790400;
	abs.f64 	%fd2, %fd1;
	{ // callseq 0, 0
	.param .b64 param0;
	st.param.f64 	[param0], %fd2;
	.param .b64 param1;
	st.param.f64 	[param1], 0d4014000000000000;
	.param .b64 retval0;
	call.uni (retval0), 
	__internal_accurate_pow, 
	(
	param0, 
	param1
	);
	ld.param.f64 	%fd17, [retval0];
	} // callseq 0
	setp.lt.s32 	%p4, %r2, 0;
	neg.f64 	%fd19, %fd17;
	selp.f64 	%fd20, %fd19, %fd17, %p3;
	selp.f64 	%fd50, %fd20, %fd17, %p4;
	setp.neu.f64 	%p5, %fd1, 0d0000000000000000;
	@%p5 bra 	$L__BB2_4;
	setp.eq.s32 	%p6, %r4, 1074790400;
	selp.b32 	%r16, %r2, 0, %p6;
	setp.lt.s32 	%p7, %r15, 0;
	or.b32  	%r17, %r16, 2146435072;
	selp.b32 	%r18, %r17, %r16, %p7;
	mov.b32 	%r19, 0;
	mov.b64 	%fd50, {%r19, %r18};
$L__BB2_4:
	add.f64 	%fd21, %fd1, 0d4014000000000000;
	{
	.reg .b32 %temp; 
	mov.b64 	{%temp, %r20}, %fd21;
	}
	and.b32  	%r21, %r20, 2146435072;
	setp.ne.s32 	%p8, %r21, 2146435072;
	@%p8 bra 	$L__BB2_9;
	setp.num.f64 	%p9, %fd1, %fd1;
	@%p9 bra 	$L__BB2_7;
	mov.f64 	%fd22, 0d4014000000000000;
	add.rn.f64 	%fd50, %fd1, %fd22;
	bra.uni 	$L__BB2_9;
$L__BB2_7:
	setp.neu.f64 	%p10, %fd2, 0d7FF0000000000000;
	@%p10 bra 	$L__BB2_9;
	setp.lt.s32 	%p11, %r2, 0;
	setp.eq.s32 	%p12, %r4, 1074790400;
	setp.lt.s32 	%p13, %r15, 0;
	selp.b32 	%r23, 0, 2146435072, %p13;
	and.b32  	%r24, %r15, 2147483647;
	setp.ne.s32 	%p14, %r24, 1071644672;
	or.b32  	%r25, %r23, -2147483648;
	selp.b32 	%r26, %r25, %r23, %p14;
	selp.b32 	%r27, %r26, %r23, %p12;
	selp.b32 	%r28, %r27, %r23, %p11;
	mov.b32 	%r29, 0;
	mov.b64 	%fd50, {%r29, %r28};
$L__BB2_9:
	setp.eq.f64 	%p15, %fd1, 0d3FF0000000000000;
	selp.f64 	%fd9, 0d3FF0000000000000, %fd50, %p15;
	mul.f64 	%fd23, %fd1, 0d3CA3E5B1A8BA67B5;
	mul.f64 	%fd24, %fd15, %fd23;
	mov.f64 	%fd25, 0d3CACA0B10938AC5D;
	div.rn.f64 	%fd10, %fd25, %fd24;
	fma.rn.f64 	%fd26, %fd10, 0d3FF71547652B82FE, 0d4338000000000000;
	{
	.reg .b32 %temp; 
	mov.b64 	{%r5, %temp}, %fd26;
	}
	mov.f64 	%fd27, 0dC338000000000000;
	add.rn.f64 	%fd28, %fd26, %fd27;
	fma.rn.f64 	%fd29, %fd28, 0dBFE62E42FEFA39EF, %fd10;
	fma.rn.f64 	%fd30, %fd28, 0dBC7ABC9E3B39803F, %fd29;
	fma.rn.f64 	%fd31, %fd30, 0d3E5ADE1569CE2BDF, 0d3E928AF3FCA213EA;
	fma.rn.f64 	%fd32, %fd31, %fd30, 0d3EC71DEE62401315;
	fma.rn.f64 	%fd33, %fd32, %fd30, 0d3EFA01997C89EB71;
	fma.rn.f64 	%fd34, %fd33, %fd30, 0d3F2A01A014761F65;
	fma.rn.f64 	%fd35, %fd34, %fd30, 0d3F56C16C1852B7AF;
	fma.rn.f64 	%fd36, %fd35, %fd30, 0d3F81111111122322;
	fma.rn.f64 	%fd37, %fd36, %fd30, 0d3FA55555555502A1;
	fma.rn.f64 	%fd38, %fd37, %fd30, 0d3FC5555555555511;
	fma.rn.f64 	%fd39, %fd38, %fd30, 0d3FE000000000000B;
	fma.rn.f64 	%fd40, %fd39, %fd30, 0d3FF0000000000000;
	fma.rn.f64 	%fd41, %fd40, %fd30, 0d3FF0000000000000;
	{
	.reg .b32 %temp; 
	mov.b64 	{%r6, %temp}, %fd41;
	}
	{
	.reg .b32 %temp; 
	mov.b64 	{%temp, %r7}, %fd41;
	}
	shl.b32 	%r30, %r5, 20;
	add.s32 	%r31, %r30, %r7;
	mov.b64 	%fd51, {%r6, %r31};
	{
	.reg .b32 %temp; 
	mov.b64 	{%temp, %r32}, %fd10;
	}
	mov.b32 	%f2, %r32;
	abs.f32 	%f1, %f2;
	setp.lt.f32 	%p16, %f1, 0f4086232B;
	@%p16 bra 	$L__BB2_12;
	setp.lt.f64 	%p17, %fd10, 0d0000000000000000;
	add.f64 	%fd42, %fd10, 0d7FF0000000000000;
	selp.f64 	%fd51, 0d0000000000000000, %fd42, %p17;
	setp.geu.f32 	%p18, %f1, 0f40874800;
	@%p18 bra 	$L__BB2_12;
	shr.u32 	%r33, %r5, 31;
	add.s32 	%r34, %r5, %r33;
	shr.s32 	%r35, %r34, 1;
	shl.b32 	%r36, %r35, 20;
	add.s32 	%r37, %r7, %r36;
	mov.b64 	%fd43, {%r6, %r37};
	sub.s32 	%r38, %r5, %r35;
	shl.b32 	%r39, %r38, 20;
	add.s32 	%r40, %r39, 1072693248;
	mov.b32 	%r41, 0;
	mov.b64 	%fd44, {%r41, %r40};
	mul.f64 	%fd51, %fd44, %fd43;
$L__BB2_12:
	add.f64 	%fd45, %fd51, 0dBFF0000000000000;
	mul.f64 	%fd46, %fd9, %fd45;
	mov.f64 	%fd47, 0d3EE8FA5CF830721E;
	div.rn.f64 	%fd48, %fd47, %fd46;
	st.global.f64 	[%rd1+8], %fd48;
$L__BB2_13:
	ret;

}
	// .globl	_Z15corr_inc_energyPdS_S_iidi
.visible .entry _Z15corr_inc_energyPdS_S_iidi(
	.param .u64 .ptr .align 1 _Z15corr_inc_energyPdS_S_iidi_param_0,
	.param .u64 .ptr .align 1 _Z15corr_inc_energyPdS_S_iidi_param_1,
	.param .u64 .ptr .align 1 _Z15corr_inc_energyPdS_S_iidi_param_2,
	.param .u32 _Z15corr_inc_energyPdS_S_iidi_param_3,
	.param .u32 _Z15corr_inc_energyPdS_S_iidi_param_4,
	.param .f64 _Z15corr_inc_energyPdS_S_iidi_param_5,
	.param .u32 _Z15corr_inc_energyPdS_S_iidi_param_6
)
{
	.local .align 8 .b8 	__local_depot3[8];
	.reg .b64 	%SP;
	.reg .b64 	%SPL;
	.reg .pred 	%p<38>;
	.reg .b32 	%r<83>;
	.reg .b64 	%rd<63>;
	.reg .b64 	%fd<280>;

	mov.u64 	%SPL, __local_depot3;
	cvta.local.u64 	%SP, %SPL;
	ld.param.u64 	%rd23, [_Z15corr_inc_energyPdS_S_iidi_param_0];
	ld.param.u64 	%rd24, [_Z15corr_inc_energyPdS_S_iidi_param_1];
	ld.param.u64 	%rd25, [_Z15corr_inc_energyPdS_S_iidi_param_2];
	ld.param.u32 	%r41, [_Z15corr_inc_energyPdS_S_iidi_param_3];
	ld.param.u32 	%r42, [_Z15corr_inc_energyPdS_S_iidi_param_4];
	ld.param.f64 	%fd34, [_Z15corr_inc_energyPdS_S_iidi_param_5];
	ld.param.u32 	%r43, [_Z15corr_inc_energyPdS_S_iidi_param_6];
	cvta.to.global.u64 	%rd1, %rd24;
	cvta.to.global.u64 	%rd2, %rd23;
	cvta.to.global.u64 	%rd3, %rd25;
	mov.u32 	%r44, %tid.x;
	mov.u32 	%r45, %ctaid.x;
	mov.u32 	%r46, %ntid.x;
	mad.lo.s32 	%r1, %r45, %r46, %r44;
	setp.ge.s32 	%p1, %r1, %r42;
	@%p1 bra 	$L__BB3_43;
	setp.eq.s32 	%p2, %r41, 1;
	mov.f64 	%fd277, 0d0000000000000000;
	@%p2 bra 	$L__BB3_15;
	setp.lt.s32 	%p3, %r42, 1;
	@%p3 bra 	$L__BB3_28;
	mul.lo.s32 	%r2, %r43, %r42;
	and.b32  	%r3, %r42, 15;
	setp.lt.u32 	%p4, %r42, 16;
	mov.f64 	%fd277, 0d0000000000000000;
	mov.b32 	%r78, 0;
	@%p4 bra 	$L__BB3_6;
	and.b32  	%r78, %r42, 2147483632;
	neg.s32 	%r73, %r78;
	add.s64 	%rd59, %rd3, 64;
	mov.f64 	%fd277, 0d0000000000000000;
	mov.u32 	%r72, %r2;
$L__BB3_5:
	.pragma "nounroll";
	mul.wide.s32 	%rd26, %r72, 8;
	add.s64 	%rd27, %rd2, %rd26;
	ld.global.f64 	%fd39, [%rd59+-64];
	mul.f64 	%fd40, %fd39, 0d400921FB54442D18;
	ld.global.f64 	%fd41, [%rd27];
	fma.rn.f64 	%fd42, %fd40, %fd41, %fd277;
	ld.global.f64 	%fd43, [%rd59+-56];
	mul.f64 	%fd44, %fd43, 0d400921FB54442D18;
	ld.global.f64 	%fd45, [%rd27+8];
	fma.rn.f64 	%fd46, %fd44, %fd45, %fd42;
	ld.global.f64 	%fd47, [%rd59+-48];
	mul.f64 	%fd48, %fd47, 0d400921FB54442D18;
	ld.global.f64 	%fd49, [%rd27+16];
	fma.rn.f64 	%fd50, %fd48, %fd49, %fd46;
	ld.global.f64 	%fd51, [%rd59+-40];
	mul.f64 	%fd52, %fd51, 0d400921FB54442D18;
	ld.global.f64 	%fd53, [%rd27+24];
	fma.rn.f64 	%fd54, %fd52, %fd53, %fd50;
	ld.global.f64 	%fd55, [%rd59+-32];
	mul.f64 	%fd56, %fd55, 0d400921FB54442D18;
	ld.global.f64 	%fd57, [%rd27+32];
	fma.rn.f64 	%fd58, %fd56, %fd57, %fd54;
	ld.global.f64 	%fd59, [%rd59+-24];
	mul.f64 	%fd60, %fd59, 0d400921FB54442D18;
	ld.global.f64 	%fd61, [%rd27+40];
	fma.rn.f64 	%fd62, %fd60, %fd61, %fd58;
	ld.global.f64 	%fd63, [%rd59+-16];
	mul.f64 	%fd64, %fd63, 0d400921FB54442D18;
	ld.global.f64 	%fd65, [%rd27+48];
	fma.rn.f64 	%fd66, %fd64, %fd65, %fd62;
	ld.global.f64 	%fd67, [%rd59+-8];
	mul.f64 	%fd68, %fd67, 0d400921FB54442D18;
	ld.global.f64 	%fd69, [%rd27+56];
	fma.rn.f64 	%fd70, %fd68, %fd69, %fd66;
	ld.global.f64 	%fd71, [%rd59];
	mul.f64 	%fd72, %fd71, 0d400921FB54442D18;
	ld.global.f64 	%fd73, [%rd27+64];
	fma.rn.f64 	%fd74, %fd72, %fd73, %fd70;
	ld.global.f64 	%fd75, [%rd59+8];
	mul.f64 	%fd76, %fd75, 0d400921FB54442D18;
	ld.global.f64 	%fd77, [%rd27+72];
	fma.rn.f64 	%fd78, %fd76, %fd77, %fd74;
	ld.global.f64 	%fd79, [%rd59+16];
	mul.f64 	%fd80, %fd79, 0d400921FB54442D18;
	ld.global.f64 	%fd81, [%rd27+80];
	fma.rn.f64 	%fd82, %fd80, %fd81, %fd78;
	ld.global.f64 	%fd83, [%rd59+24];
	mul.f64 	%fd84, %fd83, 0d400921FB54442D18;
	ld.global.f64 	%fd85, [%rd27+88];
	fma.rn.f64 	%fd86, %fd84, %fd85, %fd82;
	ld.global.f64 	%fd87, [%rd59+32];
	mul.f64 	%fd88, %fd87, 0d400921FB54442D18;
	ld.global.f64 	%fd89, [%rd27+96];
	fma.rn.f64 	%fd90, %fd88, %fd89, %fd86;
	ld.global.f64 	%fd91, [%rd59+40];
	mul.f64 	%fd92, %fd91, 0d400921FB54442D18;
	ld.global.f64 	%fd93, [%rd27+104];
	fma.rn.f64 	%fd94, %fd92, %fd93, %fd90;
	ld.global.f64 	%fd95, [%rd59+48];
	mul.f64 	%fd96, %fd95, 0d400921FB54442D18;
	ld.global.f64 	%fd97, [%rd27+112];
	fma.rn.f64 	%fd98, %fd96, %fd97, %fd94;
	ld.global.f64 	%fd99, [%rd59+56];
	mul.f64 	%fd100, %fd99, 0d400921FB54442D18;
	ld.global.f64 	%fd101, [%rd27+120];
	fma.rn.f64 	%fd277, %fd100, %fd101, %fd98;
	add.s32 	%r73, %r73, 16;
	add.s64 	%rd59, %rd59, 128;
	add.s32 	%r72, %r72, 16;
	setp.eq.s32 	%p5, %r73, 0;
	@%p5 bra 	$L__BB3_6;
	bra.uni 	$L__BB3_5;
$L__BB3_6:
	setp.eq.s32 	%p6, %r3, 0;
	@%p6 bra 	$L__BB3_28;
	and.b32  	%r26, %r42, 7;
	setp.lt.u32 	%p7, %r3, 8;
	@%p7 bra 	$L__BB3_9;
	mul.wide.u32 	%rd28, %r78, 8;
	add.s64 	%rd29, %rd3, %rd28;
	ld.global.f64 	%fd103, [%rd29];
	mul.f64 	%fd104, %fd103, 0d400921FB54442D18;
	add.s32 	%r48, %r78, %r2;
	mul.wide.s32 	%rd30, %r48, 8;
	add.s64 	%rd31, %rd2, %rd30;
	ld.global.f64 	%fd105, [%rd31];
	fma.rn.f64 	%fd106, %fd104, %fd105, %fd277;
	ld.global.f64 	%fd107, [%rd29+8];
	mul.f64 	%fd108, %fd107, 0d400921FB54442D18;
	ld.global.f64 	%fd109, [%rd31+8];
	fma.rn.f64 	%fd110, %fd108, %fd109, %fd106;
	ld.global.f64 	%fd111, [%rd29+16];
	mul.f64 	%fd112, %fd111, 0d400921FB54442D18;
	ld.global.f64 	%fd113, [%rd31+16];
	fma.rn.f64 	%fd114, %fd112, %fd113, %fd110;
	ld.global.f64 	%fd115, [%rd29+24];
	mul.f64 	%fd116, %fd115, 0d400921FB54442D18;
	ld.global.f64 	%fd117, [%rd31+24];
	fma.rn.f64 	%fd118, %fd116, %fd117, %fd114;
	ld.global.f64 	%fd119, [%rd29+32];
	mul.f64 	%fd120, %fd119, 0d400921FB54442D18;
	ld.global.f64 	%fd121, [%rd31+32];
	fma.rn.f64 	%fd122, %fd120, %fd121, %fd118;
	ld.global.f64 	%fd123, [%rd29+40];
	mul.f64 	%fd124, %fd123, 0d400921FB54442D18;
	ld.global.f64 	%fd125, [%rd31+40];
	fma.rn.f64 	%fd126, %fd124, %fd125, %fd122;
	ld.global.f64 	%fd127, [%rd29+48];
	mul.f64 	%fd128, %fd127, 0d400921FB54442D18;
	ld.global.f64 	%fd129, [%rd31+48];
	fma.rn.f64 	%fd130, %fd128, %fd129, %fd126;
	ld.global.f64 	%fd131, [%rd29+56];
	mul.f64 	%fd132, %fd131, 0d400921FB54442D18;
	ld.global.f64 	%fd133, [%rd31+56];
	fma.rn.f64 	%fd277, %fd132, %fd133, %fd130;
	add.s32 	%r78, %r78, 8;
$L__BB3_9:
	setp.eq.s32 	%p8, %r26, 0;
	@%p8 bra 	$L__BB3_28;
	and.b32  	%r29, %r42, 3;
	setp.lt.u32 	%p9, %r26, 4;
	@%p9 bra 	$L__BB3_12;
	mul.wide.u32 	%rd32, %r78, 8;
	add.s64 	%rd33, %rd3, %rd32;
	ld.global.f64 	%fd135, [%rd33];
	mul.f64 	%fd136, %fd135, 0d400921FB54442D18;
	add.s32 	%r49, %r78, %r2;
	mul.wide.s32 	%rd34, %r49, 8;
	add.s64 	%rd35, %rd2, %rd34;
	ld.global.f64 	%fd137, [%rd35];
	fma.rn.f64 	%fd138, %fd136, %fd137, %fd277;
	ld.global.f64 	%fd139, [%rd33+8];
	mul.f64 	%fd140, %fd139, 0d400921FB54442D18;
	ld.global.f64 	%fd141, [%rd35+8];
	fma.rn.f64 	%fd142, %fd140, %fd141, %fd138;
	ld.global.f64 	%fd143, [%rd33+16];
	mul.f64 	%fd144, %fd143, 0d400921FB54442D18;
	ld.global.f64 	%fd145, [%rd35+16];
	fma.rn.f64 	%fd146, %fd144, %fd145, %fd142;
	ld.global.f64 	%fd147, [%rd33+24];
	mul.f64 	%fd148, %fd147, 0d400921FB54442D18;
	ld.global.f64 	%fd149, [%rd35+24];
	fma.rn.f64 	%fd277, %fd148, %fd149, %fd146;
	add.s32 	%r78, %r78, 4;
$L__BB3_12:
	setp.eq.s32 	%p10, %r29, 0;
	@%p10 bra 	$L__BB3_28;
	add.s32 	%r82, %r78, %r2;
	mul.wide.u32 	%rd36, %r78, 8;
	add.s64 	%rd62, %rd3, %rd36;
	neg.s32 	%r81, %r29;
$L__BB3_14:
	.pragma "nounroll";
	mul.wide.s32 	%rd37, %r82, 8;
	add.s64 	%rd38, %rd2, %rd37;
	ld.global.f64 	%fd150, [%rd62];
	mul.f64 	%fd151, %fd150, 0d400921FB54442D18;
	ld.global.f64 	%fd152, [%rd38];
	fma.rn.f64 	%fd277, %fd151, %fd152, %fd277;
	add.s32 	%r82, %r82, 1;
	add.s64 	%rd62, %rd62, 8;
	add.s32 	%r81, %r81, 1;
	setp.ne.s32 	%p11, %r81, 0;
	@%p11 bra 	$L__BB3_14;
	bra.uni 	$L__BB3_28;
$L__BB3_15:
	setp.lt.s32 	%p12, %r42, 1;
	@%p12 bra 	$L__BB3_28;
	and.b32  	%r6, %r42, 15;
	setp.lt.u32 	%p13, %r42, 16;
	mov.f64 	%fd277, 0d0000000000000000;
	mov.b32 	%r75, 0;
	@%p13 bra 	$L__BB3_19;
	and.b32  	%r75, %r42, 2147483632;
	neg.s32 	%r71, %r75;
	add.s64 	%rd58, %rd3, 64;
	add.s64 	%rd57, %rd1, 64;
	mov.f64 	%fd277, 0d0000000000000000;
$L__BB3_18:
	.pragma "nounroll";
	ld.global.f64 	%fd157, [%rd58+-64];
	ld.global.f64 	%fd158, [%rd57+-64];
	fma.rn.f64 	%fd159, %fd157, %fd158, %fd277;
	ld.global.f64 	%fd160, [%rd58+-56];
	ld.global.f64 	%fd161, [%rd57+-56];
	fma.rn.f64 	%fd162, %fd160, %fd161, %fd159;
	ld.global.f64 	%fd163, [%rd58+-48];
	ld.global.f64 	%fd164, [%rd57+-48];
	fma.rn.f64 	%fd165, %fd163, %fd164, %fd162;
	ld.global.f64 	%fd166, [%rd58+-40];
	ld.global.f64 	%fd167, [%rd57+-40];
	fma.rn.f64 	%fd168, %fd166, %fd167, %fd165;
	ld.global.f64 	%fd169, [%rd58+-32];
	ld.global.f64 	%fd170, [%rd57+-32];
	fma.rn.f64 	%fd171, %fd169, %fd170, %fd168;
	ld.global.f64 	%fd172, [%rd58+-24];
	ld.global.f64 	%fd173, [%rd57+-24];
	fma.rn.f64 	%fd174, %fd172, %fd173, %fd171;
	ld.global.f64 	%fd175, [%rd58+-16];
	ld.global.f64 	%fd176, [%rd57+-16];
	fma.rn.f64 	%fd177, %fd175, %fd176, %fd174;
	ld.global.f64 	%fd178, [%rd58+-8];
	ld.global.f64 	%fd179, [%rd57+-8];
	fma.rn.f64 	%fd180, %fd178, %fd179, %fd177;
	ld.global.f64 	%fd181, [%rd58];
	ld.global.f64 	%fd182, [%rd57];
	fma.rn.f64 	%fd183, %fd181, %fd182, %fd180;
	ld.global.f64 	%fd184, [%rd58+8];
	ld.global.f64 	%fd185, [%rd57+8];
	fma.rn.f64 	%fd186, %fd184, %fd185, %fd183;
	ld.global.f64 	%fd187, [%rd58+16];
	ld.global.f64 	%fd188, [%rd57+16];
	fma.rn.f64 	%fd189, %fd187, %fd188, %fd186;
	ld.global.f64 	%fd190, [%rd58+24];
	ld.global.f64 	%fd191, [%rd57+24];
	fma.rn.f64 	%fd192, %fd190, %fd191, %fd189;
	ld.global.f64 	%fd193, [%rd58+32];
	ld.global.f64 	%fd194, [%rd57+32];
	fma.rn.f64 	%fd195, %fd193, %fd194, %fd192;
	ld.global.f64 	%fd196, [%rd58+40];
	ld.global.f64 	%fd197, [%rd57+40];
	fma.rn.f64 	%fd198, %fd196, %fd197, %fd195;
	ld.global.f64 	%fd199, [%rd58+48];
	ld.global.f64 	%fd200, [%rd57+48];
	fma.rn.f64 	%fd201, %fd199, %fd200, %fd198;
	ld.global.f64 	%fd202, [%rd58+56];
	ld.global.f64 	%fd203, [%rd57+56];
	fma.rn.f64 	%fd277, %fd202, %fd203, %fd201;
	add.s32 	%r71, %r71, 16;
	add.s64 	%rd58, %rd58, 128;
	add.s64 	%rd57, %rd57, 128;
	setp.eq.s32 	%p14, %r71, 0;
	@%p14 bra 	$L__BB3_19;
	bra.uni 	$L__BB3_18;
$L__BB3_19:
	setp.eq.s32 	%p15, %r6, 0;
	@%p15 bra 	$L__BB3_28;
	and.b32  	%r16, %r42, 7;
	setp.lt.u32 	%p16, %r6, 8;
	@%p16 bra 	$L__BB3_22;
	mul.wide.u32 	%rd39, %r75, 8;
	add.s64 	%rd40, %rd3, %rd39;
	ld.global.f64 	%fd205, [%rd40];
	add.s64 	%rd41, %rd1, %rd39;
	ld.global.f64 	%fd206, [%rd41];
	fma.rn.f64 	%fd207, %fd205, %fd206, %fd277;
	ld.global.f64 	%fd208, [%rd40+8];
	ld.global.f64 	%fd209, [%rd41+8];
	fma.rn.f64 	%fd210, %fd208, %fd209, %fd207;
	ld.global.f64 	%fd211, [%rd40+16];
	ld.global.f64 	%fd212, [%rd41+16];
	fma.rn.f64 	%fd213, %fd211, %fd212, %fd210;
	ld.global.f64 	%fd214, [%rd40+24];
	ld.global.f64 	%fd215, [%rd41+24];
	fma.rn.f64 	%fd216, %fd214, %fd215, %fd213;
	ld.global.f64 	%fd217, [%rd40+32];
	ld.global.f64 	%fd218, [%rd41+32];
	fma.rn.f64 	%fd219, %fd217, %fd218, %fd216;
	ld.global.f64 	%fd220, [%rd40+40];
	ld.global.f64 	%fd221, [%rd41+40];
	fma.rn.f64 	%fd222, %fd220, %fd221, %fd219;
	ld.global.f64 	%fd223, [%rd40+48];
	ld.global.f64 	%fd224, [%rd41+48];
	fma.rn.f64 	%fd225, %fd223, %fd224, %fd222;
	ld.global.f64 	%fd226, [%rd40+56];
	ld.global.f64 	%fd227, [%rd41+56];
	fma.rn.f64 	%fd277, %fd226, %fd227, %fd225;
	add.s32 	%r75, %r75, 8;
$L__BB3_22:
	setp.eq.s32 	%p17, %r16, 0;
	@%p17 bra 	$L__BB3_28;
	and.b32  	%r19, %r42, 3;
	setp.lt.u32 	%p18, %r16, 4;
	@%p18 bra 	$L__BB3_25;
	mul.wide.u32 	%rd42, %r75, 8;
	add.s64 	%rd43, %rd3, %rd42;
	ld.global.f64 	%fd229, [%rd43];
	add.s64 	%rd44, %rd1, %rd42;
	ld.global.f64 	%fd230, [%rd44];
	fma.rn.f64 	%fd231, %fd229, %fd230, %fd277;
	ld.global.f64 	%fd232, [%rd43+8];
	ld.global.f64 	%fd233, [%rd44+8];
	fma.rn.f64 	%fd234, %fd232, %fd233, %fd231;
	ld.global.f64 	%fd235, [%rd43+16];
	ld.global.f64 	%fd236, [%rd44+16];
	fma.rn.f64 	%fd237, %fd235, %fd236, %fd234;
	ld.global.f64 	%fd238, [%rd43+24];
	ld.global.f64 	%fd239, [%rd44+24];
	fma.rn.f64 	%fd277, %fd238, %fd239, %fd237;
	add.s32 	%r75, %r75, 4;
$L__BB3_25:
	setp.eq.s32 	%p19, %r19, 0;
	@%p19 bra 	$L__BB3_28;
	mul.wide.u32 	%rd45, %r75, 8;
	add.s64 	%rd61, %rd1, %rd45;
	add.s64 	%rd60, %rd3, %rd45;
	neg.s32 	%r77, %r19;
$L__BB3_27:
	.pragma "nounroll";
	ld.global.f64 	%fd240, [%rd60];
	ld.global.f64 	%fd241, [%rd61];
	fma.rn.f64 	%fd277, %fd240, %fd241, %fd277;
	add.s64 	%rd61, %rd61, 8;
	add.s64 	%rd60, %rd60, 8;
	add.s32 	%r77, %r77, 1;
	setp.eq.s32 	%p20, %r77, 0;
	@%p20 bra 	$L__BB3_28;
	bra.uni 	$L__BB3_27;
$L__BB3_28:
	{
	.reg .b32 %temp; 
	mov.b64 	{%temp, %r38}, %fd34;
	}
	mov.f64 	%fd242, 0d4010000000000000;
	{
	.reg .b32 %temp; 
	mov.b64 	{%temp, %r51}, %fd242;
	}
	and.b32  	%r40, %r51, 2146435072;
	setp.eq.s32 	%p21, %r40, 1072693248;
	abs.f64 	%fd26, %fd34;
	{ // callseq 1, 0
	.param .b64 param0;
	st.param.f64 	[param0], %fd26;
	.param .b64 param1;
	st.param.f64 	[param1], 0d4010000000000000;
	.param .b64 retval0;
	call.uni (retval0), 
	__internal_accurate_pow, 
	(
	param0, 
	param1
	);
	ld.param.f64 	%fd243, [retval0];
	} // callseq 1
	setp.lt.s32 	%p22, %r38, 0;
	neg.f64 	%fd245, %fd243;
	selp.f64 	%fd246, %fd245, %fd243, %p21;
	selp.f64 	%fd279, %fd246, %fd243, %p22;
	setp.neu.f64 	%p23, %fd34, 0d0000000000000000;
	@%p23 bra 	$L__BB3_30;
	setp.eq.s32 	%p24, %r40, 1072693248;
	selp.b32 	%r52, %r38, 0, %p24;
	setp.lt.s32 	%p25, %r51, 0;
	or.b32  	%r53, %r52, 2146435072;
	selp.b32 	%r54, %r53, %r52, %p25;
	mov.b32 	%r55, 0;
	mov.b64 	%fd279, {%r55, %r54};
$L__BB3_30:
	add.f64 	%fd247, %fd34, 0d4010000000000000;
	{
	.reg .b32 %temp; 
	mov.b64 	{%temp, %r56}, %fd247;
	}
	and.b32  	%r57, %r56, 2146435072;
	setp.ne.s32 	%p26, %r57, 2146435072;
	@%p26 bra 	$L__BB3_35;
	setp.num.f64 	%p27, %fd34, %fd34;
	@%p27 bra 	$L__BB3_33;
	mov.f64 	%fd248, 0d4010000000000000;
	add.rn.f64 	%fd279, %fd34, %fd248;
	bra.uni 	$L__BB3_35;
$L__BB3_33:
	setp.neu.f64 	%p28, %fd26, 0d7FF0000000000000;
	@%p28 bra 	$L__BB3_35;
	setp.lt.s32 	%p29, %r38, 0;
	setp.eq.s32 	%p30, %r40, 1072693248;
	setp.lt.s32 	%p31, %r51, 0;
	selp.b32 	%r59, 0, 2146435072, %p31;
	and.b32  	%r60, %r51, 2147483647;
	setp.ne.s32 	%p32, %r60, 1071644672;
	or.b32  	%r61, %r59, -2147483648;
	selp.b32 	%r62, %r61, %r59, %p32;
	selp.b32 	%r63, %r62, %r59, %p30;
	selp.b32 	%r64, %r63, %r59, %p29;
	mov.b32 	%r65, 0;
	mov.b64 	%fd279, {%r65, %r64};
$L__BB3_35:
	setp.eq.f64 	%p33, %fd34, 0d3FF0000000000000;
	mul.f64 	%fd249, %fd279, 0d3F0DBAA344054510;
	selp.f64 	%fd250, 0d3F0DBAA344054510, %fd249, %p33;
	div.rn.f64 	%fd33, %fd250, %fd277;
	setp.ne.s32 	%p34, %r1, 0;
	@%p34 bra 	$L__BB3_40;
	add.u64 	%rd46, %SP, 0;
	add.u64 	%rd22, %SPL, 0;
	setp.leu.f64 	%p35, %fd33, 0d3FF0000000000000;
	@%p35 bra 	$L__BB3_38;
	add.f64 	%fd251, %fd33, 0dBFF0000000000000;
	mul.f64 	%fd252, %fd251, 0d4059000000000000;
	st.local.f64 	[%rd22], %fd252;
	mov.u64 	%rd47, $str;
	cvta.global.u64 	%rd48, %rd47;
	{ // callseq 2, 0
	.param .b64 param0;
	st.param.b64 	[param0], %rd48;
	.param .b64 param1;
	st.param.b64 	[param1], %rd46;
	.param .b32 retval0;
	call.uni (retval0), 
	vprintf, 
	(
	param0, 
	param1
	);
	ld.param.b32 	%r66, [retval0];
	} // callseq 2
$L__BB3_38:
	setp.geu.f64 	%p36, %fd33, 0d3FF0000000000000;
	@%p36 bra 	$L__BB3_40;
	mov.f64 	%fd253, 0d3FF0000000000000;
	sub.f64 	%fd254, %fd253, %fd33;
	mul.f64 	%fd255, %fd254, 0d4059000000000000;
	st.local.f64 	[%rd22], %fd255;
	mov.u64 	%rd50, $str$1;
	cvta.global.u64 	%rd51, %rd50;
	{ // callseq 3, 0
	.param .b64 param0;
	st.param.b64 	[param0], %rd51;
	.param .b64 param1;
	st.param.b64 	[param1], %rd46;
	.param .b32 retval0;
	call.uni (retval0), 
	vprintf, 
	(
	param0, 
	param1
	);
	ld.param.b32 	%r68, [retval0];
	} // callseq 3
$L__BB3_40:
	setp.ne.s32 	%p37, %r41, 1;
	@%p37 bra 	$L__BB3_42;
	mul.wide.s32 	%rd55, %r1, 8;
	add.s64 	%rd56, %rd1, %rd55;
	ld.global.f64 	%fd258, [%rd56];
	mul.f64 	%fd259, %fd33, %fd258;
	st.global.f64 	[%rd56], %fd259;
	bra.uni 	$L__BB3_43;
$L__BB3_42:
	mad.lo.s32 	%r70, %r43, %r42, %r1;
	mul.wide.s32 	%rd53, %r70, 8;
	add.s64 	%rd54, %rd2, %rd53;
	ld.global.f64 	%fd256, [%rd54];
	mul.f64 	%fd257, %fd33, %fd256;
	st.global.f64 	[%rd54], %fd257;
$L__BB3_43:
	ret;

}
	// .globl	_Z21corr_surface_emissionPdS_S_ddiii
.visible .entry _Z21corr_surface_emissionPdS_S_ddiii(
	.param .u64 .ptr .align 1 _Z21corr_surface_emissionPdS_S_ddiii_param_0,
	.param .u64 .ptr .align 1 _Z21corr_surface_emissionPdS_S_ddiii_param_1,
	.param .u64 .ptr .align 1 _Z21corr_surface_emissionPdS_S_ddiii_param_2,
	.param .f64 _Z21corr_surface_emissionPdS_S_ddiii_param_3,
	.param .f64 _Z21corr_surface_emissionPdS_S_ddiii_param_4,
	.param .u32 _Z21corr_surface_emissionPdS_S_ddiii_param_5,
	.param .u32 _Z21corr_surface_emissionPdS_S_ddiii_param_6,
	.param .u32 _Z21corr_surface_emissionPdS_S_ddiii_param_7
)
{
	.reg .pred 	%p<25>;
	.reg .b32 	%r<94>;
	.reg .b64 	%rd<84>;
	.reg .b64 	%fd<108>;

	ld.param.u64 	%rd6, [_Z21corr_surface_emissionPdS_S_ddiii_param_1];
	ld.param.u64 	%rd7, [_Z21corr_surface_emissionPdS_S_ddiii_param_2];
	ld.param.f64 	%fd22, [_Z21corr_surface_emissionPdS_S_ddiii_param_4];
	ld.param.u32 	%r39, [_Z21corr_surface_emissionPdS_S_ddiii_param_5];
	ld.param.u32 	%r40, [_Z21corr_surface_emissionPdS_S_ddiii_param_6];
	cvta.to.global.u64 	%rd1, %rd6;
	cvta.to.global.u64 	%rd2, %rd7;
	mov.u32 	%r41, %tid.x;
	mov.u32 	%r42, %ctaid.x;
	mov.u32 	%r43, %ntid.x;
	mad.lo.s32 	%r1, %r42, %r43, %r41;
	setp.ge.s32 	%p1, %r1, %r39;
	@%p1 bra 	$L__BB4_23;
	setp.lt.s32 	%p2, %r39, 1;
	mov.f64 	%fd104, 0d0000000000000000;
	@%p2 bra 	$L__BB4_13;
	add.s32 	%r2, %r40, 2;
	and.b32  	%r3, %r39, 7;
	setp.lt.u32 	%p3, %r39, 8;
	mov.f64 	%fd104, 0d0000000000000000;
	mov.b32 	%r92, 0;
	@%p3 bra 	$L__BB4_5;
	and.b32  	%r46, %r39, 2147483640;
	neg.s32 	%r90, %r46;
	shl.b32 	%r88, %r40, 1;
	mul.lo.s32 	%r87, %r40, 3;
	shl.b32 	%r86, %r40, 2;
	mul.lo.s32 	%r85, %r40, 5;
	mul.lo.s32 	%r84, %r40, 6;
	mul.lo.s32 	%r83, %r40, 7;
	add.s64 	%rd83, %rd1, 32;
	mov.f64 	%fd104, 0d0000000000000000;
	mov.b32 	%r82, 8;
	cvt.s64.s32 	%rd9, %r40;
	mov.u32 	%r89, %r40;
$L__BB4_4:
	.pragma "nounroll";
	and.b32  	%r92, %r39, 2147483640;
	ld.global.f64 	%fd27, [%rd83+-32];
	mul.f64 	%fd28, %fd27, 0d400921FB54442D18;
	add.s32 	%r47, %r82, -8;
	cvt.s64.s32 	%rd8, %r47;
	add.s64 	%rd10, %rd9, %rd8;
	shl.b64 	%rd11, %rd10, 3;
	add.s64 	%rd12, %rd2, %rd11;
	ld.global.f64 	%fd29, [%rd12+8];
	fma.rn.f64 	%fd30, %fd28, %fd29, %fd104;
	ld.global.f64 	%fd31, [%rd83+-24];
	mul.f64 	%fd32, %fd31, 0d400921FB54442D18;
	add.s32 	%r48, %r89, 2;
	cvt.s64.s32 	%rd13, %r48;
	add.s64 	%rd14, %rd9, %rd13;
	shl.b64 	%rd15, %rd14, 3;
	add.s64 	%rd16, %rd2, %rd15;
	ld.global.f64 	%fd33, [%rd16+8];
	fma.rn.f64 	%fd34, %fd32, %fd33, %fd30;
	ld.global.f64 	%fd35, [%rd83+-16];
	mul.f64 	%fd36, %fd35, 0d400921FB54442D18;
	add.s32 	%r49, %r88, 4;
	cvt.s64.s32 	%rd17, %r49;
	add.s64 	%rd18, %rd9, %rd17;
	shl.b64 	%rd19, %rd18, 3;
	add.s64 	%rd20, %rd2, %rd19;
	ld.global.f64 	%fd37, [%rd20+8];
	fma.rn.f64 	%fd38, %fd36, %fd37, %fd34;
	ld.global.f64 	%fd39, [%rd83+-8];
	mul.f64 	%fd40, %fd39, 0d400921FB54442D18;
	add.s32 	%r50, %r87, 6;
	cvt.s64.s32 	%rd21, %r50;
	add.s64 	%rd22, %rd9, %rd21;
	shl.b64 	%rd23, %rd22, 3;
	add.s64 	%rd24, %rd2, %rd23;
	ld.global.f64 	%fd41, [%rd24+8];
	fma.rn.f64 	%fd42, %fd40, %fd41, %fd38;
	ld.global.f64 	%fd43, [%rd83];
	mul.f64 	%fd44, %fd43, 0d400921FB54442D18;
	add.s32 	%r51, %r86, 8;
	cvt.s64.s32 	%rd25, %r51;
	add.s64 	%rd26, %rd9, %rd25;
	shl.b64 	%rd27, %rd26, 3;
	add.s64 	%rd28, %rd2, %rd27;
	ld.global.f64 	%fd45, [%rd28+8];
	fma.rn.f64 	%fd46, %fd44, %fd45, %fd42;
	ld.global.f64 	%fd47, [%rd83+8];
	mul.f64 	%fd48, %fd47, 0d400921FB54442D18;
	add.s32 	%r52, %r85, 10;
	cvt.s64.s32 	%rd29, %r52;
	add.s64 	%rd30, %rd9, %rd29;
	shl.b64 	%rd31, %rd30, 3;
	add.s64 	%rd32, %rd2, %rd31;
	ld.global.f64 	%fd49, [%rd32+8];
	fma.rn.f64 	%fd50, %fd48, %fd49, %fd46;
	ld.global.f64 	%fd51, [%rd83+16];
	mul.f64 	%fd52, %fd51, 0d400921FB54442D18;
	add.s32 	%r53, %r84, 12;
	cvt.s64.s32 	%rd33, %r53;
	add.s64 	%rd34, %rd9, %rd33;
	shl.b64 	%rd35, %rd34, 3;
	add.s64 	%rd36, %rd2, %rd35;
	ld.global.f64 	%fd53, [%rd36+8];
	fma.rn.f64 	%fd54, %fd52, %fd53, %fd50;
	ld.global.f64 	%fd55, [%rd83+24];
	mul.f64 	%fd56, %fd55, 0d400921FB54442D18;
	add.s32 	%r54, %r83, 14;
	cvt.s64.s32 	%rd37, %r54;
	add.s64 	%rd38, %rd9, %rd37;
	shl.b64 	%rd39, %rd38, 3;
	add.s64 	%rd40, %rd2, %rd39;
	ld.global.f64 	%fd57, [%rd40+8];
	fma.rn.f64 	%fd104, %fd56, %fd57, %fd54;
	add.s32 	%r90, %r90, 8;
	shl.b32 	%r55, %r40, 3;
	add.s32 	%r56, %r55, 16;
	add.s32 	%r89, %r89, %r56;
	add.s32 	%r88, %r88, %r56;
	add.s32 	%r87, %r87, %r56;
	add.s32 	%r86, %r86, %r56;
	add.s32 	%r85, %r85, %r56;
	add.s32 	%r84, %r84, %r56;
	add.s32 	%r83, %r83, %r56;
	add.s32 	%r82, %r82, %r56;
	add.s64 	%rd83, %rd83, 64;
	setp.ne.s32 	%p4, %r90, 0;
	@%p4 bra 	$L__BB4_4;
$L__BB4_5:
	setp.eq.s32 	%p5, %r3, 0;
	@%p5 bra 	$L__BB4_13;
	and.b32  	%r31, %r39, 3;
	setp.lt.u32 	%p6, %r3, 4;
	@%p6 bra 	$L__BB4_8;
	mul.wide.u32 	%rd41, %r92, 8;
	add.s64 	%rd42, %rd1, %rd41;
	ld.global.f64 	%fd59, [%rd42];
	mul.f64 	%fd60, %fd59, 0d400921FB54442D18;
	mul.lo.s32 	%r57, %r92, %r2;
	cvt.s64.s32 	%rd43, %r57;
	cvt.s64.s32 	%rd44, %r40;
	add.s64 	%rd45, %rd44, %rd43;
	shl.b64 	%rd46, %rd45, 3;
	add.s64 	%rd47, %rd2, %rd46;
	ld.global.f64 	%fd61, [%rd47+8];
	fma.rn.f64 	%fd62, %fd60, %fd61, %fd104;
	ld.global.f64 	%fd63, [%rd42+8];
	mul.f64 	%fd64, %fd63, 0d400921FB54442D18;
	add.s32 	%r58, %r57, %r2;
	cvt.s64.s32 	%rd48, %r58;
	add.s64 	%rd49, %rd44, %rd48;
	shl.b64 	%rd50, %rd49, 3;
	add.s64 	%rd51, %rd2, %rd50;
	ld.global.f64 	%fd65, [%rd51+8];
	fma.rn.f64 	%fd66, %fd64, %fd65, %fd62;
	ld.global.f64 	%fd67, [%rd42+16];
	mul.f64 	%fd68, %fd67, 0d400921FB54442D18;
	add.s32 	%r59, %r58, %r2;
	cvt.s64.s32 	%rd52, %r59;
	add.s64 	%rd53, %rd44, %rd52;
	shl.b64 	%rd54, %rd53, 3;
	add.s64 	%rd55, %rd2, %rd54;
	ld.global.f64 	%fd69, [%rd55+8];
	fma.rn.f64 	%fd70, %fd68, %fd69, %fd66;
	ld.global.f64 	%fd71, [%rd42+24];
	mul.f64 	%fd72, %fd71, 0d400921FB54442D18;
	add.s32 	%r60, %r59, %r2;
	cvt.s64.s32 	%rd56, %r60;
	add.s64 	%rd57, %rd44, %rd56;
	shl.b64 	%rd58, %rd57, 3;
	add.s64 	%rd59, %rd2, %rd58;
	ld.global.f64 	%fd73, [%rd59+8];
	fma.rn.f64 	%fd104, %fd72, %fd73, %fd70;
	add.s32 	%r92, %r92, 4;
$L__BB4_8:
	setp.eq.s32 	%p7, %r31, 0;
	@%p7 bra 	$L__BB4_13;
	setp.eq.s32 	%p8, %r31, 1;
	@%p8 bra 	$L__BB4_11;
	mul.wide.u32 	%rd60, %r92, 8;
	add.s64 	%rd61, %rd1, %rd60;
	ld.global.f64 	%fd75, [%rd61];
	mul.f64 	%fd76, %fd75, 0d400921FB54442D18;
	mul.lo.s32 	%r61, %r92, %r2;
	cvt.s64.s32 	%rd62, %r61;
	cvt.s64.s32 	%rd63, %r40;
	add.s64 	%rd64, %rd63, %rd62;
	shl.b64 	%rd65, %rd64, 3;
	add.s64 	%rd66, %rd2, %rd65;
	ld.global.f64 	%fd77, [%rd66+8];
	fma.rn.f64 	%fd78, %fd76, %fd77, %fd104;
	ld.global.f64 	%fd79, [%rd61+8];
	mul.f64 	%fd80, %fd79, 0d400921FB54442D18;
	add.s32 	%r62, %r61, %r2;
	cvt.s64.s32 	%rd67, %r62;
	add.s64 	%rd68, %rd63, %rd67;
	shl.b64 	%rd69, %rd68, 3;
	add.s64 	%rd70, %rd2, %rd69;
	ld.global.f64 	%fd81, [%rd70+8];
	fma.rn.f64 	%fd104, %fd80, %fd81, %fd78;
	add.s32 	%r92, %r92, 2;
$L__BB4_11:
	and.b32  	%r63, %r39, 1;
	setp.eq.b32 	%p9, %r63, 1;
	not.pred 	%p10, %p9;
	@%p10 bra 	$L__BB4_13;
	mul.wide.u32 	%rd71, %r92, 8;
	add.s64 	%rd72, %rd1, %rd71;
	ld.global.f64 	%fd82, [%rd72];
	mul.f64 	%fd83, %fd82, 0d400921FB54442D18;
	mul.lo.s32 	%r64, %r92, %r2;
	cvt.s64.s32 	%rd73, %r64;
	cvt.s64.s32 	%rd74, %r40;
	add.s64 	%rd75, %rd74, %rd73;
	shl.b64 	%rd76, %rd75, 3;
	add.s64 	%rd77, %rd2, %rd76;
	ld.global.f64 	%fd84, [%rd77+8];
	fma.rn.f64 	%fd104, %fd83, %fd84, %fd104;
$L__BB4_13:
	setp.leu.f64 	%p11, %fd104, 0d0000000000000000;
	mov.f64 	%fd107, 0d3FF0000000000000;
	@%p11 bra 	$L__BB4_22;
	{
	.reg .b32 %temp; 
	mov.b64 	{%temp, %r36}, %fd22;
	}
	mov.f64 	%fd86, 0d4010000000000000;
	{
	.reg .b32 %temp; 
	mov.b64 	{%temp, %r65}, %fd86;
	}
	and.b32  	%r38, %r65, 2146435072;
	setp.eq.s32 	%p12, %r38, 1072693248;
	abs.f64 	%fd13, %fd22;
	{ // callseq 4, 0
	.param .b64 param0;
	st.param.f64 	[param0], %fd13;
	.param .b64 param1;
	st.param.f64 	[param1], 0d4010000000000000;
	.param .b64 retval0;
	call.uni (retval0), 
	__internal_accurate_pow, 
	(
	param0, 
	param1
	);
	ld.param.f64 	%fd87, [retval0];
	} // callseq 4
	setp.lt.s32 	%p13, %r36, 0;
	neg.f64 	%fd89, %fd87;
	selp.f64 	%fd90, %fd89, %fd87, %p12;
	selp.f64 	%fd106, %fd90, %fd87, %p13;
	setp.neu.f64 	%p14, %fd22, 0d0000000000000000;
	@%p14 bra 	$L__BB4_16;
	setp.eq.s32 	%p15, %r38, 1072693248;
	selp.b32 	%r66, %r36, 0, %p15;
	setp.lt.s32 	%p16, %r65, 0;
	or.b32  	%r67, %r66, 2146435072;
	selp.b32 	%r68, %r67, %r66, %p16;
	mov.b32 	%r69, 0;
	mov.b64 	%fd106, {%r69, %r68};
$L__BB4_16:
	add.f64 	%fd91, %fd22, 0d4010000000000000;
	{
	.reg .b32 %temp; 
	mov.b64 	{%temp, %r70}, %fd91;
	}
	and.b32  	%r71, %r70, 2146435072;
	setp.ne.s32 	%p17, %r71, 2146435072;
	@%p17 bra 	$L__BB4_21;
	setp.num.f64 	%p18, %fd22, %fd22;
	@%p18 bra 	$L__BB4_19;
	mov.f64 	%fd92, 0d4010000000000000;
	add.rn.f64 	%fd106, %fd22, %fd92;
	bra.uni 	$L__BB4_21;
$L__BB4_19:
	setp.neu.f64 	%p19, %fd13, 0d7FF0000000000000;
	@%p19 bra 	$L__BB4_21;
	setp.lt.s32 	%p20, %r36, 0;
	setp.eq.s32 	%p21, %r38, 1072693248;
	setp.lt.s32 	%p22, %r65, 0;
	selp.b32 	%r73, 0, 2146435072, %p22;
	and.b32  	%r74, %r65, 2147483647;
	setp.ne.s32 	%p23, %r74, 1071644672;
	or.b32  	%r75, %r73, -2147483648;
	selp.b32 	%r76, %r75, %r73, %p23;
	selp.b32 	%r77, %r76, %r73, %p21;
	selp.b32 	%r78, %r77, %r73, %p20;
	mov.b32 	%r79, 0;
	mov.b64 	%fd106, {%r79, %r78};
$L__BB4_21:
	setp.eq.f64 	%p24, %fd22, 0d3FF0000000000000;
	mul.f64 	%fd93, %fd106, 0d3F0DBAA344054510;
	selp.f64 	%fd94, 0d3F0DBAA344054510, %fd93, %p24;
	div.rn.f64 	%fd107, %fd94, %fd104;
$L__BB4_22:
	add.s32 	%r80, %r40, 2;
	mul.lo.s32 	%r81, %r80, %r1;
	cvt.s64.s32 	%rd78, %r81;
	cvt.s64.s32 	%rd79, %r40;
	add.s64 	%rd80, %rd79, %rd78;
	shl.b64 	%rd81, %rd80, 3;
	add.s64 	%rd82, %rd2, %rd81;
	ld.global.f64 	%fd95, [%rd82+8];
	mul.f64 	%fd96, %fd107, %fd95;
	st.global.f64 	[%rd82+8], %fd96;
$L__BB4_23:
	ret;

}
	// .globl	_Z10gridkernelPdS_S_S_S_ddid
.visible .entry _Z10gridkernelPdS_S_S_S_ddid(
	.param .u64 .ptr .align 1 _Z10gridkernelPdS_S_S_S_ddid_param_0,
	.param .u64 .ptr .align 1 _Z10gridkernelPdS_S_S_S_ddid_param_1,
	.param .u64 .ptr .align 1 _Z10gridkernelPdS_S_S_S_ddid_param_2,
	.param .u64 .ptr .align 1 _Z10gridkernelPdS_S_S_S_ddid_param_3,
	.param .u64 .ptr .align 1 _Z10gridkernelPdS_S_S_S_ddid_param_4,
	.param .f64 _Z10gridkernelPdS_S_S_S_ddid_param_5,
	.param .f64 _Z10gridkernelPdS_S_S_S_ddid_param_6,
	.param .u32 _Z10gridkernelPdS_S_S_S_ddid_param_7,
	.param .f64 _Z10gridkernelPdS_S_S_S_ddid_param_8
)
{
	.reg .pred 	%p<21>;
	.reg .b32 	%r<108>;
	.reg .b32 	%f<7>;
	.reg .b64 	%rd<21>;
	.reg .b64 	%fd<190>;

	ld.param.u64 	%rd8, [_Z10gridkernelPdS_S_S_S_ddid_param_0];
	ld.param.u64 	%rd9, [_Z10gridkernelPdS_S_S_S_ddid_param_1];
	ld.param.u64 	%rd5, [_Z10gridkernelPdS_S_S_S_ddid_param_2];
	ld.param.u64 	%rd6, [_Z10gridkernelPdS_S_S_S_ddid_param_3];
	ld.param.u64 	%rd7, [_Z10gridkernelPdS_S_S_S_ddid_param_4];
	ld.param.f64 	%fd38, [_Z10gridkernelPdS_S_S_S_ddid_param_5];
	ld.param.f64 	%fd39, [_Z10gridkernelPdS_S_S_S_ddid_param_6];
	ld.param.u32 	%r31, [_Z10gridkernelPdS_S_S_S_ddid_param_7];
	ld.param.f64 	%fd40, [_Z10gridkernelPdS_S_S_S_ddid_param_8];
	cvta.to.global.u64 	%rd1, %rd9;
	cvta.to.global.u64 	%rd2, %rd8;
	mov.u32 	%r32, %tid.x;
	mov.u32 	%r33, %ctaid.x;
	mov.u32 	%r34, %ntid.x;
	mad.lo.s32 	%r1, %r33, %r34, %r32;
	setp.ge.s32 	%p1, %r1, %r31;
	@%p1 bra 	$L__BB5_26;
	div.rn.f64 	%fd181, %fd39, %fd38;
	{
	.reg .b32 %temp; 
	mov.b64 	{%temp, %r100}, %fd181;
	}
	{
	.reg .b32 %temp; 
	mov.b64 	{%r101, %temp}, %fd181;
	}
	setp.gt.s32 	%p2, %r100, 1048575;
	mov.b32 	%r102, -1023;
	@%p2 bra 	$L__BB5_3;
	mul.f64 	%fd181, %fd181, 0d4350000000000000;
	{
	.reg .b32 %temp; 
	mov.b64 	{%temp, %r100}, %fd181;
	}
	{
	.reg .b32 %temp; 
	mov.b64 	{%r101, %temp}, %fd181;
	}
	mov.b32 	%r102, -1077;
$L__BB5_3:
	add.s32 	%r37, %r100, -1;
	setp.gt.u32 	%p3, %r37, 2146435070;
	@%p3 bra 	$L__BB5_7;
	shr.u32 	%r40, %r100, 20;
	add.s32 	%r103, %r102, %r40;
	and.b32  	%r41, %r100, 1048575;
	or.b32  	%r42, %r41, 1072693248;
	mov.b64 	%fd182, {%r101, %r42};
	setp.lt.u32 	%p5, %r42, 1073127583;
	@%p5 bra 	$L__BB5_6;
	{
	.reg .b32 %temp; 
	mov.b64 	{%r43, %temp}, %fd182;
	}
	{
	.reg .b32 %temp; 
	mov.b64 	{%temp, %r44}, %fd182;
	}
	add.s32 	%r45, %r44, -1048576;
	mov.b64 	%fd182, {%r43, %r45};
	add.s32 	%r103, %r103, 1;
$L__BB5_6:
	add.f64 	%fd42, %fd182, 0dBFF0000000000000;
	add.f64 	%fd43, %fd182, 0d3FF0000000000000;
	rcp.approx.ftz.f64 	%fd44, %fd43;
	neg.f64 	%fd45, %fd43;
	fma.rn.f64 	%fd46, %fd45, %fd44, 0d3FF0000000000000;
	fma.rn.f64 	%fd47, %fd46, %fd46, %fd46;
	fma.rn.f64 	%fd48, %fd47, %fd44, %fd44;
	mul.f64 	%fd49, %fd42, %fd48;
	fma.rn.f64 	%fd50, %fd42, %fd48, %fd49;
	mul.f64 	%fd51, %fd50, %fd50;
	fma.rn.f64 	%fd52, %fd51, 0d3EB1380B3AE80F1E, 0d3ED0EE258B7A8B04;
	fma.rn.f64 	%fd53, %fd52, %fd51, 0d3EF3B2669F02676F;
	fma.rn.f64 	%fd54, %fd53, %fd51, 0d3F1745CBA9AB0956;
	fma.rn.f64 	%fd55, %fd54, %fd51, 0d3F3C71C72D1B5154;
	fma.rn.f64 	%fd56, %fd55, %fd51, 0d3F624924923BE72D;
	fma.rn.f64 	%fd57, %fd56, %fd51, 0d3F8999999999A3C4;
	fma.rn.f64 	%fd58, %fd57, %fd51, 0d3FB5555555555554;
	sub.f64 	%fd59, %fd42, %fd50;
	add.f64 	%fd60, %fd59, %fd59;
	neg.f64 	%fd61, %fd50;
	fma.rn.f64 	%fd62, %fd61, %fd42, %fd60;
	mul.f64 	%fd63, %fd48, %fd62;
	mul.f64 	%fd64, %fd51, %fd58;
	fma.rn.f64 	%fd65, %fd64, %fd50, %fd63;
	xor.b32  	%r46, %r103, -2147483648;
	mov.b32 	%r47, 1127219200;
	mov.b64 	%fd66, {%r46, %r47};
	mov.b32 	%r48, -2147483648;
	mov.b64 	%fd67, {%r48, %r47};
	sub.f64 	%fd68, %fd66, %fd67;
	fma.rn.f64 	%fd69, %fd68, 0d3FE62E42FEFA39EF, %fd50;
	fma.rn.f64 	%fd70, %fd68, 0dBFE62E42FEFA39EF, %fd69;
	sub.f64 	%fd71, %fd70, %fd50;
	sub.f64 	%fd72, %fd65, %fd71;
	fma.rn.f64 	%fd73, %fd68, 0d3C7ABC9E3B39803F, %fd72;
	add.f64 	%fd183, %fd69, %fd73;
	bra.uni 	$L__BB5_8;
$L__BB5_7:
	fma.rn.f64 	%fd41, %fd181, 0d7FF0000000000000, 0d7FF0000000000000;
	{
	.reg .b32 %temp; 
	mov.b64 	{%temp, %r38}, %fd181;
	}
	and.b32  	%r39, %r38, 2147483647;
	setp.eq.s32 	%p4, %r39, 0;
	selp.f64 	%fd183, 0dFFF0000000000000, %fd41, %p4;
$L__BB5_8:
	cvt.rn.f64.s32 	%fd74, %r1;
	mul.f64 	%fd75, %fd183, %fd74;
	cvt.rn.f64.s32 	%fd76, %r31;
	add.f64 	%fd10, %fd76, 0dBFF0000000000000;
	div.rn.f64 	%fd11, %fd75, %fd10;
	fma.rn.f64 	%fd77, %fd11, 0d3FF71547652B82FE, 0d4338000000000000;
	{
	.reg .b32 %temp; 
	mov.b64 	{%r12, %temp}, %fd77;
	}
	mov.f64 	%fd78, 0dC338000000000000;
	add.rn.f64 	%fd79, %fd77, %fd78;
	fma.rn.f64 	%fd80, %fd79, 0dBFE62E42FEFA39EF, %fd11;
	fma.rn.f64 	%fd81, %fd79, 0dBC7ABC9E3B39803F, %fd80;
	fma.rn.f64 	%fd82, %fd81, 0d3E5ADE1569CE2BDF, 0d3E928AF3FCA213EA;
	fma.rn.f64 	%fd83, %fd82, %fd81, 0d3EC71DEE62401315;
	fma.rn.f64 	%fd84, %fd83, %fd81, 0d3EFA01997C89EB71;
	fma.rn.f64 	%fd85, %fd84, %fd81, 0d3F2A01A014761F65;
	fma.rn.f64 	%fd86, %fd85, %fd81, 0d3F56C16C1852B7AF;
	fma.rn.f64 	%fd87, %fd86, %fd81, 0d3F81111111122322;
	fma.rn.f64 	%fd88, %fd87, %fd81, 0d3FA55555555502A1;
	fma.rn.f64 	%fd89, %fd88, %fd81, 0d3FC5555555555511;
	fma.rn.f64 	%fd90, %fd89, %fd81, 0d3FE000000000000B;
	fma.rn.f64 	%fd91, %fd90, %fd81, 0d3FF0000000000000;
	fma.rn.f64 	%fd92, %fd91, %fd81, 0d3FF0000000000000;
	{
	.reg .b32 %temp; 
	mov.b64 	{%r13, %temp}, %fd92;
	}
	{
	.reg .b32 %temp; 
	mov.b64 	{%temp, %r14}, %fd92;
	}
	shl.b32 	%r49, %r12, 20;
	add.s32 	%r50, %r49, %r14;
	mov.b64 	%fd184, {%r13, %r50};
	{
	.reg .b32 %temp; 
	mov.b64 	{%temp, %r51}, %fd11;
	}
	mov.b32 	%f4, %r51;
	abs.f32 	%f1, %f4;
	setp.lt.f32 	%p6, %f1, 0f4086232B;
	@%p6 bra 	$L__BB5_11;
	setp.lt.f64 	%p7, %fd11, 0d0000000000000000;
	add.f64 	%fd93, %fd11, 0d7FF0000000000000;
	selp.f64 	%fd184, 0d0000000000000000, %fd93, %p7;
	setp.geu.f32 	%p8, %f1, 0f40874800;
	@%p8 bra 	$L__BB5_11;
	shr.u32 	%r52, %r12, 31;
	add.s32 	%r53, %r12, %r52;
	shr.s32 	%r54, %r53, 1;
	shl.b32 	%r55, %r54, 20;
	add.s32 	%r56, %r14, %r55;
	mov.b64 	%fd94, {%r13, %r56};
	sub.s32 	%r57, %r12, %r54;
	shl.b32 	%r58, %r57, 20;
	add.s32 	%r59, %r58, 1072693248;
	mov.b32 	%r60, 0;
	mov.b64 	%fd95, {%r60, %r59};
	mul.f64 	%fd184, %fd95, %fd94;
$L__BB5_11:
	mul.f64 	%fd16, %fd38, %fd184;
	mul.wide.s32 	%rd10, %r1, 8;
	add.s64 	%rd3, %rd2, %rd10;
	st.global.f64 	[%rd3], %fd16;
	div.rn.f64 	%fd185, %fd38, %fd39;
	{
	.reg .b32 %temp; 
	mov.b64 	{%temp, %r104}, %fd185;
	}
	{
	.reg .b32 %temp; 
	mov.b64 	{%r105, %temp}, %fd185;
	}
	setp.gt.s32 	%p9, %r104, 1048575;
	mov.b32 	%r106, -1023;
	@%p9 bra 	$L__BB5_13;
	mul.f64 	%fd185, %fd185, 0d4350000000000000;
	{
	.reg .b32 %temp; 
	mov.b64 	{%temp, %r104}, %fd185;
	}
	{
	.reg .b32 %temp; 
	mov.b64 	{%r105, %temp}, %fd185;
	}
	mov.b32 	%r106, -1077;
$L__BB5_13:
	add.s32 	%r63, %r104, -1;
	setp.gt.u32 	%p10, %r63, 2146435070;
	@%p10 bra 	$L__BB5_17;
	shr.u32 	%r66, %r104, 20;
	add.s32 	%r107, %r106, %r66;
	and.b32  	%r67, %r104, 1048575;
	or.b32  	%r68, %r67, 1072693248;
	mov.b64 	%fd186, {%r105, %r68};
	setp.lt.u32 	%p12, %r68, 1073127583;
	@%p12 bra 	$L__BB5_16;
	{
	.reg .b32 %temp; 
	mov.b64 	{%r69, %temp}, %fd186;
	}
	{
	.reg .b32 %temp; 
	mov.b64 	{%temp, %r70}, %fd186;
	}
	add.s32 	%r71, %r70, -1048576;
	mov.b64 	%fd186, {%r69, %r71};
	add.s32 	%r107, %r107, 1;
$L__BB5_16:
	add.f64 	%fd97, %fd186, 0dBFF0000000000000;
	add.f64 	%fd98, %fd186, 0d3FF0000000000000;
	rcp.approx.ftz.f64 	%fd99, %fd98;
	neg.f64 	%fd100, %fd98;
	fma.rn.f64 	%fd101, %fd100, %fd99, 0d3FF0000000000000;
	fma.rn.f64 	%fd102, %fd101, %fd101, %fd101;
	fma.rn.f64 	%fd103, %fd102, %fd99, %fd99;
	mul.f64 	%fd104, %fd97, %fd103;
	fma.rn.f64 	%fd105, %fd97, %fd103, %fd104;
	mul.f64 	%fd106, %fd105, %fd105;
	fma.rn.f64 	%fd107, %fd106, 0d3EB1380B3AE80F1E, 0d3ED0EE258B7A8B04;
	fma.rn.f64 	%fd108, %fd107, %fd106, 0d3EF3B2669F02676F;
	fma.rn.f64 	%fd109, %fd108, %fd106, 0d3F1745CBA9AB0956;
	fma.rn.f64 	%fd110, %fd109, %fd106, 0d3F3C71C72D1B5154;
	fma.rn.f64 	%fd111, %fd110, %fd106, 0d3F624924923BE72D;
	fma.rn.f64 	%fd112, %fd111, %fd106, 0d3F8999999999A3C4;
	fma.rn.f64 	%fd113, %fd112, %fd106, 0d3FB5555555555554;
	sub.f64 	%fd114, %fd97, %fd105;
	add.f64 	%fd115, %fd114, %fd114;
	neg.f64 	%fd116, %fd105;
	fma.rn.f64 	%fd117, %fd116, %fd97, %fd115;
	mul.f64 	%fd118, %fd103, %fd117;
	mul.f64 	%fd119, %fd106, %fd113;
	fma.rn.f64 	%fd120, %fd119, %fd105, %fd118;
	xor.b32  	%r72, %r107, -2147483648;
	mov.b32 	%r73, 1127219200;
	mov.b64 	%fd121, {%r72, %r73};
	mov.b32 	%r74, -2147483648;
	mov.b64 	%fd122, {%r74, %r73};
	sub.f64 	%fd123, %fd121, %fd122;
	fma.rn.f64 	%fd124, %fd123, 0d3FE62E42FEFA39EF, %fd105;
	fma.rn.f64 	%fd125, %fd123, 0dBFE62E42FEFA39EF, %fd124;
	sub.f64 	%fd126, %fd125, %fd105;
	sub.f64 	%fd127, %fd120, %fd126;
	fma.rn.f64 	%fd128, %fd123, 0d3C7ABC9E3B39803F, %fd127;
	add.f64 	%fd187, %fd124, %fd128;
	bra.uni 	$L__BB5_18;
$L__BB5_17:
	fma.rn.f64 	%fd96, %fd185, 0d7FF0000000000000, 0d7FF0000000000000;
	{
	.reg .b32 %temp; 
	mov.b64 	{%temp, %r64}, %fd185;
	}
	and.b32  	%r65, %r64, 2147483647;
	setp.eq.s32 	%p11, %r65, 0;
	selp.f64 	%fd187, 0dFFF0000000000000, %fd96, %p11;
$L__BB5_18:
	add.f64 	%fd26, %fd10, %fd10;
	div.rn.f64 	%fd27, %fd187, %fd26;
	fma.rn.f64 	%fd129, %fd27, 0d3FF71547652B82FE, 0d4338000000000000;
	{
	.reg .b32 %temp; 
	mov.b64 	{%r25, %temp}, %fd129;
	}
	mov.f64 	%fd130, 0dC338000000000000;
	add.rn.f64 	%fd131, %fd129, %fd130;
	fma.rn.f64 	%fd132, %fd131, 0dBFE62E42FEFA39EF, %fd27;
	fma.rn.f64 	%fd133, %fd131, 0dBC7ABC9E3B39803F, %fd132;
	fma.rn.f64 	%fd134, %fd133, 0d3E5ADE1569CE2BDF, 0d3E928AF3FCA213EA;
	fma.rn.f64 	%fd135, %fd134, %fd133, 0d3EC71DEE62401315;
	fma.rn.f64 	%fd136, %fd135, %fd133, 0d3EFA01997C89EB71;
	fma.rn.f64 	%fd137, %fd136, %fd133, 0d3F2A01A014761F65;
	fma.rn.f64 	%fd138, %fd137, %fd133, 0d3F56C16C1852B7AF;
	fma.rn.f64 	%fd139, %fd138, %fd133, 0d3F81111111122322;
	fma.rn.f64 	%fd140, %fd139, %fd133, 0d3FA55555555502A1;
	fma.rn.f64 	%fd141, %fd140, %fd133, 0d3FC5555555555511;
	fma.rn.f64 	%fd142, %fd141, %fd133, 0d3FE000000000000B;
	fma.rn.f64 	%fd143, %fd142, %fd133, 0d3FF0000000000000;
	fma.rn.f64 	%fd144, %fd143, %fd133, 0d3FF0000000000000;
	{
	.reg .b32 %temp; 
	mov.b64 	{%r26, %temp}, %fd144;
	}
	{
	.reg .b32 %temp; 
	mov.b64 	{%temp, %r27}, %fd144;
	}
	shl.b32 	%r75, %r25, 20;
	add.s32 	%r76, %r75, %r27;
	mov.b64 	%fd188, {%r26, %r76};
	{
	.reg .b32 %temp; 
	mov.b64 	{%temp, %r77}, %fd27;
	}
	mov.b32 	%f5, %r77;
	abs.f32 	%f2, %f5;
	setp.lt.f32 	%p13, %f2, 0f4086232B;
	@%p13 bra 	$L__BB5_21;
	setp.lt.f64 	%p14, %fd27, 0d0000000000000000;
	add.f64 	%fd145, %fd27, 0d7FF0000000000000;
	selp.f64 	%fd188, 0d0000000000000000, %fd145, %p14;
	setp.geu.f32 	%p15, %f2, 0f40874800;
	@%p15 bra 	$L__BB5_21;
	shr.u32 	%r78, %r25, 31;
	add.s32 	%r79, %r25, %r78;
	shr.s32 	%r80, %r79, 1;
	shl.b32 	%r81, %r80, 20;
	add.s32 	%r82, %r27, %r81;
	mov.b64 	%fd146, {%r26, %r82};
	sub.s32 	%r83, %r25, %r80;
	shl.b32 	%r84, %r83, 20;
	add.s32 	%r85, %r84, 1072693248;
	mov.b32 	%r86, 0;
	mov.b64 	%fd147, {%r86, %r85};
	mul.f64 	%fd188, %fd147, %fd146;
$L__BB5_21:
	mul.f64 	%fd148, %fd16, %fd188;
	mul.wide.s32 	%rd11, %r1, 8;
	add.s64 	%rd4, %rd1, %rd11;
	st.global.f64 	[%rd4], %fd148;
	add.s32 	%r87, %r31, -1;
	setp.ne.s32 	%p16, %r1, %r87;
	@%p16 bra 	$L__BB5_26;
	ld.global.f64 	%fd32, [%rd3];
	div.rn.f64 	%fd33, %fd183, %fd26;
	fma.rn.f64 	%fd149, %fd33, 0d3FF71547652B82FE, 0d4338000000000000;
	{
	.reg .b32 %temp; 
	mov.b64 	{%r28, %temp}, %fd149;
	}
	mov.f64 	%fd150, 0dC338000000000000;
	add.rn.f64 	%fd151, %fd149, %fd150;
	fma.rn.f64 	%fd152, %fd151, 0dBFE62E42FEFA39EF, %fd33;
	fma.rn.f64 	%fd153, %fd151, 0dBC7ABC9E3B39803F, %fd152;
	fma.rn.f64 	%fd154, %fd153, 0d3E5ADE1569CE2BDF, 0d3E928AF3FCA213EA;
	fma.rn.f64 	%fd155, %fd154, %fd153, 0d3EC71DEE62401315;
	fma.rn.f64 	%fd156, %fd155, %fd153, 0d3EFA01997C89EB71;
	fma.rn.f64 	%fd157, %fd156, %fd153, 0d3F2A01A014761F65;
	fma.rn.f64 	%fd158, %fd157, %fd153, 0d3F56C16C1852B7AF;
	fma.rn.f64 	%fd159, %fd158, %fd153, 0d3F81111111122322;
	fma.rn.f64 	%fd160, %fd159, %fd153, 0d3FA55555555502A1;
	fma.rn.f64 	%fd161, %fd160, %fd153, 0d3FC5555555555511;
	fma.rn.f64 	%fd162, %fd161, %fd153, 0d3FE000000000000B;
	fma.rn.f64 	%fd163, %fd162, %fd153, 0d3FF0000000000000;
	fma.rn.f64 	%fd164, %fd163, %fd153, 0d3FF0000000000000;
	{
	.reg .b32 %temp; 
	mov.b64 	{%r29, %temp}, %fd164;
	}
	{
	.reg .b32 %temp; 
	mov.b64 	{%temp, %r30}, %fd164;
	}
	shl.b32 	%r88, %r28, 20;
	add.s32 	%r89, %r88, %r30;
	mov.b64 	%fd189, {%r29, %r89};
	{
	.reg .b32 %temp; 
	mov.b64 	{%temp, %r90}, %fd33;
	}
	mov.b32 	%f6, %r90;
	abs.f32 	%f3, %f6;
	setp.lt.f32 	%p17, %f3, 0f4086232B;
	@%p17 bra 	$L__BB5_25;
	setp.lt.f64 	%p18, %fd33, 0d0000000000000000;
	add.f64 	%fd165, %fd33, 0d7FF0000000000000;
	selp.f64 	%fd189, 0d0000000000000000, %fd165, %p18;
	setp.geu.f32 	%p19, %f3, 0f40874800;
	@%p19 bra 	$L__BB5_25;
	shr.u32 	%r91, %r28, 31;
	add.s32 	%r92, %r28, %r91;
	shr.s32 	%r93, %r92, 1;
	shl.b32 	%r94, %r93, 20;
	add.s32 	%r95, %r30, %r94;
	mov.b64 	%fd166, {%r29, %r95};
	sub.s32 	%r96, %r28, %r93;
	shl.b32 	%r97, %r96, 20;
	add.s32 	%r98, %r97, 1072693248;
	mov.b32 	%r99, 0;
	mov.b64 	%fd167, {%r99, %r98};
	mul.f64 	%fd189, %fd167, %fd166;
$L__BB5_25:
	mul.f64 	%fd168, %fd32, %fd189;
	st.global.f64 	[%rd4+8], %fd168;
$L__BB5_26:
	setp.ge.s32 	%p20, %r1, %r31;
	bar.sync 	0;
	@%p20 bra 	$L__BB5_28;
	mul.wide.s32 	%rd12, %r1, 8;
	add.s64 	%rd13, %rd1, %rd12;
	ld.global.f64 	%fd169, [%rd13];
	ld.global.f64 	%fd170, [%rd13+8];
	sub.f64 	%fd171, %fd169, %fd170;
	div.rn.f64 	%fd172, %fd171, %fd40;
	cvta.to.global.u64 	%rd14, %rd5;
	add.s64 	%rd15, %rd14, %rd12;
	st.global.f64 	[%rd15], %fd172;
	add.s64 	%rd16, %rd2, %rd12;
	ld.global.f64 	%fd173, [%rd16];
	ld.global.f64 	%fd174, [%rd13+8];
	sub.f64 	%fd175, %fd173, %fd174;
	div.rn.f64 	%fd176, %fd175, %fd40;
	cvta.to.global.u64 	%rd17, %rd6;
	add.s64 	%rd18, %rd17, %rd12;
	st.global.f64 	[%rd18], %fd176;
	ld.global.f64 	%fd177, [%rd13];
	ld.global.f64 	%fd178, [%rd16];
	sub.f64 	%fd179, %fd177, %fd178;
	div.rn.f64 	%fd180, %fd179, %fd40;
	cvta.to.global.u64 	%rd19, %rd7;
	add.s64 	%rd20, %rd19, %rd12;
	st.global.f64 	[%rd20], %fd180;
$L__BB5_28:
	ret;

}
	// .globl	_Z19cloud_normalizationPdS_S_S_S_S_S_S_S_ddddii
.visible .entry _Z19cloud_normalizationPdS_S_S_S_S_S_S_S_ddddii(
	.param .u64 .ptr .align 1 _Z19cloud_normalizationPdS_S_S_S_S_S_S_S_ddddii_param_0,
	.param .u64 .ptr .align 1 _Z19cloud_normalizationPdS_S_S_S_S_S_S_S_ddddii_param_1,
	.param .u64 .ptr .align 1 _Z19cloud_normalizationPdS_S_S_S_S_S_S_S_ddddii_param_2,
	.param .u64 .ptr .align 1 _Z19cloud_normalizationPdS_S_S_S_S_S_S_S_ddddii_param_3,
	.param .u64 .ptr .align 1 _Z19cloud_normalizationPdS_S_S_S_S_S_S_S_ddddii_param_4,
	.param .u64 .ptr .align 1 _Z19cloud_normalizationPdS_S_S_S_S_S_S_S_ddddii_param_5,
	.param .u64 .ptr .align 1 _Z19cloud_normalizationPdS_S_S_S_S_S_S_S_ddddii_param_6,
	.param .u64 .ptr .align 1 _Z19cloud_normalizationPdS_S_S_S_S_S_S_S_ddddii_param_7,
	.param .u64 .ptr .align 1 _Z19cloud_normalizationPdS_S_S_S_S_S_S_S_ddddii_param_8,
	.param .f64 _Z19cloud_normalizationPdS_S_S_S_S_S_S_S_ddddii_param_9,
	.param .f64 _Z19cloud_normalizationPdS_S_S_S_S_S_S_S_ddddii_param_10,
	.param .f64 _Z19cloud_normalizationPdS_S_S_S_S_S_S_S_ddddii_param_11,
	.param .f64 _Z19cloud_normalizationPdS_S_S_S_S_S_S_S_ddddii_param_12,
	.param .u32 _Z19cloud_normalizationPdS_S_S_S_S_S_S_S_ddddii_param_13,
	.param .u32 _Z19cloud_normalizationPdS_S_S_S_S_S_S_S_ddddii_param_14
)
{
	.reg .pred 	%p<15>;
	.reg .b32 	%r<85>;
	.reg .b32 	%f<3>;
	.reg .b64 	%rd<34>;
	.reg .b64 	%fd<144>;

	ld.param.u64 	%rd1, [_Z19cloud_normalizationPdS_S_S_S_S_S_S_S_ddddii_param_0];
	ld.param.u64 	%rd4, [_Z19cloud_normalizationPdS_S_S_S_S_S_S_S_ddddii_param_3];
	ld.param.u64 	%rd5, [_Z19cloud_normalizationPdS_S_S_S_S_S_S_S_ddddii_param_4];
	ld.param.u64 	%rd6, [_Z19cloud_normalizationPdS_S_S_S_S_S_S_S_ddddii_param_5];
	ld.param.u64 	%rd7, [_Z19cloud_normalizationPdS_S_S_S_S_S_S_S_ddddii_param_6];
	ld.param.u64 	%rd8, [_Z19cloud_normalizationPdS_S_S_S_S_S_S_S_ddddii_param_7];
	ld.param.u64 	%rd9, [_Z19cloud_normalizationPdS_S_S_S_S_S_S_S_ddddii_param_8];
	ld.param.f64 	%fd24, [_Z19cloud_normalizationPdS_S_S_S_S_S_S_S_ddddii_param_9];
	ld.param.f64 	%fd25, [_Z19cloud_normalizationPdS_S_S_S_S_S_S_S_ddddii_param_10];
	ld.param.f64 	%fd140, [_Z19cloud_normalizationPdS_S_S_S_S_S_S_S_ddddii_param_11];
	ld.param.f64 	%fd27, [_Z19cloud_normalizationPdS_S_S_S_S_S_S_S_ddddii_param_12];
	ld.param.u32 	%r26, [_Z19cloud_normalizationPdS_S_S_S_S_S_S_S_ddddii_param_13];
	ld.param.u32 	%r27, [_Z19cloud_normalizationPdS_S_S_S_S_S_S_S_ddddii_param_14];
	mov.u32 	%r29, %tid.x;
	mov.u32 	%r30, %ctaid.x;
	mov.u32 	%r31, %ntid.x;
	mad.lo.s32 	%r1, %r30, %r31, %r29;
	mov.u32 	%r32, %tid.y;
	mov.u32 	%r33, %ctaid.y;
	mov.u32 	%r34, %ntid.y;
	mad.lo.s32 	%r35, %r33, %r34, %r32;
	setp.ge.s32 	%p1, %r1, %r26;
	setp.ge.s32 	%p2, %r35, %r27;
	or.pred  	%p3, %p1, %p2;
	@%p3 bra 	$L__BB6_19;
	cvta.to.global.u64 	%rd10, %rd1;
	mul.wide.u32 	%rd11, %r35, 8;
	add.s64 	%rd12, %rd10, %rd11;
	ld.global.f64 	%fd137, [%rd12];
	{
	.reg .b32 %temp; 
	mov.b64 	{%temp, %r77}, %fd137;
	}
	{
	.reg .b32 %temp; 
	mov.b64 	{%r78, %temp}, %fd137;
	}
	setp.gt.s32 	%p4, %r77, 1048575;
	mov.b32 	%r79, -1023;
	@%p4 bra 	$L__BB6_3;
	mul.f64 	%fd137, %fd137, 0d4350000000000000;
	{
	.reg .b32 %temp; 
	mov.b64 	{%temp, %r77}, %fd137;
	}
	{
	.reg .b32 %temp; 
	mov.b64 	{%r78, %temp}, %fd137;
	}
	mov.b32 	%r79, -1077;
$L__BB6_3:
	add.s32 	%r38, %r77, -1;
	setp.gt.u32 	%p5, %r38, 2146435070;
	@%p5 bra 	$L__BB6_7;
	shr.u32 	%r41, %r77, 20;
	add.s32 	%r80, %r79, %r41;
	and.b32  	%r42, %r77, 1048575;
	or.b32  	%r43, %r42, 1072693248;
	mov.b64 	%fd138, {%r78, %r43};
	setp.lt.u32 	%p7, %r43, 1073127583;
	@%p7 bra 	$L__BB6_6;
	{
	.reg .b32 %temp; 
	mov.b64 	{%r44, %temp}, %fd138;
	}
	{
	.reg .b32 %temp; 
	mov.b64 	{%temp, %r45}, %fd138;
	}
	add.s32 	%r46, %r45, -1048576;
	mov.b64 	%fd138, {%r44, %r46};
	add.s32 	%r80, %r80, 1;
$L__BB6_6:
	add.f64 	%fd29, %fd138, 0dBFF0000000000000;
	add.f64 	%fd30, %fd138, 0d3FF0000000000000;
	rcp.approx.ftz.f64 	%fd31, %fd30;
	neg.f64 	%fd32, %fd30;
	fma.rn.f64 	%fd33, %fd32, %fd31, 0d3FF0000000000000;
	fma.rn.f64 	%fd34, %fd33, %fd33, %fd33;
	fma.rn.f64 	%fd35, %fd34, %fd31, %fd31;
	mul.f64 	%fd36, %fd29, %fd35;
	fma.rn.f64 	%fd37, %fd29, %fd35, %fd36;
	mul.f64 	%fd38, %fd37, %fd37;
	fma.rn.f64 	%fd39, %fd38, 0d3EB1380B3AE80F1E, 0d3ED0EE258B7A8B04;
	fma.rn.f64 	%fd40, %fd39, %fd38, 0d3EF3B2669F02676F;
	fma.rn.f64 	%fd41, %fd40, %fd38, 0d3F1745CBA9AB0956;
	fma.rn.f64 	%fd42, %fd41, %fd38, 0d3F3C71C72D1B5154;
	fma.rn.f64 	%fd43, %fd42, %fd38, 0d3F624924923BE72D;
	fma.rn.f64 	%fd44, %fd43, %fd38, 0d3F8999999999A3C4;
	fma.rn.f64 	%fd45, %fd44, %fd38, 0d3FB5555555555554;
	sub.f64 	%fd46, %fd29, %fd37;
	add.f64 	%fd47, %fd46, %fd46;
	neg.f64 	%fd48, %fd37;
	fma.rn.f64 	%fd49, %fd48, %fd29, %fd47;
	mul.f64 	%fd50, %fd35, %fd49;
	mul.f64 	%fd51, %fd38, %fd45;
	fma.rn.f64 	%fd52, %fd51, %fd37, %fd50;
	xor.b32  	%r47, %r80, -2147483648;
	mov.b32 	%r48, 1127219200;
	mov.b64 	%fd53, {%r47, %r48};
	mov.b32 	%r49, -2147483648;
	mov.b64 	%fd54, {%r49, %r48};
	sub.f64 	%fd55, %fd53, %fd54;
	fma.rn.f64 	%fd56, %fd55, 0d3FE62E42FEFA39EF, %fd37;
	fma.rn.f64 	%fd57, %fd55, 0dBFE62E42FEFA39EF, %fd56;
	sub.f64 	%fd58, %fd57, %fd37;
	sub.f64 	%fd59, %fd52, %fd58;
	fma.rn.f64 	%fd60, %fd55, 0d3C7ABC9E3B39803F, %fd59;
	add.f64 	%fd139, %fd56, %fd60;
	bra.uni 	$L__BB6_8;
$L__BB6_7:
	fma.rn.f64 	%fd28, %fd137, 0d7FF0000000000000, 0d7FF0000000000000;
	{
	.reg .b32 %temp; 
	mov.b64 	{%temp, %r39}, %fd137;
	}
	and.b32  	%r40, %r39, 2147483647;
	setp.eq.s32 	%p6, %r40, 0;
	selp.f64 	%fd139, 0dFFF0000000000000, %fd28, %p6;
$L__BB6_8:
	{
	.reg .b32 %temp; 
	mov.b64 	{%temp, %r81}, %fd140;
	}
	{
	.reg .b32 %temp; 
	mov.b64 	{%r82, %temp}, %fd140;
	}
	setp.gt.s32 	%p8, %r81, 1048575;
	mov.b32 	%r83, -1023;
	@%p8 bra 	$L__BB6_10;
	mul.f64 	%fd140, %fd140, 0d4350000000000000;
	{
	.reg .b32 %temp; 
	mov.b64 	{%temp, %r81}, %fd140;
	}
	{
	.reg .b32 %temp; 
	mov.b64 	{%r82, %temp}, %fd140;
	}
	mov.b32 	%r83, -1077;
$L__BB6_10:
	add.s32 	%r52, %r81, -1;
	setp.gt.u32 	%p9, %r52, 2146435070;
	@%p9 bra 	$L__BB6_14;
	shr.u32 	%r55, %r81, 20;
	add.s32 	%r84, %r83, %r55;
	and.b32  	%r56, %r81, 1048575;
	or.b32  	%r57, %r56, 1072693248;
	mov.b64 	%fd141, {%r82, %r57};
	setp.lt.u32 	%p11, %r57, 1073127583;
	@%p11 bra 	$L__BB6_13;
	{
	.reg .b32 %temp; 
	mov.b64 	{%r58, %temp}, %fd141;
	}
	{
	.reg .b32 %temp; 
	mov.b64 	{%temp, %r59}, %fd141;
	}
	add.s32 	%r60, %r59, -1048576;
	mov.b64 	%fd141, {%r58, %r60};
	add.s32 	%r84, %r84, 1;
$L__BB6_13:
	add.f64 	%fd62, %fd141, 0dBFF0000000000000;
	add.f64 	%fd63, %fd141, 0d3FF0000000000000;
	rcp.approx.ftz.f64 	%fd64, %fd63;
	neg.f64 	%fd65, %fd63;
	fma.rn.f64 	%fd66, %fd65, %fd64, 0d3FF0000000000000;
	fma.rn.f64 	%fd67, %fd66, %fd66, %fd66;
	fma.rn.f64 	%fd68, %fd67, %fd64, %fd64;
	mul.f64 	%fd69, %fd62, %fd68;
	fma.rn.f64 	%fd70, %fd62, %fd68, %fd69;
	mul.f64 	%fd71, %fd70, %fd70;
	fma.rn.f64 	%fd72, %fd71, 0d3EB1380B3AE80F1E, 0d3ED0EE258B7A8B04;
	fma.rn.f64 	%fd73, %fd72, %fd71, 0d3EF3B2669F02676F;
	fma.rn.f64 	%fd74, %fd73, %fd71, 0d3F1745CBA9AB0956;
	fma.rn.f64 	%fd75, %fd74, %fd71, 0d3F3C71C72D1B5154;
	fma.rn.f64 	%fd76, %fd75, %fd71, 0d3F624924923BE72D;
	fma.rn.f64 	%fd77, %fd76, %fd71, 0d3F8999999999A3C4;
	fma.rn.f64 	%fd78, %fd77, %fd71, 0d3FB5555555555554;
	sub.f64 	%fd79, %fd62, %fd70;
	add.f64 	%fd80, %fd79, %fd79;
	neg.f64 	%fd81, %fd70;
	fma.rn.f64 	%fd82, %fd81, %fd62, %fd80;
	mul.f64 	%fd83, %fd68, %fd82;
	mul.f64 	%fd84, %fd71, %fd78;
	fma.rn.f64 	%fd85, %fd84, %fd70, %fd83;
	xor.b32  	%r61, %r84, -2147483648;
	mov.b32 	%r62, 1127219200;
	mov.b64 	%fd86, {%r61, %r62};
	mov.b32 	%r63, -2147483648;
	mov.b64 	%fd87, {%r63, %r62};
	sub.f64 	%fd88, %fd86, %fd87;
	fma.rn.f64 	%fd89, %fd88, 0d3FE62E42FEFA39EF, %fd70;
	fma.rn.f64 	%fd90, %fd88, 0dBFE62E42FEFA39EF, %fd89;
	sub.f64 	%fd91, %fd90, %fd70;
	sub.f64 	%fd92, %fd85, %fd91;
	fma.rn.f64 	%fd93, %fd88, 0d3C7ABC9E3B39803F, %fd92;
	add.f64 	%fd142, %fd89, %fd93;
	bra.uni 	$L__BB6_15;
$L__BB6_14:
	fma.rn.f64 	%fd61, %fd140, 0d7FF0000000000000, 0d7FF0000000000000;
	{
	.reg .b32 %temp; 
	mov.b64 	{%temp, %r53}, %fd140;
	}
	and.b32  	%r54, %r53, 2147483647;
	setp.eq.s32 	%p10, %r54, 0;
	selp.f64 	%fd142, 0dFFF0000000000000, %fd61, %p10;
$L__BB6_15:
	mul.f64 	%fd94, %fd142, 0d3C695355BAAAFAD3;
	fma.rn.f64 	%fd95, %fd142, 0d3FDBCB7B1526E50E, %fd94;
	mul.f64 	%fd18, %fd27, 0d40040D931FF62705;
	mul.f64 	%fd96, %fd139, 0d3C695355BAAAFAD3;
	fma.rn.f64 	%fd97, %fd139, 0d3FDBCB7B1526E50E, %fd96;
	sub.f64 	%fd98, %fd97, %fd95;
	neg.f64 	%fd99, %fd98;
	mul.f64 	%fd100, %fd98, %fd99;
	mul.f64 	%fd101, %fd27, %fd27;
	fma.rn.f64 	%fd102, %fd27, %fd27, %fd101;
	div.rn.f64 	%fd19, %fd100, %fd102;
	fma.rn.f64 	%fd103, %fd19, 0d3FF71547652B82FE, 0d4338000000000000;
	{
	.reg .b32 %temp; 
	mov.b64 	{%r23, %temp}, %fd103;
	}
	mov.f64 	%fd104, 0dC338000000000000;
	add.rn.f64 	%fd105, %fd103, %fd104;
	fma.rn.f64 	%fd106, %fd105, 0dBFE62E42FEFA39EF, %fd19;
	fma.rn.f64 	%fd107, %fd105, 0dBC7ABC9E3B39803F, %fd106;
	fma.rn.f64 	%fd108, %fd107, 0d3E5ADE1569CE2BDF, 0d3E928AF3FCA213EA;
	fma.rn.f64 	%fd109, %fd108, %fd107, 0d3EC71DEE62401315;
	fma.rn.f64 	%fd110, %fd109, %fd107, 0d3EFA01997C89EB71;
	fma.rn.f64 	%fd111, %fd110, %fd107, 0d3F2A01A014761F65;
	fma.rn.f64 	%fd112, %fd111, %fd107, 0d3F56C16C1852B7AF;
	fma.rn.f64 	%fd113, %fd112, %fd107, 0d3F81111111122322;
	fma.rn.f64 	%fd114, %fd113, %fd107, 0d3FA55555555502A1;
	fma.rn.f64 	%fd115, %fd114, %fd107, 0d3FC5555555555511;
	fma.rn.f64 	%fd116, %fd115, %fd107, 0d3FE000000000000B;
	fma.rn.f64 	%fd117, %fd116, %fd107, 0d3FF0000000000000;
	fma.rn.f64 	%fd118, %fd117, %fd107, 0d3FF0000000000000;
	{
	.reg .b32 %temp; 
	mov.b64 	{%r24, %temp}, %fd118;
	}
	{
	.reg .b32 %temp; 
	mov.b64 	{%temp, %r25}, %fd118;
	}
	shl.b32 	%r64, %r23, 20;
	add.s32 	%r65, %r64, %r25;
	mov.b64 	%fd143, {%r24, %r65};
	{
	.reg .b32 %temp; 
	mov.b64 	{%temp, %r66}, %fd19;
	}
	mov.b32 	%f2, %r66;
	abs.f32 	%f1, %f2;
	setp.lt.f32 	%p12, %f1, 0f4086232B;
	@%p12 bra 	$L__BB6_18;
	setp.lt.f64 	%p13, %fd19, 0d0000000000000000;
	add.f64 	%fd119, %fd19, 0d7FF0000000000000;
	selp.f64 	%fd143, 0d0000000000000000, %fd119, %p13;
	setp.geu.f32 	%p14, %f1, 0f40874800;
	@%p14 bra 	$L__BB6_18;
	shr.u32 	%r67, %r23, 31;
	add.s32 	%r68, %r23, %r67;
	shr.s32 	%r69, %r68, 1;
	shl.b32 	%r70, %r69, 20;
	add.s32 	%r71, %r25, %r70;
	mov.b64 	%fd120, {%r24, %r71};
	sub.s32 	%r72, %r23, %r69;
	shl.b32 	%r73, %r72, 20;
	add.s32 	%r74, %r73, 1072693248;
	mov.b32 	%r75, 0;
	mov.b64 	%fd121, {%r75, %r74};
	mul.f64 	%fd143, %fd121, %fd120;
$L__BB6_18:
	ld.param.u64 	%rd33, [_Z19cloud_normalizationPdS_S_S_S_S_S_S_S_ddddii_param_2];
	ld.param.u64 	%rd32, [_Z19cloud_normalizationPdS_S_S_S_S_S_S_S_ddddii_param_1];
	rcp.rn.f64 	%fd122, %fd18;
	mul.f64 	%fd123, %fd122, %fd143;
	mul.f64 	%fd124, %fd25, %fd123;
	cvta.to.global.u64 	%rd13, %rd33;
	mul.wide.u32 	%rd14, %r35, 8;
	add.s64 	%rd15, %rd13, %rd14;
	st.global.f64 	[%rd15], %fd124;
	cvta.to.global.u64 	%rd16, %rd32;
	mul.wide.s32 	%rd17, %r1, 8;
	add.s64 	%rd18, %rd16, %rd17;
	ld.global.f64 	%fd125, [%rd18];
	div.rn.f64 	%fd126, %fd124, %fd125;
	cvta.to.global.u64 	%rd19, %rd7;
	add.s64 	%rd20, %rd19, %rd14;
	ld.global.f64 	%fd127, [%rd20];
	mul.f64 	%fd128, %fd126, %fd127;
	cvta.to.global.u64 	%rd21, %rd4;
	add.s64 	%rd22, %rd21, %rd17;
	ld.global.f64 	%fd129, [%rd22];
	mul.f64 	%fd130, %fd128, %fd129;
	mad.lo.s32 	%r76, %r26, %r35, %r1;
	cvta.to.global.u64 	%rd23, %rd5;
	mul.wide.s32 	%rd24, %r76, 8;
	add.s64 	%rd25, %rd23, %rd24;
	st.global.f64 	[%rd25], %fd130;
	cvta.to.global.u64 	%rd26, %rd6;
	add.s64 	%rd27, %rd26, %rd24;
	ld.global.f64 	%fd131, [%rd27];
	cvta.to.global.u64 	%rd28, %rd9;
	add.s64 	%rd29, %rd28, %rd17;
	ld.global.f64 	%fd132, [%rd29];
	mul.f64 	%fd133, %fd130, %fd132;
	fma.rn.f64 	%fd134, %fd24, %fd131, %fd133;
	add.f64 	%fd135, %fd131, %fd130;
	div.rn.f64 	%fd136, %fd134, %fd135;
	cvta.to.global.u64 	%rd30, %rd8;
	add.s64 	%rd31, %rd30, %rd24;
	st.global.f64 	[%rd31], %fd136;
$L__BB6_19:
	ret;

}
	// .globl	_Z10temp_interPdS_i
.visible .entry _Z10temp_interPdS_i(
	.param .u64 .ptr .align 1 _Z10temp_interPdS_i_param_0,
	.param .u64 .ptr .align 1 _Z10temp_interPdS_i_param_1,
	.param .u32 _Z10temp_interPdS_i_param_2
)
{
	.reg .pred 	%p<6>;
	.reg .b32 	%r<10>;
	.reg .b64 	%rd<13>;
	.reg .b64 	%fd<13>;

	ld.param.u64 	%rd3, [_Z10temp_interPdS_i_param_0];
	ld.param.u64 	%rd4, [_Z10temp_interPdS_i_param_1];
	ld.param.u32 	%r3, [_Z10temp_interPdS_i_param_2];
	cvta.to.global.u64 	%rd1, %rd4;
	cvta.to.global.u64 	%rd2, %rd3;
	mov.u32 	%r5, %tid.x;
	mov.u32 	%r6, %ctaid.x;
	mov.u32 	%r7, %ntid.x;
	mad.lo.s32 	%r8, %r6, %r7, %r5;
	setp.lt.s32 	%p1, %r8, 1;
	add.s32 	%r2, %r3, -1;
	setp.ge.s32 	%p2, %r8, %r2;
	or.pred  	%p3, %p1, %p2;
	@%p3 bra 	$L__BB7_2;
	add.s32 	%r9, %r8, -1;
	mul.wide.u32 	%rd5, %r9, 8;
	add.s64 	%rd6, %rd2, %rd5;
	ld.global.f64 	%fd5, [%rd6];
	mul.wide.u32 	%rd7, %r8, 8;
	add.s64 	%rd8, %rd2, %rd7;
	ld.global.f64 	%fd6, [%rd8];
	sub.f64 	%fd7, %fd6, %fd5;
	fma.rn.f64 	%fd8, %fd7, 0d3FE0000000000000, %fd5;
	add.s64 	%rd9, %rd1, %rd7;
	st.global.f64 	[%rd9], %fd8;
	bra.uni 	$L__BB7_4;
$L__BB7_2:
	setp.ne.s32 	%p4, %r8, 0;
	@%p4 bra 	$L__BB7_4;
	ld.global.f64 	%fd1, [%rd2];
	ld.global.f64 	%fd2, [%rd2+8];
	sub.f64 	%fd3, %fd2, %fd1;
	fma.rn.f64 	%fd4, %fd3, 0dBFE0000000000000, %fd1;
	st.global.f64 	[%rd1], %fd4;
$L__BB7_4:
	setp.ne.s32 	%p5, %r8, %r2;
	@%p5 bra 	$L__BB7_6;
	mul.wide.s32 	%rd10, %r8, 8;
	add.s64 	%rd11, %rd2, %rd10;
	ld.global.f64 	%fd9, [%rd11+-8];
	ld.global.f64 	%fd10, [%rd11+-16];
	sub.f64 	%fd11, %fd9, %fd10;
	fma.rn.f64 	%fd12, %fd11, 0d3FE0000000000000, %fd9;
	add.s64 	%rd12, %rd1, %rd10;
	st.global.f64 	[%rd12], %fd12;
$L__BB7_6:
	ret;

}
	// .globl	_Z13opac_interpolPdS_S_S_S_S_S_S_iiiidi
.visible .entry _Z13opac_interpolPdS_S_S_S_S_S_S_iiiidi(
	.param .u64 .ptr .align 1 _Z13opac_interpolPdS_S_S_S_S_S_S_iiiidi_param_0,
	.param .u64 .ptr .align 1 _Z13opac_interpolPdS_S_S_S_S_S_S_iiiidi_param_1,
	.param .u64 .ptr .align 1 _Z13opac_interpolPdS_S_S_S_S_S_S_iiiidi_param_2,
	.param .u64 .ptr .align 1 _Z13opac_interpolPdS_S_S_S_S_S_S_iiiidi_param_3,
	.param .u64 .ptr .align 1 _Z13opac_interpolPdS_S_S_S_S_S_S_iiiidi_param_4,
	.param .u64 .ptr .align 1 _Z13opac_interpolPdS_S_S_S_S_S_S_iiiidi_param_5,
	.param .u64 .ptr .align 1 _Z13opac_interpolPdS_S_S_S_S_S_S_iiiidi_param_6,
	.param .u64 .ptr .align 1 _Z13opac_interpolPdS_S_S_S_S_S_S_iiiidi_param_7,
	.param .u32 _Z13opac_interpolPdS_S_S_S_S_S_S_iiiidi_param_8,
	.param .u32 _Z13opac_interpolPdS_S_S_S_S_S_S_iiiidi_param_9,
	.param .u32 _Z13opac_interpolPdS_S_S_S_S_S_S_iiiidi_param_10,
	.param .u32 _Z13opac_interpolPdS_S_S_S_S_S_S_iiiidi_param_11,
	.param .f64 _Z13opac_interpolPdS_S_S_S_S_S_S_iiiidi_param_12,
	.param .u32 _Z13opac_interpolPdS_S_S_S_S_S_S_iiiidi_param_13
)
{
	.reg .pred 	%p<78>;
	.reg .b32 	%r<357>;
	.reg .b64 	%rd<140>;
	.reg .b64 	%fd<589>;

	ld.param.u64 	%rd12, [_Z13opac_interpolPdS_S_S_S_S_S_S_iiiidi_param_0];
	ld.param.u64 	%rd13, [_Z13opac_interpolPdS_S_S_S_S_S_S_iiiidi_param_1];
	ld.param.u64 	%rd14, [_Z13opac_interpolPdS_S_S_S_S_S_S_iiiidi_param_2];
	ld.param.u64 	%rd15, [_Z13opac_interpolPdS_S_S_S_S_S_S_iiiidi_param_3];
	ld.param.u64 	%rd17, [_Z13opac_interpolPdS_S_S_S_S_S_S_iiiidi_param_4];
	ld.param.u64 	%rd18, [_Z13opac_interpolPdS_S_S_S_S_S_S_iiiidi_param_5];
	ld.param.u64 	%rd19, [_Z13opac_interpolPdS_S_S_S_S_S_S_iiiidi_param_6];
	ld.param.u64 	%rd16, [_Z13opac_interpolPdS_S_S_S_S_S_S_iiiidi_param_7];
	ld.param.u32 	%r143, [_Z13opac_interpolPdS_S_S_S_S_S_S_iiiidi_param_8];
	ld.param.u32 	%r144, [_Z13opac_interpolPdS_S_S_S_S_S_S_iiiidi_param_9];
	ld.param.u32 	%r145, [_Z13opac_interpolPdS_S_S_S_S_S_S_iiiidi_param_10];
	ld.param.u32 	%r146, [_Z13opac_interpolPdS_S_S_S_S_S_S_iiiidi_param_11];
	ld.param.f64 	%fd49, [_Z13opac_interpolPdS_S_S_S_S_S_S_iiiidi_param_12];
	ld.param.u32 	%r147, [_Z13opac_interpolPdS_S_S_S_S_S_S_iiiidi_param_13];
	cvta.to.global.u64 	%rd1, %rd18;
	cvta.to.global.u64 	%rd2, %rd17;
	cvta.to.global.u64 	%rd3, %rd19;
	mov.u32 	%r149, %tid.x;
	mov.u32 	%r150, %ctaid.x;
	mov.u32 	%r151, %ntid.x;
	mad.lo.s32 	%r1, %r150, %r151, %r149;
	mov.u32 	%r152, %tid.y;
	mov.u32 	%r153, %ctaid.y;
	mov.u32 	%r154, %ntid.y;
	mad.lo.s32 	%r155, %r153, %r154, %r152;
	setp.ge.s32 	%p1, %r1, %r146;
	setp.ge.s32 	%p2, %r155, %r147;
	or.pred  	%p3, %p1, %p2;
	@%p3 bra 	$L__BB8_79;
	cvta.to.global.u64 	%rd20, %rd13;
	cvta.to.global.u64 	%rd4, %rd15;
	cvt.rn.f64.s32 	%fd50, %r146;
	add.f64 	%fd51, %fd50, %fd50;
	div.rn.f64 	%fd52, %fd51, 0d4008000000000000;
	cvt.rni.s64.f64 	%rd21, %fd52;
	cvt.u32.u64 	%r3, %rd21;
	mul.wide.s32 	%rd22, %r144, 8;
	add.s64 	%rd23, %rd20, %rd22;
	ld.global.f64 	%fd53, [%rd23+-8];
	ld.global.f64 	%fd1, [%rd20];
	sub.f64 	%fd2, %fd53, %fd1;
	mul.wide.s32 	%rd24, %r143, 8;
	add.s64 	%rd25, %rd4, %rd24;
	ld.global.f64 	%fd577, [%rd25+-8];
	{
	.reg .b32 %temp; 
	mov.b64 	{%temp, %r314}, %fd577;
	}
	{
	.reg .b32 %temp; 
	mov.b64 	{%r315, %temp}, %fd577;
	}
	setp.gt.s32 	%p4, %r314, 1048575;
	mov.b32 	%r316, -1023;
	@%p4 bra 	$L__BB8_3;
	mul.f64 	%fd577, %fd577, 0d4350000000000000;
	{
	.reg .b32 %temp; 
	mov.b64 	{%temp, %r314}, %fd577;
	}
	{
	.reg .b32 %temp; 
	mov.b64 	{%r315, %temp}, %fd577;
	}
	mov.b32 	%r316, -1077;
$L__BB8_3:
	add.s32 	%r158, %r314, -1;
	setp.gt.u32 	%p5, %r158, 2146435070;
	@%p5 bra 	$L__BB8_7;
	shr.u32 	%r161, %r314, 20;
	add.s32 	%r317, %r316, %r161;
	and.b32  	%r162, %r314, 1048575;
	or.b32  	%r163, %r162, 1072693248;
	mov.b64 	%fd578, {%r315, %r163};
	setp.lt.u32 	%p7, %r163, 1073127583;
	@%p7 bra 	$L__BB8_6;
	{
	.reg .b32 %temp; 
	mov.b64 	{%r164, %temp}, %fd578;
	}
	{
	.reg .b32 %temp; 
	mov.b64 	{%temp, %r165}, %fd578;
	}
	add.s32 	%r166, %r165, -1048576;
	mov.b64 	%fd578, {%r164, %r166};
	add.s32 	%r317, %r317, 1;
$L__BB8_6:
	add.f64 	%fd55, %fd578, 0dBFF0000000000000;
	add.f64 	%fd56, %fd578, 0d3FF0000000000000;
	rcp.approx.ftz.f64 	%fd57, %fd56;
	neg.f64 	%fd58, %fd56;
	fma.rn.f64 	%fd59, %fd58, %fd57, 0d3FF0000000000000;
	fma.rn.f64 	%fd60, %fd59, %fd59, %fd59;
	fma.rn.f64 	%fd61, %fd60, %fd57, %fd57;
	mul.f64 	%fd62, %fd55, %fd61;
	fma.rn.f64 	%fd63, %fd55, %fd61, %fd62;
	mul.f64 	%fd64, %fd63, %fd63;
	fma.rn.f64 	%fd65, %fd64, 0d3EB1380B3AE80F1E, 0d3ED0EE258B7A8B04;
	fma.rn.f64 	%fd66, %fd65, %fd64, 0d3EF3B2669F02676F;
	fma.rn.f64 	%fd67, %fd66, %fd64, 0d3F1745CBA9AB0956;
	fma.rn.f64 	%fd68, %fd67, %fd64, 0d3F3C71C72D1B5154;
	fma.rn.f64 	%fd69, %fd68, %fd64, 0d3F624924923BE72D;
	fma.rn.f64 	%fd70, %fd69, %fd64, 0d3F8999999999A3C4;
	fma.rn.f64 	%fd71, %fd70, %fd64, 0d3FB5555555555554;
	sub.f64 	%fd72, %fd55, %fd63;
	add.f64 	%fd73, %fd72, %fd72;
	neg.f64 	%fd74, %fd63;
	fma.rn.f64 	%fd75, %fd74, %fd55, %fd73;
	mul.f64 	%fd76, %fd61, %fd75;
	mul.f64 	%fd77, %fd64, %fd71;
	fma.rn.f64 	%fd78, %fd77, %fd63, %fd76;
	xor.b32  	%r167, %r317, -2147483648;
	mov.b32 	%r168, 1127219200;
	mov.b64 	%fd79, {%r167, %r168};
	mov.b32 	%r169, -2147483648;
	mov.b64 	%fd80, {%r169, %r168};
	sub.f64 	%fd81, %fd79, %fd80;
	fma.rn.f64 	%fd82, %fd81, 0d3FE62E42FEFA39EF, %fd63;
	fma.rn.f64 	%fd83, %fd81, 0dBFE62E42FEFA39EF, %fd82;
	sub.f64 	%fd84, %fd83, %fd63;
	sub.f64 	%fd85, %fd78, %fd84;
	fma.rn.f64 	%fd86, %fd81, 0d3C7ABC9E3B39803F, %fd85;
	add.f64 	%fd579, %fd82, %fd86;
	bra.uni 	$L__BB8_8;
$L__BB8_7:
	fma.rn.f64 	%fd54, %fd577, 0d7FF0000000000000, 0d7FF0000000000000;
	{
	.reg .b32 %temp; 
	mov.b64 	{%temp, %r159}, %fd577;
	}
	and.b32  	%r160, %r159, 2147483647;
	setp.eq.s32 	%p6, %r160, 0;
	selp.f64 	%fd579, 0dFFF0000000000000, %fd54, %p6;
$L__BB8_8:
	ld.global.f64 	%fd586, [%rd4];
	{
	.reg .b32 %temp; 
	mov.b64 	{%temp, %r326}, %fd586;
	}
	{
	.reg .b32 %temp; 
	mov.b64 	{%r327, %temp}, %fd586;
	}
	setp.gt.s32 	%p8, %r326, 1048575;
	mov.b32 	%r320, -1023;
	mov.f64 	%fd580, %fd586;
	mov.u32 	%r318, %r326;
	mov.u32 	%r319, %r327;
	@%p8 bra 	$L__BB8_10;
	mul.f64 	%fd580, %fd586, 0d4350000000000000;
	{
	.reg .b32 %temp; 
	mov.b64 	{%temp, %r318}, %fd580;
	}
	{
	.reg .b32 %temp; 
	mov.b64 	{%r319, %temp}, %fd580;
	}
	mov.b32 	%r320, -1077;
$L__BB8_10:
	add.s32 	%r172, %r318, -1;
	setp.gt.u32 	%p9, %r172, 2146435070;
	@%p9 bra 	$L__BB8_14;
	shr.u32 	%r175, %r318, 20;
	add.s32 	%r321, %r320, %r175;
	and.b32  	%r176, %r318, 1048575;
	or.b32  	%r177, %r176, 1072693248;
	mov.b64 	%fd581, {%r319, %r177};
	setp.lt.u32 	%p11, %r177, 1073127583;
	@%p11 bra 	$L__BB8_13;
	{
	.reg .b32 %temp; 
	mov.b64 	{%r178, %temp}, %fd581;
	}
	{
	.reg .b32 %temp; 
	mov.b64 	{%temp, %r179}, %fd581;
	}
	add.s32 	%r180, %r179, -1048576;
	mov.b64 	%fd581, {%r178, %r180};
	add.s32 	%r321, %r321, 1;
$L__BB8_13:
	add.f64 	%fd88, %fd581, 0dBFF0000000000000;
	add.f64 	%fd89, %fd581, 0d3FF0000000000000;
	rcp.approx.ftz.f64 	%fd90, %fd89;
	neg.f64 	%fd91, %fd89;
	fma.rn.f64 	%fd92, %fd91, %fd90, 0d3FF0000000000000;
	fma.rn.f64 	%fd93, %fd92, %fd92, %fd92;
	fma.rn.f64 	%fd94, %fd93, %fd90, %fd90;
	mul.f64 	%fd95, %fd88, %fd94;
	fma.rn.f64 	%fd96, %fd88, %fd94, %fd95;
	mul.f64 	%fd97, %fd96, %fd96;
	fma.rn.f64 	%fd98, %fd97, 0d3EB1380B3AE80F1E, 0d3ED0EE258B7A8B04;
	fma.rn.f64 	%fd99, %fd98, %fd97, 0d3EF3B2669F02676F;
	fma.rn.f64 	%fd100, %fd99, %fd97, 0d3F1745CBA9AB0956;
	fma.rn.f64 	%fd101, %fd100, %fd97, 0d3F3C71C72D1B5154;
	fma.rn.f64 	%fd102, %fd101, %fd97, 0d3F624924923BE72D;
	fma.rn.f64 	%fd103, %fd102, %fd97, 0d3F8999999999A3C4;
	fma.rn.f64 	%fd104, %fd103, %fd97, 0d3FB5555555555554;
	sub.f64 	%fd105, %fd88, %fd96;
	add.f64 	%fd106, %fd105, %fd105;
	neg.f64 	%fd107, %fd96;
	fma.rn.f64 	%fd108, %fd107, %fd88, %fd106;
	mul.f64 	%fd109, %fd94, %fd108;
	mul.f64 	%fd110, %fd97, %fd104;
	fma.rn.f64 	%fd111, %fd110, %fd96, %fd109;
	xor.b32  	%r181, %r321, -2147483648;
	mov.b32 	%r182, 1127219200;
	mov.b64 	%fd112, {%r181, %r182};
	mov.b32 	%r183, -2147483648;
	mov.b64 	%fd113, {%r183, %r182};
	sub.f64 	%fd114, %fd112, %fd113;
	fma.rn.f64 	%fd115, %fd114, 0d3FE62E42FEFA39EF, %fd96;
	fma.rn.f64 	%fd116, %fd114, 0dBFE62E42FEFA39EF, %fd115;
	sub.f64 	%fd117, %fd116, %fd96;
	sub.f64 	%fd118, %fd111, %fd117;
	fma.rn.f64 	%fd119, %fd114, 0d3C7ABC9E3B39803F, %fd118;
	add.f64 	%fd582, %fd115, %fd119;
	bra.uni 	$L__BB8_15;
$L__BB8_14:
	fma.rn.f64 	%fd87, %fd580, 0d7FF0000000000000, 0d7FF0000000000000;
	{
	.reg .b32 %temp; 
	mov.b64 	{%temp, %r173}, %fd580;
	}
	and.b32  	%r174, %r173, 2147483647;
	setp.eq.s32 	%p10, %r174, 0;
	selp.f64 	%fd582, 0dFFF0000000000000, %fd87, %p10;
$L__BB8_15:
	cvt.rn.f64.s32 	%fd120, %r144;
	mul.f64 	%fd121, %fd582, 0d3C695355BAAAFAD3;
	fma.rn.f64 	%fd122, %fd582, 0d3FDBCB7B1526E50E, %fd121;
	mul.f64 	%fd123, %fd579, 0d3C695355BAAAFAD3;
	fma.rn.f64 	%fd124, %fd579, 0d3FDBCB7B1526E50E, %fd123;
	sub.f64 	%fd21, %fd124, %fd122;
	cvta.to.global.u64 	%rd26, %rd12;
	mul.wide.u32 	%rd27, %r155, 8;
	add.s64 	%rd28, %rd26, %rd27;
	ld.global.f64 	%fd125, [%rd28];
	sub.f64 	%fd126, %fd125, %fd1;
	add.f64 	%fd127, %fd120, 0dBFF0000000000000;
	div.rn.f64 	%fd128, %fd2, %fd127;
	div.rn.f64 	%fd129, %fd126, %fd128;
	add.f64 	%fd130, %fd120, 0dBFF004189374BC6A;
	max.f64 	%fd131, %fd129, 0d3F50624DD2F1A9FC;
	min.f64 	%fd22, %fd130, %fd131;
	cvt.rmi.f64.f64 	%fd132, %fd22;
	cvt.rzi.s32.f64 	%r24, %fd132;
	cvt.rpi.f64.f64 	%fd133, %fd22;
	cvt.rzi.s32.f64 	%r25, %fd133;
	cvta.to.global.u64 	%rd29, %rd14;
	add.s64 	%rd30, %rd29, %rd27;
	ld.global.f64 	%fd583, [%rd30];
	{
	.reg .b32 %temp; 
	mov.b64 	{%temp, %r322}, %fd583;
	}
	{
	.reg .b32 %temp; 
	mov.b64 	{%r323, %temp}, %fd583;
	}
	setp.gt.s32 	%p12, %r322, 1048575;
	mov.b32 	%r324, -1023;
	@%p12 bra 	$L__BB8_17;
	mul.f64 	%fd583, %fd583, 0d4350000000000000;
	{
	.reg .b32 %temp; 
	mov.b64 	{%temp, %r322}, %fd583;
	}
	{
	.reg .b32 %temp; 
	mov.b64 	{%r323, %temp}, %fd583;
	}
	mov.b32 	%r324, -1077;
$L__BB8_17:
	add.s32 	%r186, %r322, -1;
	setp.gt.u32 	%p13, %r186, 2146435070;
	@%p13 bra 	$L__BB8_21;
	shr.u32 	%r189, %r322, 20;
	add.s32 	%r325, %r324, %r189;
	and.b32  	%r190, %r322, 1048575;
	or.b32  	%r191, %r190, 1072693248;
	mov.b64 	%fd584, {%r323, %r191};
	setp.lt.u32 	%p15, %r191, 1073127583;
	@%p15 bra 	$L__BB8_20;
	{
	.reg .b32 %temp; 
	mov.b64 	{%r192, %temp}, %fd584;
	}
	{
	.reg .b32 %temp; 
	mov.b64 	{%temp, %r193}, %fd584;
	}
	add.s32 	%r194, %r193, -1048576;
	mov.b64 	%fd584, {%r192, %r194};
	add.s32 	%r325, %r325, 1;
$L__BB8_20:
	add.f64 	%fd135, %fd584, 0dBFF0000000000000;
	add.f64 	%fd136, %fd584, 0d3FF0000000000000;
	rcp.approx.ftz.f64 	%fd137, %fd136;
	neg.f64 	%fd138, %fd136;
	fma.rn.f64 	%fd139, %fd138, %fd137, 0d3FF0000000000000;
	fma.rn.f64 	%fd140, %fd139, %fd139, %fd139;
	fma.rn.f64 	%fd141, %fd140, %fd137, %fd137;
	mul.f64 	%fd142, %fd135, %fd141;
	fma.rn.f64 	%fd143, %fd135, %fd141, %fd142;
	mul.f64 	%fd144, %fd143, %fd143;
	fma.rn.f64 	%fd145, %fd144, 0d3EB1380B3AE80F1E, 0d3ED0EE258B7A8B04;
	fma.rn.f64 	%fd146, %fd145, %fd144, 0d3EF3B2669F02676F;
	fma.rn.f64 	%fd147, %fd146, %fd144, 0d3F1745CBA9AB0956;
	fma.rn.f64 	%fd148, %fd147, %fd144, 0d3F3C71C72D1B5154;
	fma.rn.f64 	%fd149, %fd148, %fd144, 0d3F624924923BE72D;
	fma.rn.f64 	%fd150, %fd149, %fd144, 0d3F8999999999A3C4;
	fma.rn.f64 	%fd151, %fd150, %fd144, 0d3FB5555555555554;
	sub.f64 	%fd152, %fd135, %fd143;
	add.f64 	%fd153, %fd152, %fd152;
	neg.f64 	%fd154, %fd143;
	fma.rn.f64 	%fd155, %fd154, %fd135, %fd153;
	mul.f64 	%fd156, %fd141, %fd155;
	mul.f64 	%fd157, %fd144, %fd151;
	fma.rn.f64 	%fd158, %fd157, %fd143, %fd156;
	xor.b32  	%r195, %r325, -2147483648;
	mov.b32 	%r196, 1127219200;
	mov.b64 	%fd159, {%r195, %r196};
	mov.b32 	%r197, -2147483648;
	mov.b64 	%fd160, {%r197, %r196};
	sub.f64 	%fd161, %fd159, %fd160;
	fma.rn.f64 	%fd162, %fd161, 0d3FE62E42FEFA39EF, %fd143;
	fma.rn.f64 	%fd163, %fd161, 0dBFE62E42FEFA39EF, %fd162;
	sub.f64 	%fd164, %fd163, %fd143;
	sub.f64 	%fd165, %fd158, %fd164;
	fma.rn.f64 	%fd166, %fd161, 0d3C7ABC9E3B39803F, %fd165;
	add.f64 	%fd585, %fd162, %fd166;
	bra.uni 	$L__BB8_22;
$L__BB8_21:
	fma.rn.f64 	%fd134, %fd583, 0d7FF0000000000000, 0d7FF0000000000000;
	{
	.reg .b32 %temp; 
	mov.b64 	{%temp, %r187}, %fd583;
	}
	and.b32  	%r188, %r187, 2147483647;
	setp.eq.s32 	%p14, %r188, 0;
	selp.f64 	%fd585, 0dFFF0000000000000, %fd134, %p14;
$L__BB8_22:
	setp.gt.s32 	%p16, %r326, 1048575;
	mov.b32 	%r328, -1023;
	@%p16 bra 	$L__BB8_24;
	mul.f64 	%fd586, %fd586, 0d4350000000000000;
	{
	.reg .b32 %temp; 
	mov.b64 	{%temp, %r326}, %fd586;
	}
	{
	.reg .b32 %temp; 
	mov.b64 	{%r327, %temp}, %fd586;
	}
	mov.b32 	%r328, -1077;
$L__BB8_24:
	add.s32 	%r200, %r326, -1;
	setp.gt.u32 	%p17, %r200, 2146435070;
	@%p17 bra 	$L__BB8_28;
	shr.u32 	%r203, %r326, 20;
	add.s32 	%r329, %r328, %r203;
	and.b32  	%r204, %r326, 1048575;
	or.b32  	%r205, %r204, 1072693248;
	mov.b64 	%fd587, {%r327, %r205};
	setp.lt.u32 	%p19, %r205, 1073127583;
	@%p19 bra 	$L__BB8_27;
	{
	.reg .b32 %temp; 
	mov.b64 	{%r206, %temp}, %fd587;
	}
	{
	.reg .b32 %temp; 
	mov.b64 	{%temp, %r207}, %fd587;
	}
	add.s32 	%r208, %r207, -1048576;
	mov.b64 	%fd587, {%r206, %r208};
	add.s32 	%r329, %r329, 1;
$L__BB8_27:
	add.f64 	%fd168, %fd587, 0dBFF0000000000000;
	add.f64 	%fd169, %fd587, 0d3FF0000000000000;
	rcp.approx.ftz.f64 	%fd170, %fd169;
	neg.f64 	%fd171, %fd169;
	fma.rn.f64 	%fd172, %fd171, %fd170, 0d3FF0000000000000;
	fma.rn.f64 	%fd173, %fd172, %fd172, %fd172;
	fma.rn.f64 	%fd174, %fd173, %fd170, %fd170;
	mul.f64 	%fd175, %fd168, %fd174;
	fma.rn.f64 	%fd176, %fd168, %fd174, %fd175;
	mul.f64 	%fd177, %fd176, %fd176;
	fma.rn.f64 	%fd178, %fd177, 0d3EB1380B3AE80F1E, 0d3ED0EE258B7A8B04;
	fma.rn.f64 	%fd179, %fd178, %fd177, 0d3EF3B2669F02676F;
	fma.rn.f64 	%fd180, %fd179, %fd177, 0d3F1745CBA9AB0956;
	fma.rn.f64 	%fd181, %fd180, %fd177, 0d3F3C71C72D1B5154;
	fma.rn.f64 	%fd182, %fd181, %fd177, 0d3F624924923BE72D;
	fma.rn.f64 	%fd183, %fd182, %fd177, 0d3F8999999999A3C4;
	fma.rn.f64 	%fd184, %fd183, %fd177, 0d3FB5555555555554;
	sub.f64 	%fd185, %fd168, %fd176;
	add.f64 	%fd186, %fd185, %fd185;
	neg.f64 	%fd187, %fd176;
	fma.rn.f64 	%fd188, %fd187, %fd168, %fd186;
	mul.f64 	%fd189, %fd174, %fd188;
	mul.f64 	%fd190, %fd177, %fd184;
	fma.rn.f64 	%fd191, %fd190, %fd176, %fd189;
	xor.b32  	%r209, %r329, -2147483648;
	mov.b32 	%r210, 1127219200;
	mov.b64 	%fd192, {%r209, %r210};
	mov.b32 	%r211, -2147483648;
	mov.b64 	%fd193, {%r211, %r210};
	sub.f64 	%fd194, %fd192, %fd193;
	fma.rn.f64 	%fd195, %fd194, 0d3FE62E42FEFA39EF, %fd176;
	fma.rn.f64 	%fd196, %fd194, 0dBFE62E42FEFA39EF, %fd195;
	sub.f64 	%fd197, %fd196, %fd176;
	sub.f64 	%fd198, %fd191, %fd197;
	fma.rn.f64 	%fd199, %fd194, 0d3C7ABC9E3B39803F, %fd198;
	add.f64 	%fd588, %fd195, %fd199;
	bra.uni 	$L__BB8_29;
$L__BB8_28:
	fma.rn.f64 	%fd167, %fd586, 0d7FF0000000000000, 0d7FF0000000000000;
	{
	.reg .b32 %temp; 
	mov.b64 	{%temp, %r201}, %fd586;
	}
	and.b32  	%r202, %r201, 2147483647;
	setp.eq.s32 	%p18, %r202, 0;
	selp.f64 	%fd588, 0dFFF0000000000000, %fd167, %p18;
$L__BB8_29:
	cvt.rn.f64.s32 	%fd200, %r143;
	mul.f64 	%fd201, %fd588, 0d3C695355BAAAFAD3;
	fma.rn.f64 	%fd202, %fd588, 0d3FDBCB7B1526E50E, %fd201;
	mul.f64 	%fd203, %fd585, 0d3C695355BAAAFAD3;
	fma.rn.f64 	%fd204, %fd585, 0d3FDBCB7B1526E50E, %fd203;
	sub.f64 	%fd205, %fd204, %fd202;
	add.f64 	%fd206, %fd200, 0dBFF0000000000000;
	div.rn.f64 	%fd207, %fd21, %fd206;
	div.rn.f64 	%fd208, %fd205, %fd207;
	add.f64 	%fd209, %fd200, 0dBFF004189374BC6A;
	max.f64 	%fd210, %fd208, 0d3F50624DD2F1A9FC;
	min.f64 	%fd40, %fd209, %fd210;
	cvt.rmi.f64.f64 	%fd211, %fd40;
	cvt.rzi.s32.f64 	%r44, %fd211;
	cvt.rpi.f64.f64 	%fd212, %fd40;
	cvt.rzi.s32.f64 	%r45, %fd212;
	setp.eq.s32 	%p20, %r44, %r45;
	setp.eq.s32 	%p21, %r24, %r25;
	mad.lo.s32 	%r46, %r146, %r155, %r1;
	cvta.to.global.u64 	%rd31, %rd16;
	mul.wide.s32 	%rd32, %r46, 8;
	add.s64 	%rd5, %rd31, %rd32;
	or.pred  	%p22, %p20, %p21;
	@%p22 bra 	$L__BB8_40;
	setp.lt.s32 	%p23, %r145, 1;
	@%p23 bra 	$L__BB8_39;
	mul.lo.s32 	%r47, %r145, %r1;
	mul.lo.s32 	%r213, %r146, %r145;
	mul.lo.s32 	%r48, %r44, %r213;
	mul.lo.s32 	%r214, %r213, %r143;
	mul.lo.s32 	%r49, %r24, %r214;
	cvt.rn.f64.s32 	%fd213, %r45;
	sub.f64 	%fd41, %fd213, %fd40;
	cvt.rn.f64.s32 	%fd214, %r25;
	sub.f64 	%fd42, %fd214, %fd22;
	mul.lo.s32 	%r50, %r45, %r213;
	cvt.rn.f64.s32 	%fd215, %r44;
	sub.f64 	%fd43, %fd40, %fd215;
	mul.lo.s32 	%r51, %r25, %r214;
	cvt.rn.f64.s32 	%fd216, %r24;
	sub.f64 	%fd44, %fd22, %fd216;
	mul.lo.s32 	%r52, %r213, %r155;
	and.b32  	%r53, %r145, 3;
	setp.lt.u32 	%p24, %r145, 4;
	mov.b32 	%r337, 0;
	@%p24 bra 	$L__BB8_34;
	and.b32  	%r337, %r145, 2147483644;
	neg.s32 	%r335, %r337;
	mul.lo.s32 	%r215, %r24, %r143;
	add.s32 	%r216, %r44, %r215;
	mad.lo.s32 	%r217, %r146, %r216, %r1;
	mul.lo.s32 	%r334, %r145, %r217;
	mul.lo.s32 	%r218, %r25, %r143;
	add.s32 	%r219, %r44, %r218;
	mad.lo.s32 	%r220, %r146, %r219, %r1;
	mul.lo.s32 	%r333, %r145, %r220;
	add.s32 	%r221, %r45, %r215;
	mad.lo.s32 	%r222, %r146, %r221, %r1;
	mul.lo.s32 	%r332, %r145, %r222;
	mul.lo.s32 	%r331, %r145, %r46;
	add.s32 	%r223, %r45, %r218;
	mad.lo.s32 	%r224, %r146, %r223, %r1;
	mul.lo.s32 	%r330, %r145, %r224;
	add.s64 	%rd34, %rd2, 16;
$L__BB8_33:
	.pragma "nounroll";
	setp.lt.s32 	%p25, %r1, %r3;
	mul.wide.s32 	%rd33, %r334, 8;
	add.s64 	%rd35, %rd34, %rd33;
	mul.wide.s32 	%rd36, %r333, 8;
	add.s64 	%rd37, %rd34, %rd36;
	mul.wide.s32 	%rd38, %r332, 8;
	add.s64 	%rd39, %rd34, %rd38;
	mul.wide.s32 	%rd40, %r331, 8;
	add.s64 	%rd41, %rd1, %rd40;
	mul.wide.s32 	%rd42, %r330, 8;
	add.s64 	%rd43, %rd34, %rd42;
	ld.global.f64 	%fd217, [%rd35+-16];
	mul.f64 	%fd218, %fd41, %fd217;
	ld.global.f64 	%fd219, [%rd39+-16];
	mul.f64 	%fd220, %fd43, %fd219;
	mul.f64 	%fd221, %fd42, %fd220;
	fma.rn.f64 	%fd222, %fd42, %fd218, %fd221;
	ld.global.f64 	%fd223, [%rd37+-16];
	mul.f64 	%fd224, %fd41, %fd223;
	fma.rn.f64 	%fd225, %fd44, %fd224, %fd222;
	ld.global.f64 	%fd226, [%rd43+-16];
	mul.f64 	%fd227, %fd43, %fd226;
	fma.rn.f64 	%fd228, %fd44, %fd227, %fd225;
	max.f64 	%fd229, %fd228, %fd49;
	selp.f64 	%fd230, %fd229, %fd228, %p25;
	add.f64 	%fd231, %fd230, 0d0000000000000000;
	st.global.f64 	[%rd41], %fd231;
	ld.global.f64 	%fd232, [%rd35+-8];
	mul.f64 	%fd233, %fd41, %fd232;
	ld.global.f64 	%fd234, [%rd39+-8];
	mul.f64 	%fd235, %fd43, %fd234;
	mul.f64 	%fd236, %fd42, %fd235;
	fma.rn.f64 	%fd237, %fd42, %fd233, %fd236;
	ld.global.f64 	%fd238, [%rd37+-8];
	mul.f64 	%fd239, %fd41, %fd238;
	fma.rn.f64 	%fd240, %fd44, %fd239, %fd237;
	ld.global.f64 	%fd241, [%rd43+-8];
	mul.f64 	%fd242, %fd43, %fd241;
	fma.rn.f64 	%fd243, %fd44, %fd242, %fd240;
	max.f64 	%fd244, %fd243, %fd49;
	selp.f64 	%fd245, %fd244, %fd243, %p25;
	add.f64 	%fd246, %fd245, 0d0000000000000000;
	st.global.f64 	[%rd41+8], %fd246;
	ld.global.f64 	%fd247, [%rd35];
	mul.f64 	%fd248, %fd41, %fd247;
	ld.global.f64 	%fd249, [%rd39];
	mul.f64 	%fd250, %fd43, %fd249;
	mul.f64 	%fd251, %fd42, %fd250;
	fma.rn.f64 	%fd252, %fd42, %fd248, %fd251;
	ld.global.f64 	%fd253, [%rd37];
	mul.f64 	%fd254, %fd41, %fd253;
	fma.rn.f64 	%fd255, %fd44, %fd254, %fd252;
	ld.global.f64 	%fd256, [%rd43];
	mul.f64 	%fd257, %fd43, %fd256;
	fma.rn.f64 	%fd258, %fd44, %fd257, %fd255;
	max.f64 	%fd259, %fd258, %fd49;
	selp.f64 	%fd260, %fd259, %fd258, %p25;
	add.f64 	%fd261, %fd260, 0d0000000000000000;
	st.global.f64 	[%rd41+16], %fd261;
	ld.global.f64 	%fd262, [%rd35+8];
	mul.f64 	%fd263, %fd41, %fd262;
	ld.global.f64 	%fd264, [%rd39+8];
	mul.f64 	%fd265, %fd43, %fd264;
	mul.f64 	%fd266, %fd42, %fd265;
	fma.rn.f64 	%fd267, %fd42, %fd263, %fd266;
	ld.global.f64 	%fd268, [%rd37+8];
	mul.f64 	%fd269, %fd41, %fd268;
	fma.rn.f64 	%fd270, %fd44, %fd269, %fd267;
	ld.global.f64 	%fd271, [%rd43+8];
	mul.f64 	%fd272, %fd43, %fd271;
	fma.rn.f64 	%fd273, %fd44, %fd272, %fd270;
	max.f64 	%fd274, %fd273, %fd49;
	selp.f64 	%fd275, %fd274, %fd273, %p25;
	add.f64 	%fd276, %fd275, 0d0000000000000000;
	st.global.f64 	[%rd41+24], %fd276;
	add.s32 	%r335, %r335, 4;
	add.s32 	%r334, %r334, 4;
	add.s32 	%r333, %r333, 4;
	add.s32 	%r332, %r332, 4;
	add.s32 	%r331, %r331, 4;
	add.s32 	%r330, %r330, 4;
	setp.ne.s32 	%p26, %r335, 0;
	@%p26 bra 	$L__BB8_33;
$L__BB8_34:
	setp.eq.s32 	%p27, %r53, 0;
	@%p27 bra 	$L__BB8_39;
	setp.eq.s32 	%p28, %r53, 1;
	@%p28 bra 	$L__BB8_37;
	setp.lt.s32 	%p29, %r1, %r3;
	add.s32 	%r225, %r337, %r47;
	add.s32 	%r226, %r225, %r48;
	add.s32 	%r227, %r226, %r49;
	mul.wide.s32 	%rd44, %r227, 8;
	add.s64 	%rd45, %rd2, %rd44;
	ld.global.f64 	%fd277, [%rd45];
	mul.f64 	%fd278, %fd41, %fd277;
	add.s32 	%r228, %r225, %r50;
	add.s32 	%r229, %r228, %r49;
	mul.wide.s32 	%rd46, %r229, 8;
	add.s64 	%rd47, %rd2, %rd46;
	ld.global.f64 	%fd279, [%rd47];
	mul.f64 	%fd280, %fd43, %fd279;
	mul.f64 	%fd281, %fd42, %fd280;
	fma.rn.f64 	%fd282, %fd42, %fd278, %fd281;
	add.s32 	%r230, %r226, %r51;
	mul.wide.s32 	%rd48, %r230, 8;
	add.s64 	%rd49, %rd2, %rd48;
	ld.global.f64 	%fd283, [%rd49];
	mul.f64 	%fd284, %fd41, %fd283;
	fma.rn.f64 	%fd285, %fd44, %fd284, %fd282;
	add.s32 	%r231, %r228, %r51;
	mul.wide.s32 	%rd50, %r231, 8;
	add.s64 	%rd51, %rd2, %rd50;
	ld.global.f64 	%fd286, [%rd51];
	mul.f64 	%fd287, %fd43, %fd286;
	fma.rn.f64 	%fd288, %fd44, %fd287, %fd285;
	max.f64 	%fd289, %fd288, %fd49;
	selp.f64 	%fd290, %fd289, %fd288, %p29;
	add.s32 	%r232, %r225, %r52;
	mul.wide.s32 	%rd52, %r232, 8;
	add.s64 	%rd53, %rd1, %rd52;
	add.f64 	%fd291, %fd290, 0d0000000000000000;
	st.global.f64 	[%rd53], %fd291;
	ld.global.f64 	%fd292, [%rd45+8];
	mul.f64 	%fd293, %fd41, %fd292;
	ld.global.f64 	%fd294, [%rd47+8];
	mul.f64 	%fd295, %fd43, %fd294;
	mul.f64 	%fd296, %fd42, %fd295;
	fma.rn.f64 	%fd297, %fd42, %fd293, %fd296;
	ld.global.f64 	%fd298, [%rd49+8];
	mul.f64 	%fd299, %fd41, %fd298;
	fma.rn.f64 	%fd300, %fd44, %fd299, %fd297;
	ld.global.f64 	%fd301, [%rd51+8];
	mul.f64 	%fd302, %fd43, %fd301;
	fma.rn.f64 	%fd303, %fd44, %fd302, %fd300;
	max.f64 	%fd304, %fd303, %fd49;
	selp.f64 	%fd305, %fd304, %fd303, %p29;
	add.f64 	%fd306, %fd305, 0d0000000000000000;
	st.global.f64 	[%rd53+8], %fd306;
	add.s32 	%r337, %r337, 2;
$L__BB8_37:
	and.b32  	%r233, %r145, 1;
	setp.eq.b32 	%p30, %r233, 1;
	not.pred 	%p31, %p30;
	@%p31 bra 	$L__BB8_39;
	setp.lt.s32 	%p32, %r1, %r3;
	add.s32 	%r234, %r337, %r47;
	add.s32 	%r235, %r234, %r48;
	add.s32 	%r236, %r235, %r49;
	mul.wide.s32 	%rd54, %r236, 8;
	add.s64 	%rd55, %rd2, %rd54;
	ld.global.f64 	%fd307, [%rd55];
	mul.f64 	%fd308, %fd41, %fd307;
	add.s32 	%r237, %r234, %r50;
	add.s32 	%r238, %r237, %r49;
	mul.wide.s32 	%rd56, %r238, 8;
	add.s64 	%rd57, %rd2, %rd56;
	ld.global.f64 	%fd309, [%rd57];
	mul.f64 	%fd310, %fd43, %fd309;
	mul.f64 	%fd311, %fd42, %fd310;
	fma.rn.f64 	%fd312, %fd42, %fd308, %fd311;
	add.s32 	%r239, %r235, %r51;
	mul.wide.s32 	%rd58, %r239, 8;
	add.s64 	%rd59, %rd2, %rd58;
	ld.global.f64 	%fd313, [%rd59];
	mul.f64 	%fd314, %fd41, %fd313;
	fma.rn.f64 	%fd315, %fd44, %fd314, %fd312;
	add.s32 	%r240, %r237, %r51;
	mul.wide.s32 	%rd60, %r240, 8;
	add.s64 	%rd61, %rd2, %rd60;
	ld.global.f64 	%fd316, [%rd61];
	mul.f64 	%fd317, %fd43, %fd316;
	fma.rn.f64 	%fd318, %fd44, %fd317, %fd315;
	max.f64 	%fd319, %fd318, %fd49;
	selp.f64 	%fd320, %fd319, %fd318, %p32;
	add.s32 	%r241, %r234, %r52;
	mul.wide.s32 	%rd62, %r241, 8;
	add.s64 	%rd63, %rd1, %rd62;
	add.f64 	%fd321, %fd320, 0d0000000000000000;
	st.global.f64 	[%rd63], %fd321;
$L__BB8_39:
	mad.lo.s32 	%r242, %r44, %r146, %r1;
	mul.lo.s32 	%r243, %r146, %r143;
	mul.lo.s32 	%r244, %r24, %r243;
	add.s32 	%r245, %r242, %r244;
	mul.wide.s32 	%rd64, %r245, 8;
	add.s64 	%rd65, %rd3, %rd64;
	ld.global.f64 	%fd322, [%rd65];
	cvt.rn.f64.s32 	%fd323, %r45;
	sub.f64 	%fd324, %fd323, %fd40;
	mul.f64 	%fd325, %fd324, %fd322;
	cvt.rn.f64.s32 	%fd326, %r25;
	sub.f64 	%fd327, %fd326, %fd22;
	mad.lo.s32 	%r246, %r45, %r146, %r1;
	add.s32 	%r247, %r246, %r244;
	mul.wide.s32 	%rd66, %r247, 8;
	add.s64 	%rd67, %rd3, %rd66;
	ld.global.f64 	%fd328, [%rd67];
	cvt.rn.f64.s32 	%fd329, %r44;
	sub.f64 	%fd330, %fd40, %fd329;
	mul.f64 	%fd331, %fd330, %fd328;
	mul.f64 	%fd332, %fd327, %fd331;
	fma.rn.f64 	%fd333, %fd327, %fd325, %fd332;
	mul.lo.s32 	%r248, %r25, %r243;
	add.s32 	%r249, %r242, %r248;
	mul.wide.s32 	%rd68, %r249, 8;
	add.s64 	%rd69, %rd3, %rd68;
	ld.global.f64 	%fd334, [%rd69];
	mul.f64 	%fd335, %fd324, %fd334;
	cvt.rn.f64.s32 	%fd336, %r24;
	sub.f64 	%fd337, %fd22, %fd336;
	fma.rn.f64 	%fd338, %fd337, %fd335, %fd333;
	add.s32 	%r250, %r246, %r248;
	mul.wide.s32 	%rd70, %r250, 8;
	add.s64 	%rd71, %rd3, %rd70;
	ld.global.f64 	%fd339, [%rd71];
	mul.f64 	%fd340, %fd330, %fd339;
	fma.rn.f64 	%fd341, %fd337, %fd340, %fd338;
	st.global.f64 	[%rd5], %fd341;
$L__BB8_40:
	setp.eq.s32 	%p33, %r44, %r45;
	setp.ne.s32 	%p34, %r24, %r25;
	or.pred  	%p35, %p34, %p33;
	@%p35 bra 	$L__BB8_54;
	setp.lt.s32 	%p36, %r145, 1;
	@%p36 bra 	$L__BB8_53;
	mul.lo.s32 	%r76, %r145, %r1;
	mul.lo.s32 	%r252, %r146, %r145;
	mul.lo.s32 	%r253, %r252, %r143;
	mul.lo.s32 	%r254, %r253, %r24;
	mad.lo.s32 	%r77, %r44, %r252, %r254;
	cvt.rn.f64.s32 	%fd342, %r45;
	sub.f64 	%fd45, %fd342, %fd40;
	mad.lo.s32 	%r78, %r45, %r252, %r254;
	cvt.rn.f64.s32 	%fd343, %r44;
	sub.f64 	%fd46, %fd40, %fd343;
	mul.lo.s32 	%r79, %r252, %r155;
	and.b32  	%r80, %r145, 7;
	setp.lt.u32 	%p37, %r145, 8;
	mov.b32 	%r343, 0;
	@%p37 bra 	$L__BB8_45;
	and.b32  	%r343, %r145, 2147483640;
	neg.s32 	%r341, %r343;
	add.s64 	%rd6, %rd1, 32;
	mul.lo.s32 	%r340, %r145, %r46;
	add.s64 	%rd7, %rd2, 32;
	mul.lo.s32 	%r255, %r24, %r143;
	add.s32 	%r256, %r44, %r255;
	mad.lo.s32 	%r257, %r146, %r256, %r1;
	mul.lo.s32 	%r339, %r145, %r257;
	add.s32 	%r258, %r45, %r255;
	mad.lo.s32 	%r259, %r146, %r258, %r1;
	mul.lo.s32 	%r338, %r145, %r259;
$L__BB8_44:
	.pragma "nounroll";
	setp.lt.s32 	%p38, %r1, %r3;
	mul.wide.s32 	%rd72, %r340, 8;
	add.s64 	%rd73, %rd6, %rd72;
	mul.wide.s32 	%rd74, %r339, 8;
	add.s64 	%rd75, %rd7, %rd74;
	mul.wide.s32 	%rd76, %r338, 8;
	add.s64 	%rd77, %rd7, %rd76;
	ld.global.f64 	%fd344, [%rd75+-32];
	ld.global.f64 	%fd345, [%rd77+-32];
	mul.f64 	%fd346, %fd46, %fd345;
	fma.rn.f64 	%fd347, %fd45, %fd344, %fd346;
	max.f64 	%fd348, %fd347, %fd49;
	selp.f64 	%fd349, %fd348, %fd347, %p38;
	add.f64 	%fd350, %fd349, 0d0000000000000000;
	st.global.f64 	[%rd73+-32], %fd350;
	ld.global.f64 	%fd351, [%rd75+-24];
	ld.global.f64 	%fd352, [%rd77+-24];
	mul.f64 	%fd353, %fd46, %fd352;
	fma.rn.f64 	%fd354, %fd45, %fd351, %fd353;
	max.f64 	%fd355, %fd354, %fd49;
	selp.f64 	%fd356, %fd355, %fd354, %p38;
	add.f64 	%fd357, %fd356, 0d0000000000000000;
	st.global.f64 	[%rd73+-24], %fd357;
	ld.global.f64 	%fd358, [%rd75+-16];
	ld.global.f64 	%fd359, [%rd77+-16];
	mul.f64 	%fd360, %fd46, %fd359;
	fma.rn.f64 	%fd361, %fd45, %fd358, %fd360;
	max.f64 	%fd362, %fd361, %fd49;
	selp.f64 	%fd363, %fd362, %fd361, %p38;
	add.f64 	%fd364, %fd363, 0d0000000000000000;
	st.global.f64 	[%rd73+-16], %fd364;
	ld.global.f64 	%fd365, [%rd75+-8];
	ld.global.f64 	%fd366, [%rd77+-8];
	mul.f64 	%fd367, %fd46, %fd366;
	fma.rn.f64 	%fd368, %fd45, %fd365, %fd367;
	max.f64 	%fd369, %fd368, %fd49;
	selp.f64 	%fd370, %fd369, %fd368, %p38;
	add.f64 	%fd371, %fd370, 0d0000000000000000;
	st.global.f64 	[%rd73+-8], %fd371;
	ld.global.f64 	%fd372, [%rd75];
	ld.global.f64 	%fd373, [%rd77];
	mul.f64 	%fd374, %fd46, %fd373;
	fma.rn.f64 	%fd375, %fd45, %fd372, %fd374;
	max.f64 	%fd376, %fd375, %fd49;
	selp.f64 	%fd377, %fd376, %fd375, %p38;
	add.f64 	%fd378, %fd377, 0d0000000000000000;
	st.global.f64 	[%rd73], %fd378;
	ld.global.f64 	%fd379, [%rd75+8];
	ld.global.f64 	%fd380, [%rd77+8];
	mul.f64 	%fd381, %fd46, %fd380;
	fma.rn.f64 	%fd382, %fd45, %fd379, %fd381;
	max.f64 	%fd383, %fd382, %fd49;
	selp.f64 	%fd384, %fd383, %fd382, %p38;
	add.f64 	%fd385, %fd384, 0d0000000000000000;
	st.global.f64 	[%rd73+8], %fd385;
	ld.global.f64 	%fd386, [%rd75+16];
	ld.global.f64 	%fd387, [%rd77+16];
	mul.f64 	%fd388, %fd46, %fd387;
	fma.rn.f64 	%fd389, %fd45, %fd386, %fd388;
	max.f64 	%fd390, %fd389, %fd49;
	selp.f64 	%fd391, %fd390, %fd389, %p38;
	add.f64 	%fd392, %fd391, 0d0000000000000000;
	st.global.f64 	[%rd73+16], %fd392;
	ld.global.f64 	%fd393, [%rd75+24];
	ld.global.f64 	%fd394, [%rd77+24];
	mul.f64 	%fd395, %fd46, %fd394;
	fma.rn.f64 	%fd396, %fd45, %fd393, %fd395;
	max.f64 	%fd397, %fd396, %fd49;
	selp.f64 	%fd398, %fd397, %fd396, %p38;
	add.f64 	%fd399, %fd398, 0d0000000000000000;
	st.global.f64 	[%rd73+24], %fd399;
	add.s32 	%r341, %r341, 8;
	add.s32 	%r340, %r340, 8;
	add.s32 	%r339, %r339, 8;
	add.s32 	%r338, %r338, 8;
	setp.ne.s32 	%p39, %r341, 0;
	@%p39 bra 	$L__BB8_44;
$L__BB8_45:
	setp.eq.s32 	%p40, %r80, 0;
	@%p40 bra 	$L__BB8_53;
	and.b32  	%r95, %r145, 3;
	setp.lt.u32 	%p41, %r80, 4;
	@%p41 bra 	$L__BB8_48;
	setp.lt.s32 	%p42, %r1, %r3;
	add.s32 	%r260, %r343, %r76;
	add.s32 	%r261, %r77, %r260;
	mul.wide.s32 	%rd78, %r261, 8;
	add.s64 	%rd79, %rd2, %rd78;
	ld.global.f64 	%fd400, [%rd79];
	add.s32 	%r262, %r78, %r260;
	mul.wide.s32 	%rd80, %r262, 8;
	add.s64 	%rd81, %rd2, %rd80;
	ld.global.f64 	%fd401, [%rd81];
	mul.f64 	%fd402, %fd46, %fd401;
	fma.rn.f64 	%fd403, %fd45, %fd400, %fd402;
	max.f64 	%fd404, %fd403, %fd49;
	selp.f64 	%fd405, %fd404, %fd403, %p42;
	add.s32 	%r263, %r260, %r79;
	mul.wide.s32 	%rd82, %r263, 8;
	add.s64 	%rd83, %rd1, %rd82;
	add.f64 	%fd406, %fd405, 0d0000000000000000;
	st.global.f64 	[%rd83], %fd406;
	ld.global.f64 	%fd407, [%rd79+8];
	ld.global.f64 	%fd408, [%rd81+8];
	mul.f64 	%fd409, %fd46, %fd408;
	fma.rn.f64 	%fd410, %fd45, %fd407, %fd409;
	max.f64 	%fd411, %fd410, %fd49;
	selp.f64 	%fd412, %fd411, %fd410, %p42;
	add.f64 	%fd413, %fd412, 0d0000000000000000;
	st.global.f64 	[%rd83+8], %fd413;
	ld.global.f64 	%fd414, [%rd79+16];
	ld.global.f64 	%fd415, [%rd81+16];
	mul.f64 	%fd416, %fd46, %fd415;
	fma.rn.f64 	%fd417, %fd45, %fd414, %fd416;
	max.f64 	%fd418, %fd417, %fd49;
	selp.f64 	%fd419, %fd418, %fd417, %p42;
	add.f64 	%fd420, %fd419, 0d0000000000000000;
	st.global.f64 	[%rd83+16], %fd420;
	ld.global.f64 	%fd421, [%rd79+24];
	ld.global.f64 	%fd422, [%rd81+24];
	mul.f64 	%fd423, %fd46, %fd422;
	fma.rn.f64 	%fd424, %fd45, %fd421, %fd423;
	max.f64 	%fd425, %fd424, %fd49;
	selp.f64 	%fd426, %fd425, %fd424, %p42;
	add.f64 	%fd427, %fd426, 0d0000000000000000;
	st.global.f64 	[%rd83+24], %fd427;
	add.s32 	%r343, %r343, 4;
$L__BB8_48:
	setp.eq.s32 	%p43, %r95, 0;
	@%p43 bra 	$L__BB8_53;
	setp.eq.s32 	%p44, %r95, 1;
	@%p44 bra 	$L__BB8_51;
	setp.lt.s32 	%p45, %r1, %r3;
	add.s32 	%r264, %r343, %r76;
	add.s32 	%r265, %r77, %r264;
	mul.wide.s32 	%rd84, %r265, 8;
	add.s64 	%rd85, %rd2, %rd84;
	ld.global.f64 	%fd428, [%rd85];
	add.s32 	%r266, %r78, %r264;
	mul.wide.s32 	%rd86, %r266, 8;
	add.s64 	%rd87, %rd2, %rd86;
	ld.global.f64 	%fd429, [%rd87];
	mul.f64 	%fd430, %fd46, %fd429;
	fma.rn.f64 	%fd431, %fd45, %fd428, %fd430;
	max.f64 	%fd432, %fd431, %fd49;
	selp.f64 	%fd433, %fd432, %fd431, %p45;
	add.s32 	%r267, %r264, %r79;
	mul.wide.s32 	%rd88, %r267, 8;
	add.s64 	%rd89, %rd1, %rd88;
	add.f64 	%fd434, %fd433, 0d0000000000000000;
	st.global.f64 	[%rd89], %fd434;
	ld.global.f64 	%fd435, [%rd85+8];
	ld.global.f64 	%fd436, [%rd87+8];
	mul.f64 	%fd437, %fd46, %fd436;
	fma.rn.f64 	%fd438, %fd45, %fd435, %fd437;
	max.f64 	%fd439, %fd438, %fd49;
	selp.f64 	%fd440, %fd439, %fd438, %p45;
	add.f64 	%fd441, %fd440, 0d0000000000000000;
	st.global.f64 	[%rd89+8], %fd441;
	add.s32 	%r343, %r343, 2;
$L__BB8_51:
	and.b32  	%r268, %r145, 1;
	setp.eq.b32 	%p46, %r268, 1;
	not.pred 	%p47, %p46;
	@%p47 bra 	$L__BB8_53;
	setp.lt.s32 	%p48, %r1, %r3;
	add.s32 	%r269, %r343, %r76;
	add.s32 	%r270, %r77, %r269;
	mul.wide.s32 	%rd90, %r270, 8;
	add.s64 	%rd91, %rd2, %rd90;
	ld.global.f64 	%fd442, [%rd91];
	add.s32 	%r271, %r78, %r269;
	mul.wide.s32 	%rd92, %r271, 8;
	add.s64 	%rd93, %rd2, %rd92;
	ld.global.f64 	%fd443, [%rd93];
	mul.f64 	%fd444, %fd46, %fd443;
	fma.rn.f64 	%fd445, %fd45, %fd442, %fd444;
	max.f64 	%fd446, %fd445, %fd49;
	selp.f64 	%fd447, %fd446, %fd445, %p48;
	add.s32 	%r272, %r269, %r79;
	mul.wide.s32 	%rd94, %r272, 8;
	add.s64 	%rd95, %rd1, %rd94;
	add.f64 	%fd448, %fd447, 0d0000000000000000;
	st.global.f64 	[%rd95], %fd448;
$L__BB8_53:
	mul.lo.s32 	%r273, %r146, %r143;
	mad.lo.s32 	%r274, %r273, %r24, %r1;
	mad.lo.s32 	%r275, %r44, %r146, %r274;
	mul.wide.s32 	%rd96, %r275, 8;
	add.s64 	%rd97, %rd3, %rd96;
	ld.global.f64 	%fd449, [%rd97];
	cvt.rn.f64.s32 	%fd450, %r45;
	sub.f64 	%fd451, %fd450, %fd40;
	mad.lo.s32 	%r276, %r45, %r146, %r274;
	mul.wide.s32 	%rd98, %r276, 8;
	add.s64 	%rd99, %rd3, %rd98;
	ld.global.f64 	%fd452, [%rd99];
	cvt.rn.f64.s32 	%fd453, %r44;
	sub.f64 	%fd454, %fd40, %fd453;
	mul.f64 	%fd455, %fd454, %fd452;
	fma.rn.f64 	%fd456, %fd451, %fd449, %fd455;
	st.global.f64 	[%rd5], %fd456;
$L__BB8_54:
	setp.eq.s32 	%p49, %r24, %r25;
	setp.ne.s32 	%p50, %r44, %r45;
	or.pred  	%p51, %p50, %p49;
	@%p51 bra 	$L__BB8_65;
	setp.lt.s32 	%p52, %r145, 1;
	@%p52 bra 	$L__BB8_64;
	mul.lo.s32 	%r100, %r145, %r1;
	mul.lo.s32 	%r278, %r146, %r145;
	mul.lo.s32 	%r101, %r44, %r278;
	mul.lo.s32 	%r279, %r278, %r143;
	mul.lo.s32 	%r102, %r24, %r279;
	cvt.rn.f64.s32 	%fd457, %r25;
	sub.f64 	%fd47, %fd457, %fd22;
	mul.lo.s32 	%r103, %r25, %r279;
	cvt.rn.f64.s32 	%fd458, %r24;
	sub.f64 	%fd48, %fd22, %fd458;
	mul.lo.s32 	%r104, %r278, %r155;
	and.b32  	%r105, %r145, 3;
	setp.lt.u32 	%p53, %r145, 4;
	mov.b32 	%r350, 0;
	@%p53 bra 	$L__BB8_59;
	and.b32  	%r350, %r145, 2147483644;
	neg.s32 	%r348, %r350;
	add.s64 	%rd8, %rd2, 16;
	mad.lo.s32 	%r280, %r24, %r143, %r44;
	mad.lo.s32 	%r281, %r146, %r280, %r1;
	mul.lo.s32 	%r347, %r145, %r281;
	mad.lo.s32 	%r282, %r25, %r143, %r44;
	mad.lo.s32 	%r283, %r146, %r282, %r1;
	mul.lo.s32 	%r346, %r145, %r283;
	add.s64 	%rd9, %rd1, 16;
	mul.lo.s32 	%r345, %r145, %r46;
$L__BB8_58:
	.pragma "nounroll";
	setp.lt.s32 	%p54, %r1, %r3;
	mul.wide.s32 	%rd100, %r347, 8;
	add.s64 	%rd101, %rd8, %rd100;
	mul.wide.s32 	%rd102, %r346, 8;
	add.s64 	%rd103, %rd8, %rd102;
	mul.wide.s32 	%rd104, %r345, 8;
	add.s64 	%rd105, %rd9, %rd104;
	ld.global.f64 	%fd459, [%rd101+-16];
	ld.global.f64 	%fd460, [%rd103+-16];
	mul.f64 	%fd461, %fd48, %fd460;
	fma.rn.f64 	%fd462, %fd47, %fd459, %fd461;
	max.f64 	%fd463, %fd462, %fd49;
	selp.f64 	%fd464, %fd463, %fd462, %p54;
	add.f64 	%fd465, %fd464, 0d0000000000000000;
	st.global.f64 	[%rd105+-16], %fd465;
	ld.global.f64 	%fd466, [%rd101+-8];
	ld.global.f64 	%fd467, [%rd103+-8];
	mul.f64 	%fd468, %fd48, %fd467;
	fma.rn.f64 	%fd469, %fd47, %fd466, %fd468;
	max.f64 	%fd470, %fd469, %fd49;
	selp.f64 	%fd471, %fd470, %fd469, %p54;
	add.f64 	%fd472, %fd471, 0d0000000000000000;
	st.global.f64 	[%rd105+-8], %fd472;
	ld.global.f64 	%fd473, [%rd101];
	ld.global.f64 	%fd474, [%rd103];
	mul.f64 	%fd475, %fd48, %fd474;
	fma.rn.f64 	%fd476, %fd47, %fd473, %fd475;
	max.f64 	%fd477, %fd476, %fd49;
	selp.f64 	%fd478, %fd477, %fd476, %p54;
	add.f64 	%fd479, %fd478, 0d0000000000000000;
	st.global.f64 	[%rd105], %fd479;
	ld.global.f64 	%fd480, [%rd101+8];
	ld.global.f64 	%fd481, [%rd103+8];
	mul.f64 	%fd482, %fd48, %fd481;
	fma.rn.f64 	%fd483, %fd47, %fd480, %fd482;
	max.f64 	%fd484, %fd483, %fd49;
	selp.f64 	%fd485, %fd484, %fd483, %p54;
	add.f64 	%fd486, %fd485, 0d0000000000000000;
	st.global.f64 	[%rd105+8], %fd486;
	add.s32 	%r348, %r348, 4;
	add.s32 	%r347, %r347, 4;
	add.s32 	%r346, %r346, 4;
	add.s32 	%r345, %r345, 4;
	setp.ne.s32 	%p55, %r348, 0;
	@%p55 bra 	$L__BB8_58;
$L__BB8_59:
	setp.eq.s32 	%p56, %r105, 0;
	@%p56 bra 	$L__BB8_64;
	setp.eq.s32 	%p57, %r105, 1;
	@%p57 bra 	$L__BB8_62;
	setp.lt.s32 	%p58, %r1, %r3;
	add.s32 	%r284, %r350, %r100;
	add.s32 	%r285, %r284, %r101;
	add.s32 	%r286, %r285, %r102;
	mul.wide.s32 	%rd106, %r286, 8;
	add.s64 	%rd107, %rd2, %rd106;
	ld.global.f64 	%fd487, [%rd107];
	add.s32 	%r287, %r285, %r103;
	mul.wide.s32 	%rd108, %r287, 8;
	add.s64 	%rd109, %rd2, %rd108;
	ld.global.f64 	%fd488, [%rd109];
	mul.f64 	%fd489, %fd48, %fd488;
	fma.rn.f64 	%fd490, %fd47, %fd487, %fd489;
	max.f64 	%fd491, %fd490, %fd49;
	selp.f64 	%fd492, %fd491, %fd490, %p58;
	add.s32 	%r288, %r284, %r104;
	mul.wide.s32 	%rd110, %r288, 8;
	add.s64 	%rd111, %rd1, %rd110;
	add.f64 	%fd493, %fd492, 0d0000000000000000;
	st.global.f64 	[%rd111], %fd493;
	ld.global.f64 	%fd494, [%rd107+8];
	ld.global.f64 	%fd495, [%rd109+8];
	mul.f64 	%fd496, %fd48, %fd495;
	fma.rn.f64 	%fd497, %fd47, %fd494, %fd496;
	max.f64 	%fd498, %fd497, %fd49;
	selp.f64 	%fd499, %fd498, %fd497, %p58;
	add.f64 	%fd500, %fd499, 0d0000000000000000;
	st.global.f64 	[%rd111+8], %fd500;
	add.s32 	%r350, %r350, 2;
$L__BB8_62:
	and.b32  	%r289, %r145, 1;
	setp.eq.b32 	%p59, %r289, 1;
	not.pred 	%p60, %p59;
	@%p60 bra 	$L__BB8_64;
	setp.lt.s32 	%p61, %r1, %r3;
	add.s32 	%r290, %r350, %r100;
	add.s32 	%r291, %r290, %r101;
	add.s32 	%r292, %r291, %r102;
	mul.wide.s32 	%rd112, %r292, 8;
	add.s64 	%rd113, %rd2, %rd112;
	ld.global.f64 	%fd501, [%rd113];
	add.s32 	%r293, %r291, %r103;
	mul.wide.s32 	%rd114, %r293, 8;
	add.s64 	%rd115, %rd2, %rd114;
	ld.global.f64 	%fd502, [%rd115];
	mul.f64 	%fd503, %fd48, %fd502;
	fma.rn.f64 	%fd504, %fd47, %fd501, %fd503;
	max.f64 	%fd505, %fd504, %fd49;
	selp.f64 	%fd506, %fd505, %fd504, %p61;
	add.s32 	%r294, %r290, %r104;
	mul.wide.s32 	%rd116, %r294, 8;
	add.s64 	%rd117, %rd1, %rd116;
	add.f64 	%fd507, %fd506, 0d0000000000000000;
	st.global.f64 	[%rd117], %fd507;
$L__BB8_64:
	mad.lo.s32 	%r295, %r44, %r146, %r1;
	mul.lo.s32 	%r296, %r146, %r143;
	mad.lo.s32 	%r297, %r24, %r296, %r295;
	mul.wide.s32 	%rd118, %r297, 8;
	add.s64 	%rd119, %rd3, %rd118;
	ld.global.f64 	%fd508, [%rd119];
	cvt.rn.f64.s32 	%fd509, %r25;
	sub.f64 	%fd510, %fd509, %fd22;
	mad.lo.s32 	%r298, %r25, %r296, %r295;
	mul.wide.s32 	%rd120, %r298, 8;
	add.s64 	%rd121, %rd3, %rd120;
	ld.global.f64 	%fd511, [%rd121];
	cvt.rn.f64.s32 	%fd512, %r24;
	sub.f64 	%fd513, %fd22, %fd512;
	mul.f64 	%fd514, %fd513, %fd511;
	fma.rn.f64 	%fd515, %fd510, %fd508, %fd514;
	st.global.f64 	[%rd5], %fd515;
$L__BB8_65:
	setp.ne.s32 	%p62, %r44, %r45;
	setp.ne.s32 	%p63, %r24, %r25;
	or.pred  	%p64, %p63, %p62;
	@%p64 bra 	$L__BB8_79;
	setp.lt.s32 	%p65, %r145, 1;
	@%p65 bra 	$L__BB8_78;
	mul.lo.s32 	%r122, %r145, %r1;
	mul.lo.s32 	%r300, %r146, %r145;
	mad.lo.s32 	%r123, %r24, %r143, %r44;
	mul.lo.s32 	%r124, %r123, %r300;
	mul.lo.s32 	%r125, %r300, %r155;
	and.b32  	%r126, %r145, 7;
	setp.lt.u32 	%p66, %r145, 8;
	mov.b32 	%r355, 0;
	@%p66 bra 	$L__BB8_70;
	and.b32  	%r355, %r145, 2147483640;
	neg.s32 	%r353, %r355;
	add.s64 	%rd10, %rd1, 32;
	mul.lo.s32 	%r352, %r145, %r46;
	add.s64 	%rd11, %rd2, 32;
	mad.lo.s32 	%r301, %r146, %r123, %r1;
	mul.lo.s32 	%r351, %r145, %r301;
$L__BB8_69:
	.pragma "nounroll";
	setp.lt.s32 	%p67, %r1, %r3;
	mul.wide.s32 	%rd122, %r352, 8;
	add.s64 	%rd123, %rd10, %rd122;
	mul.wide.s32 	%rd124, %r351, 8;
	add.s64 	%rd125, %rd11, %rd124;
	ld.global.f64 	%fd516, [%rd125+-32];
	max.f64 	%fd517, %fd516, %fd49;
	selp.f64 	%fd518, %fd517, %fd516, %p67;
	add.f64 	%fd519, %fd518, 0d0000000000000000;
	st.global.f64 	[%rd123+-32], %fd519;
	ld.global.f64 	%fd520, [%rd125+-24];
	max.f64 	%fd521, %fd520, %fd49;
	selp.f64 	%fd522, %fd521, %fd520, %p67;
	add.f64 	%fd523, %fd522, 0d0000000000000000;
	st.global.f64 	[%rd123+-24], %fd523;
	ld.global.f64 	%fd524, [%rd125+-16];
	max.f64 	%fd525, %fd524, %fd49;
	selp.f64 	%fd526, %fd525, %fd524, %p67;
	add.f64 	%fd527, %fd526, 0d0000000000000000;
	st.global.f64 	[%rd123+-16], %fd527;
	ld.global.f64 	%fd528, [%rd125+-8];
	max.f64 	%fd529, %fd528, %fd49;
	selp.f64 	%fd530, %fd529, %fd528, %p67;
	add.f64 	%fd531, %fd530, 0d0000000000000000;
	st.global.f64 	[%rd123+-8], %fd531;
	ld.global.f64 	%fd532, [%rd125];
	max.f64 	%fd533, %fd532, %fd49;
	selp.f64 	%fd534, %fd533, %fd532, %p67;
	add.f64 	%fd535, %fd534, 0d0000000000000000;
	st.global.f64 	[%rd123], %fd535;
	ld.global.f64 	%fd536, [%rd125+8];
	max.f64 	%fd537, %fd536, %fd49;
	selp.f64 	%fd538, %fd537, %fd536, %p67;
	add.f64 	%fd539, %fd538, 0d0000000000000000;
	st.global.f64 	[%rd123+8], %fd539;
	ld.global.f64 	%fd540, [%rd125+16];
	max.f64 	%fd541, %fd540, %fd49;
	selp.f64 	%fd542, %fd541, %fd540, %p67;
	add.f64 	%fd543, %fd542, 0d0000000000000000;
	st.global.f64 	[%rd123+16], %fd543;
	ld.global.f64 	%fd544, [%rd125+24];
	max.f64 	%fd545, %fd544, %fd49;
	selp.f64 	%fd546, %fd545, %fd544, %p67;
	add.f64 	%fd547, %fd546, 0d0000000000000000;
	st.global.f64 	[%rd123+24], %fd547;
	add.s32 	%r353, %r353, 8;
	add.s32 	%r352, %r352, 8;
	add.s32 	%r351, %r351, 8;
	setp.ne.s32 	%p68, %r353, 0;
	@%p68 bra 	$L__BB8_69;
$L__BB8_70:
	setp.eq.s32 	%p69, %r126, 0;
	@%p69 bra 	$L__BB8_78;
	and.b32  	%r138, %r145, 3;
	setp.lt.u32 	%p70, %r126, 4;
	@%p70 bra 	$L__BB8_73;
	setp.lt.s32 	%p71, %r1, %r3;
	add.s32 	%r302, %r355, %r122;
	add.s32 	%r303, %r302, %r124;
	mul.wide.s32 	%rd126, %r303, 8;
	add.s64 	%rd127, %rd2, %rd126;
	ld.global.f64 	%fd548, [%rd127];
	max.f64 	%fd549, %fd548, %fd49;
	selp.f64 	%fd550, %fd549, %fd548, %p71;
	add.s32 	%r304, %r302, %r125;
	mul.wide.s32 	%rd128, %r304, 8;
	add.s64 	%rd129, %rd1, %rd128;
	add.f64 	%fd551, %fd550, 0d0000000000000000;
	st.global.f64 	[%rd129], %fd551;
	ld.global.f64 	%fd552, [%rd127+8];
	max.f64 	%fd553, %fd552, %fd49;
	selp.f64 	%fd554, %fd553, %fd552, %p71;
	add.f64 	%fd555, %fd554, 0d0000000000000000;
	st.global.f64 	[%rd129+8], %fd555;
	ld.global.f64 	%fd556, [%rd127+16];
	max.f64 	%fd557, %fd556, %fd49;
	selp.f64 	%fd558, %fd557, %fd556, %p71;
	add.f64 	%fd559, %fd558, 0d0000000000000000;
	st.global.f64 	[%rd129+16], %fd559;
	ld.global.f64 	%fd560, [%rd127+24];
	max.f64 	%fd561, %fd560, %fd49;
	selp.f64 	%fd562, %fd561, %fd560, %p71;
	add.f64 	%fd563, %fd562, 0d0000000000000000;
	st.global.f64 	[%rd129+24], %fd563;
	add.s32 	%r355, %r355, 4;
$L__BB8_73:
	setp.eq.s32 	%p72, %r138, 0;
	@%p72 bra 	$L__BB8_78;
	setp.eq.s32 	%p73, %r138, 1;
	@%p73 bra 	$L__BB8_76;
	setp.lt.s32 	%p74, %r1, %r3;
	add.s32 	%r305, %r355, %r122;
	add.s32 	%r306, %r305, %r124;
	mul.wide.s32 	%rd130, %r306, 8;
	add.s64 	%rd131, %rd2, %rd130;
	ld.global.f64 	%fd564, [%rd131];
	max.f64 	%fd565, %fd564, %fd49;
	selp.f64 	%fd566, %fd565, %fd564, %p74;
	add.s32 	%r307, %r305, %r125;
	mul.wide.s32 	%rd132, %r307, 8;
	add.s64 	%rd133, %rd1, %rd132;
	add.f64 	%fd567, %fd566, 0d0000000000000000;
	st.global.f64 	[%rd133], %fd567;
	ld.global.f64 	%fd568, [%rd131+8];
	max.f64 	%fd569, %fd568, %fd49;
	selp.f64 	%fd570, %fd569, %fd568, %p74;
	add.f64 	%fd571, %fd570, 0d0000000000000000;
	st.global.f64 	[%rd133+8], %fd571;
	add.s32 	%r355, %r355, 2;
$L__BB8_76:
	and.b32  	%r308, %r145, 1;
	setp.eq.b32 	%p75, %r308, 1;
	not.pred 	%p76, %p75;
	@%p76 bra 	$L__BB8_78;
	setp.lt.s32 	%p77, %r1, %r3;
	add.s32 	%r309, %r355, %r122;
	add.s32 	%r310, %r309, %r124;
	mul.wide.s32 	%rd134, %r310, 8;
	add.s64 	%rd135, %rd2, %rd134;
	ld.global.f64 	%fd572, [%rd135];
	max.f64 	%fd573, %fd572, %fd49;
	selp.f64 	%fd574, %fd573, %fd572, %p77;
	add.s32 	%r311, %r309, %r125;
	mul.wide.s32 	%rd136, %r311, 8;
	add.s64 	%rd137, %rd1, %rd136;
	add.f64 	%fd575, %fd574, 0d0000000000000000;
	st.global.f64 	[%rd137], %fd575;
$L__BB8_78:
	mad.lo.s32 	%r312, %r24, %r143, %r44;
	mad.lo.s32 	%r313, %r312, %r146, %r1;
	mul.wide.s32 	%rd138, %r313, 8;
	add.s64 	%rd139, %rd3, %rd138;
	ld.global.f64 	%fd576, [%rd139];
	st.global.f64 	[%rd5], %fd576;
$L__BB8_79:
	ret;

}
	// .globl	_Z20meanmolmass_interpolPdS_S_S_S_S_iii
.visible .entry _Z20meanmolmass_interpolPdS_S_S_S_S_iii(
	.param .u64 .ptr .align 1 _Z20meanmolmass_interpolPdS_S_S_S_S_iii_param_0,
	.param .u64 .ptr .align 1 _Z20meanmolmass_interpolPdS_S_S_S_S_iii_param_1,
	.param .u64 .ptr .align 1 _Z20meanmolmass_interpolPdS_S_S_S_S_iii_param_2,
	.param .u64 .ptr .align 1 _Z20meanmolmass_interpolPdS_S_S_S_S_iii_param_3,
	.param .u64 .ptr .align 1 _Z20meanmolmass_interpolPdS_S_S_S_S_iii_param_4,
	.param .u64 .ptr .align 1 _Z20meanmolmass_interpolPdS_S_S_S_S_iii_param_5,
	.param .u32 _Z20meanmolmass_interpolPdS_S_S_S_S_iii_param_6,
	.param .u32 _Z20meanmolmass_interpolPdS_S_S_S_S_iii_param_7,
	.param .u32 _Z20meanmolmass_interpolPdS_S_S_S_S_iii_param_8
)
{
	.reg .pred 	%p<30>;
	.reg .b32 	%r<136>;
	.reg .b64 	%rd<40>;
	.reg .b64 	%fd<250>;

	ld.param.u64 	%rd4, [_Z20meanmolmass_interpolPdS_S_S_S_S_iii_param_0];
	ld.param.u64 	%rd5, [_Z20meanmolmass_interpolPdS_S_S_S_S_iii_param_1];
	ld.param.u64 	%rd6, [_Z20meanmolmass_interpolPdS_S_S_S_S_iii_param_2];
	ld.param.u64 	%rd9, [_Z20meanmolmass_interpolPdS_S_S_S_S_iii_param_3];
	ld.param.u64 	%rd7, [_Z20meanmolmass_interpolPdS_S_S_S_S_iii_param_4];
	ld.param.u64 	%rd8, [_Z20meanmolmass_interpolPdS_S_S_S_S_iii_param_5];
	ld.param.u32 	%r44, [_Z20meanmolmass_interpolPdS_S_S_S_S_iii_param_6];
	ld.param.u32 	%r45, [_Z20meanmolmass_interpolPdS_S_S_S_S_iii_param_7];
	ld.param.u32 	%r46, [_Z20meanmolmass_interpolPdS_S_S_S_S_iii_param_8];
	cvta.to.global.u64 	%rd1, %rd9;
	mov.u32 	%r47, %tid.x;
	mov.u32 	%r48, %ctaid.x;
	mov.u32 	%r49, %ntid.x;
	mad.lo.s32 	%r1, %r48, %r49, %r47;
	setp.ge.s32 	%p1, %r1, %r46;
	@%p1 bra 	$L__BB9_37;
	cvta.to.global.u64 	%rd10, %rd5;
	cvta.to.global.u64 	%rd2, %rd8;
	mul.wide.s32 	%rd11, %r45, 8;
	add.s64 	%rd12, %rd10, %rd11;
	ld.global.f64 	%fd41, [%rd12+-8];
	ld.global.f64 	%fd1, [%rd10];
	sub.f64 	%fd2, %fd41, %fd1;
	mul.wide.s32 	%rd13, %r44, 8;
	add.s64 	%rd14, %rd2, %rd13;
	ld.global.f64 	%fd238, [%rd14+-8];
	{
	.reg .b32 %temp; 
	mov.b64 	{%temp, %r120}, %fd238;
	}
	{
	.reg .b32 %temp; 
	mov.b64 	{%r121, %temp}, %fd238;
	}
	setp.gt.s32 	%p2, %r120, 1048575;
	mov.b32 	%r122, -1023;
	@%p2 bra 	$L__BB9_3;
	mul.f64 	%fd238, %fd238, 0d4350000000000000;
	{
	.reg .b32 %temp; 
	mov.b64 	{%temp, %r120}, %fd238;
	}
	{
	.reg .b32 %temp; 
	mov.b64 	{%r121, %temp}, %fd238;
	}
	mov.b32 	%r122, -1077;
$L__BB9_3:
	add.s32 	%r52, %r120, -1;
	setp.gt.u32 	%p3, %r52, 2146435070;
	@%p3 bra 	$L__BB9_7;
	shr.u32 	%r55, %r120, 20;
	add.s32 	%r123, %r122, %r55;
	and.b32  	%r56, %r120, 1048575;
	or.b32  	%r57, %r56, 1072693248;
	mov.b64 	%fd239, {%r121, %r57};
	setp.lt.u32 	%p5, %r57, 1073127583;
	@%p5 bra 	$L__BB9_6;
	{
	.reg .b32 %temp; 
	mov.b64 	{%r58, %temp}, %fd239;
	}
	{
	.reg .b32 %temp; 
	mov.b64 	{%temp, %r59}, %fd239;
	}
	add.s32 	%r60, %r59, -1048576;
	mov.b64 	%fd239, {%r58, %r60};
	add.s32 	%r123, %r123, 1;
$L__BB9_6:
	add.f64 	%fd43, %fd239, 0dBFF0000000000000;
	add.f64 	%fd44, %fd239, 0d3FF0000000000000;
	rcp.approx.ftz.f64 	%fd45, %fd44;
	neg.f64 	%fd46, %fd44;
	fma.rn.f64 	%fd47, %fd46, %fd45, 0d3FF0000000000000;
	fma.rn.f64 	%fd48, %fd47, %fd47, %fd47;
	fma.rn.f64 	%fd49, %fd48, %fd45, %fd45;
	mul.f64 	%fd50, %fd43, %fd49;
	fma.rn.f64 	%fd51, %fd43, %fd49, %fd50;
	mul.f64 	%fd52, %fd51, %fd51;
	fma.rn.f64 	%fd53, %fd52, 0d3EB1380B3AE80F1E, 0d3ED0EE258B7A8B04;
	fma.rn.f64 	%fd54, %fd53, %fd52, 0d3EF3B2669F02676F;
	fma.rn.f64 	%fd55, %fd54, %fd52, 0d3F1745CBA9AB0956;
	fma.rn.f64 	%fd56, %fd55, %fd52, 0d3F3C71C72D1B5154;
	fma.rn.f64 	%fd57, %fd56, %fd52, 0d3F624924923BE72D;
	fma.rn.f64 	%fd58, %fd57, %fd52, 0d3F8999999999A3C4;
	fma.rn.f64 	%fd59, %fd58, %fd52, 0d3FB5555555555554;
	sub.f64 	%fd60, %fd43, %fd51;
	add.f64 	%fd61, %fd60, %fd60;
	neg.f64 	%fd62, %fd51;
	fma.rn.f64 	%fd63, %fd62, %fd43, %fd61;
	mul.f64 	%fd64, %fd49, %fd63;
	mul.f64 	%fd65, %fd52, %fd59;
	fma.rn.f64 	%fd66, %fd65, %fd51, %fd64;
	xor.b32  	%r61, %r123, -2147483648;
	mov.b32 	%r62, 1127219200;
	mov.b64 	%fd67, {%r61, %r62};
	mov.b32 	%r63, -2147483648;
	mov.b64 	%fd68, {%r63, %r62};
	sub.f64 	%fd69, %fd67, %fd68;
	fma.rn.f64 	%fd70, %fd69, 0d3FE62E42FEFA39EF, %fd51;
	fma.rn.f64 	%fd71, %fd69, 0dBFE62E42FEFA39EF, %fd70;
	sub.f64 	%fd72, %fd71, %fd51;
	sub.f64 	%fd73, %fd66, %fd72;
	fma.rn.f64 	%fd74, %fd69, 0d3C7ABC9E3B39803F, %fd73;
	add.f64 	%fd240, %fd70, %fd74;
	bra.uni 	$L__BB9_8;
$L__BB9_7:
	fma.rn.f64 	%fd42, %fd238, 0d7FF0000000000000, 0d7FF0000000000000;
	{
	.reg .b32 %temp; 
	mov.b64 	{%temp, %r53}, %fd238;
	}
	and.b32  	%r54, %r53, 2147483647;
	setp.eq.s32 	%p4, %r54, 0;
	selp.f64 	%fd240, 0dFFF0000000000000, %fd42, %p4;
$L__BB9_8:
	ld.global.f64 	%fd247, [%rd2];
	{
	.reg .b32 %temp; 
	mov.b64 	{%temp, %r132}, %fd247;
	}
	{
	.reg .b32 %temp; 
	mov.b64 	{%r133, %temp}, %fd247;
	}
	setp.gt.s32 	%p6, %r132, 1048575;
	mov.b32 	%r126, -1023;
	mov.f64 	%fd241, %fd247;
	mov.u32 	%r124, %r132;
	mov.u32 	%r125, %r133;
	@%p6 bra 	$L__BB9_10;
	mul.f64 	%fd241, %fd247, 0d4350000000000000;
	{
	.reg .b32 %temp; 
	mov.b64 	{%temp, %r124}, %fd241;
	}
	{
	.reg .b32 %temp; 
	mov.b64 	{%r125, %temp}, %fd241;
	}
	mov.b32 	%r126, -1077;
$L__BB9_10:
	add.s32 	%r66, %r124, -1;
	setp.gt.u32 	%p7, %r66, 2146435070;
	@%p7 bra 	$L__BB9_14;
	shr.u32 	%r69, %r124, 20;
	add.s32 	%r127, %r126, %r69;
	and.b32  	%r70, %r124, 1048575;
	or.b32  	%r71, %r70, 1072693248;
	mov.b64 	%fd242, {%r125, %r71};
	setp.lt.u32 	%p9, %r71, 1073127583;
	@%p9 bra 	$L__BB9_13;
	{
	.reg .b32 %temp; 
	mov.b64 	{%r72, %temp}, %fd242;
	}
	{
	.reg .b32 %temp; 
	mov.b64 	{%temp, %r73}, %fd242;
	}
	add.s32 	%r74, %r73, -1048576;
	mov.b64 	%fd242, {%r72, %r74};
	add.s32 	%r127, %r127, 1;
$L__BB9_13:
	add.f64 	%fd76, %fd242, 0dBFF0000000000000;
	add.f64 	%fd77, %fd242, 0d3FF0000000000000;
	rcp.approx.ftz.f64 	%fd78, %fd77;
	neg.f64 	%fd79, %fd77;
	fma.rn.f64 	%fd80, %fd79, %fd78, 0d3FF0000000000000;
	fma.rn.f64 	%fd81, %fd80, %fd80, %fd80;
	fma.rn.f64 	%fd82, %fd81, %fd78, %fd78;
	mul.f64 	%fd83, %fd76, %fd82;
	fma.rn.f64 	%fd84, %fd76, %fd82, %fd83;
	mul.f64 	%fd85, %fd84, %fd84;
	fma.rn.f64 	%fd86, %fd85, 0d3EB1380B3AE80F1E, 0d3ED0EE258B7A8B04;
	fma.rn.f64 	%fd87, %fd86, %fd85, 0d3EF3B2669F02676F;
	fma.rn.f64 	%fd88, %fd87, %fd85, 0d3F1745CBA9AB0956;
	fma.rn.f64 	%fd89, %fd88, %fd85, 0d3F3C71C72D1B5154;
	fma.rn.f64 	%fd90, %fd89, %fd85, 0d3F624924923BE72D;
	fma.rn.f64 	%fd91, %fd90, %fd85, 0d3F8999999999A3C4;
	fma.rn.f64 	%fd92, %fd91, %fd85, 0d3FB5555555555554;
	sub.f64 	%fd93, %fd76, %fd84;
	add.f64 	%fd94, %fd93, %fd93;
	neg.f64 	%fd95, %fd84;
	fma.rn.f64 	%fd96, %fd95, %fd76, %fd94;
	mul.f64 	%fd97, %fd82, %fd96;
	mul.f64 	%fd98, %fd85, %fd92;
	fma.rn.f64 	%fd99, %fd98, %fd84, %fd97;
	xor.b32  	%r75, %r127, -2147483648;
	mov.b32 	%r76, 1127219200;
	mov.b64 	%fd100, {%r75, %r76};
	mov.b32 	%r77, -2147483648;
	mov.b64 	%fd101, {%r77, %r76};
	sub.f64 	%fd102, %fd100, %fd101;
	fma.rn.f64 	%fd103, %fd102, 0d3FE62E42FEFA39EF, %fd84;
	fma.rn.f64 	%fd104, %fd102, 0dBFE62E42FEFA39EF, %fd103;
	sub.f64 	%fd105, %fd104, %fd84;
	sub.f64 	%fd106, %fd99, %fd105;
	fma.rn.f64 	%fd107, %fd102, 0d3C7ABC9E3B39803F, %fd106;
	add.f64 	%fd243, %fd103, %fd107;
	bra.uni 	$L__BB9_15;
$L__BB9_14:
	fma.rn.f64 	%fd75, %fd241, 0d7FF0000000000000, 0d7FF0000000000000;
	{
	.reg .b32 %temp; 
	mov.b64 	{%temp, %r67}, %fd241;
	}
	and.b32  	%r68, %r67, 2147483647;
	setp.eq.s32 	%p8, %r68, 0;
	selp.f64 	%fd243, 0dFFF0000000000000, %fd75, %p8;
$L__BB9_15:
	cvt.rn.f64.s32 	%fd108, %r45;
	mul.f64 	%fd109, %fd243, 0d3C695355BAAAFAD3;
	fma.rn.f64 	%fd110, %fd243, 0d3FDBCB7B1526E50E, %fd109;
	mul.f64 	%fd111, %fd240, 0d3C695355BAAAFAD3;
	fma.rn.f64 	%fd112, %fd240, 0d3FDBCB7B1526E50E, %fd111;
	sub.f64 	%fd21, %fd112, %fd110;
	cvta.to.global.u64 	%rd15, %rd4;
	mul.wide.s32 	%rd16, %r1, 8;
	add.s64 	%rd17, %rd15, %rd16;
	ld.global.f64 	%fd113, [%rd17];
	sub.f64 	%fd114, %fd113, %fd1;
	add.f64 	%fd115, %fd108, 0dBFF0000000000000;
	div.rn.f64 	%fd116, %fd2, %fd115;
	div.rn.f64 	%fd117, %fd114, %fd116;
	add.f64 	%fd118, %fd108, 0dBFF004189374BC6A;
	max.f64 	%fd119, %fd117, 0d3F50624DD2F1A9FC;
	min.f64 	%fd22, %fd118, %fd119;
	cvt.rmi.f64.f64 	%fd120, %fd22;
	cvt.rzi.s32.f64 	%r22, %fd120;
	cvt.rpi.f64.f64 	%fd121, %fd22;
	cvt.rzi.s32.f64 	%r23, %fd121;
	cvta.to.global.u64 	%rd18, %rd7;
	add.s64 	%rd19, %rd18, %rd16;
	ld.global.f64 	%fd244, [%rd19];
	{
	.reg .b32 %temp; 
	mov.b64 	{%temp, %r128}, %fd244;
	}
	{
	.reg .b32 %temp; 
	mov.b64 	{%r129, %temp}, %fd244;
	}
	setp.gt.s32 	%p10, %r128, 1048575;
	mov.b32 	%r130, -1023;
	@%p10 bra 	$L__BB9_17;
	mul.f64 	%fd244, %fd244, 0d4350000000000000;
	{
	.reg .b32 %temp; 
	mov.b64 	{%temp, %r128}, %fd244;
	}
	{
	.reg .b32 %temp; 
	mov.b64 	{%r129, %temp}, %fd244;
	}
	mov.b32 	%r130, -1077;
$L__BB9_17:
	add.s32 	%r80, %r128, -1;
	setp.gt.u32 	%p11, %r80, 2146435070;
	@%p11 bra 	$L__BB9_21;
	shr.u32 	%r83, %r128, 20;
	add.s32 	%r131, %r130, %r83;
	and.b32  	%r84, %r128, 1048575;
	or.b32  	%r85, %r84, 1072693248;
	mov.b64 	%fd245, {%r129, %r85};
	setp.lt.u32 	%p13, %r85, 1073127583;
	@%p13 bra 	$L__BB9_20;
	{
	.reg .b32 %temp; 
	mov.b64 	{%r86, %temp}, %fd245;
	}
	{
	.reg .b32 %temp; 
	mov.b64 	{%temp, %r87}, %fd245;
	}
	add.s32 	%r88, %r87, -1048576;
	mov.b64 	%fd245, {%r86, %r88};
	add.s32 	%r131, %r131, 1;
$L__BB9_20:
	add.f64 	%fd123, %fd245, 0dBFF0000000000000;
	add.f64 	%fd124, %fd245, 0d3FF0000000000000;
	rcp.approx.ftz.f64 	%fd125, %fd124;
	neg.f64 	%fd126, %fd124;
	fma.rn.f64 	%fd127, %fd126, %fd125, 0d3FF0000000000000;
	fma.rn.f64 	%fd128, %fd127, %fd127, %fd127;
	fma.rn.f64 	%fd129, %fd128, %fd125, %fd125;
	mul.f64 	%fd130, %fd123, %fd129;
	fma.rn.f64 	%fd131, %fd123, %fd129, %fd130;
	mul.f64 	%fd132, %fd131, %fd131;
	fma.rn.f64 	%fd133, %fd132, 0d3EB1380B3AE80F1E, 0d3ED0EE258B7A8B04;
	fma.rn.f64 	%fd134, %fd133, %fd132, 0d3EF3B2669F02676F;
	fma.rn.f64 	%fd135, %fd134, %fd132, 0d3F1745CBA9AB0956;
	fma.rn.f64 	%fd136, %fd135, %fd132, 0d3F3C71C72D1B5154;
	fma.rn.f64 	%fd137, %fd136, %fd132, 0d3F624924923BE72D;
	fma.rn.f64 	%fd138, %fd137, %fd132, 0d3F8999999999A3C4;
	fma.rn.f64 	%fd139, %fd138, %fd132, 0d3FB5555555555554;
	sub.f64 	%fd140, %fd123, %fd131;
	add.f64 	%fd141, %fd140, %fd140;
	neg.f64 	%fd142, %fd131;
	fma.rn.f64 	%fd143, %fd142, %fd123, %fd141;
	mul.f64 	%fd144, %fd129, %fd143;
	mul.f64 	%fd145, %fd132, %fd139;
	fma.rn.f64 	%fd146, %fd145, %fd131, %fd144;
	xor.b32  	%r89, %r131, -2147483648;
	mov.b32 	%r90, 1127219200;
	mov.b64 	%fd147, {%r89, %r90};
	mov.b32 	%r91, -2147483648;
	mov.b64 	%fd148, {%r91, %r90};
	sub.f64 	%fd149, %fd147, %fd148;
	fma.rn.f64 	%fd150, %fd149, 0d3FE62E42FEFA39EF, %fd131;
	fma.rn.f64 	%fd151, %fd149, 0dBFE62E42FEFA39EF, %fd150;
	sub.f64 	%fd152, %fd151, %fd131;
	sub.f64 	%fd153, %fd146, %fd152;
	fma.rn.f64 	%fd154, %fd149, 0d3C7ABC9E3B39803F, %fd153;
	add.f64 	%fd246, %fd150, %fd154;
	bra.uni 	$L__BB9_22;
$L__BB9_21:
	fma.rn.f64 	%fd122, %fd244, 0d7FF0000000000000, 0d7FF0000000000000;
	{
	.reg .b32 %temp; 
	mov.b64 	{%temp, %r81}, %fd244;
	}
	and.b32  	%r82, %r81, 2147483647;
	setp.eq.s32 	%p12, %r82, 0;
	selp.f64 	%fd246, 0dFFF0000000000000, %fd122, %p12;
$L__BB9_22:
	setp.gt.s32 	%p14, %r132, 1048575;
	mov.b32 	%r134, -1023;
	@%p14 bra 	$L__BB9_24;
	mul.f64 	%fd247, %fd247, 0d4350000000000000;
	{
	.reg .b32 %temp; 
	mov.b64 	{%temp, %r132}, %fd247;
	}
	{
	.reg .b32 %temp; 
	mov.b64 	{%r133, %temp}, %fd247;
	}
	mov.b32 	%r134, -1077;
$L__BB9_24:
	add.s32 	%r94, %r132, -1;
	setp.gt.u32 	%p15, %r94, 2146435070;
	@%p15 bra 	$L__BB9_28;
	shr.u32 	%r97, %r132, 20;
	add.s32 	%r135, %r134, %r97;
	and.b32  	%r98, %r132, 1048575;
	or.b32  	%r99, %r98, 1072693248;
	mov.b64 	%fd248, {%r133, %r99};
	setp.lt.u32 	%p17, %r99, 1073127583;
	@%p17 bra 	$L__BB9_27;
	{
	.reg .b32 %temp; 
	mov.b64 	{%r100, %temp}, %fd248;
	}
	{
	.reg .b32 %temp; 
	mov.b64 	{%temp, %r101}, %fd248;
	}
	add.s32 	%r102, %r101, -1048576;
	mov.b64 	%fd248, {%r100, %r102};
	add.s32 	%r135, %r135, 1;
$L__BB9_27:
	add.f64 	%fd156, %fd248, 0dBFF0000000000000;
	add.f64 	%fd157, %fd248, 0d3FF0000000000000;
	rcp.approx.ftz.f64 	%fd158, %fd157;
	neg.f64 	%fd159, %fd157;
	fma.rn.f64 	%fd160, %fd159, %fd158, 0d3FF0000000000000;
	fma.rn.f64 	%fd161, %fd160, %fd160, %fd160;
	fma.rn.f64 	%fd162, %fd161, %fd158, %fd158;
	mul.f64 	%fd163, %fd156, %fd162;
	fma.rn.f64 	%fd164, %fd156, %fd162, %fd163;
	mul.f64 	%fd165, %fd164, %fd164;
	fma.rn.f64 	%fd166, %fd165, 0d3EB1380B3AE80F1E, 0d3ED0EE258B7A8B04;
	fma.rn.f64 	%fd167, %fd166, %fd165, 0d3EF3B2669F02676F;
	fma.rn.f64 	%fd168, %fd167, %fd165, 0d3F1745CBA9AB0956;
	fma.rn.f64 	%fd169, %fd168, %fd165, 0d3F3C71C72D1B5154;
	fma.rn.f64 	%fd170, %fd169, %fd165, 0d3F624924923BE72D;
	fma.rn.f64 	%fd171, %fd170, %fd165, 0d3F8999999999A3C4;
	fma.rn.f64 	%fd172, %fd171, %fd165, 0d3FB5555555555554;
	sub.f64 	%fd173, %fd156, %fd164;
	add.f64 	%fd174, %fd173, %fd173;
	neg.f64 	%fd175, %fd164;
	fma.rn.f64 	%fd176, %fd175, %fd156, %fd174;
	mul.f64 	%fd177, %fd162, %fd176;
	mul.f64 	%fd178, %fd165, %fd172;
	fma.rn.f64 	%fd179, %fd178, %fd164, %fd177;
	xor.b32  	%r103, %r135, -2147483648;
	mov.b32 	%r104, 1127219200;
	mov.b64 	%fd180, {%r103, %r104};
	mov.b32 	%r105, -2147483648;
	mov.b64 	%fd181, {%r105, %r104};
	sub.f64 	%fd182, %fd180, %fd181;
	fma.rn.f64 	%fd183, %fd182, 0d3FE62E42FEFA39EF, %fd164;
	fma.rn.f64 	%fd184, %fd182, 0dBFE62E42FEFA39EF, %fd183;
	sub.f64 	%fd185, %fd184, %fd164;
	sub.f64 	%fd186, %fd179, %fd185;
	fma.rn.f64 	%fd187, %fd182, 0d3C7ABC9E3B39803F, %fd186;
	add.f64 	%fd249, %fd183, %fd187;
	bra.uni 	$L__BB9_29;
$L__BB9_28:
	fma.rn.f64 	%fd155, %fd247, 0d7FF0000000000000, 0d7FF0000000000000;
	{
	.reg .b32 %temp; 
	mov.b64 	{%temp, %r95}, %fd247;
	}
	and.b32  	%r96, %r95, 2147483647;
	setp.eq.s32 	%p16, %r96, 0;
	selp.f64 	%fd249, 0dFFF0000000000000, %fd155, %p16;
$L__BB9_29:
	cvt.rn.f64.s32 	%fd188, %r44;
	mul.f64 	%fd189, %fd249, 0d3C695355BAAAFAD3;
	fma.rn.f64 	%fd190, %fd249, 0d3FDBCB7B1526E50E, %fd189;
	mul.f64 	%fd191, %fd246, 0d3C695355BAAAFAD3;
	fma.rn.f64 	%fd192, %fd246, 0d3FDBCB7B1526E50E, %fd191;
	sub.f64 	%fd193, %fd192, %fd190;
	add.f64 	%fd194, %fd188, 0dBFF0000000000000;
	div.rn.f64 	%fd195, %fd21, %fd194;
	div.rn.f64 	%fd196, %fd193, %fd195;
	add.f64 	%fd197, %fd188, 0dBFF004189374BC6A;
	max.f64 	%fd198, %fd196, 0d3F50624DD2F1A9FC;
	min.f64 	%fd40, %fd197, %fd198;
	cvt.rmi.f64.f64 	%fd199, %fd40;
	cvt.rzi.s32.f64 	%r106, %fd199;
	cvt.rpi.f64.f64 	%fd200, %fd40;
	cvt.rzi.s32.f64 	%r107, %fd200;
	setp.eq.s32 	%p18, %r22, %r23;
	setp.eq.s32 	%p19, %r106, %r107;
	cvta.to.global.u64 	%rd20, %rd6;
	add.s64 	%rd3, %rd20, %rd16;
	or.pred  	%p20, %p18, %p19;
	@%p20 bra 	$L__BB9_31;
	mul.lo.s32 	%r108, %r22, %r44;
	add.s32 	%r109, %r106, %r108;
	mul.wide.s32 	%rd22, %r109, 8;
	add.s64 	%rd23, %rd1, %rd22;
	ld.global.f64 	%fd201, [%rd23];
	cvt.rn.f64.s32 	%fd202, %r107;
	sub.f64 	%fd203, %fd202, %fd40;
	mul.f64 	%fd204, %fd203, %fd201;
	cvt.rn.f64.s32 	%fd205, %r23;
	sub.f64 	%fd206, %fd205, %fd22;
	add.s32 	%r110, %r107, %r108;
	mul.wide.s32 	%rd24, %r110, 8;
	add.s64 	%rd25, %rd1, %rd24;
	ld.global.f64 	%fd207, [%rd25];
	cvt.rn.f64.s32 	%fd208, %r106;
	sub.f64 	%fd209, %fd40, %fd208;
	mul.f64 	%fd210, %fd209, %fd207;
	mul.f64 	%fd211, %fd206, %fd210;
	fma.rn.f64 	%fd212, %fd206, %fd204, %fd211;
	mul.lo.s32 	%r111, %r23, %r44;
	add.s32 	%r112, %r106, %r111;
	mul.wide.s32 	%rd26, %r112, 8;
	add.s64 	%rd27, %rd1, %rd26;
	ld.global.f64 	%fd213, [%rd27];
	mul.f64 	%fd214, %fd203, %fd213;
	cvt.rn.f64.s32 	%fd215, %r22;
	sub.f64 	%fd216, %fd22, %fd215;
	fma.rn.f64 	%fd217, %fd216, %fd214, %fd212;
	add.s32 	%r113, %r107, %r111;
	mul.wide.s32 	%rd28, %r113, 8;
	add.s64 	%rd29, %rd1, %rd28;
	ld.global.f64 	%fd218, [%rd29];
	mul.f64 	%fd219, %fd209, %fd218;
	fma.rn.f64 	%fd220, %fd216, %fd219, %fd217;
	st.global.f64 	[%rd3], %fd220;
$L__BB9_31:
	setp.eq.s32 	%p21, %r22, %r23;
	setp.ne.s32 	%p22, %r106, %r107;
	or.pred  	%p23, %p21, %p22;
	@%p23 bra 	$L__BB9_33;
	mad.lo.s32 	%r114, %r22, %r44, %r106;
	mul.wide.s32 	%rd30, %r114, 8;
	add.s64 	%rd31, %rd1, %rd30;
	ld.global.f64 	%fd221, [%rd31];
	cvt.rn.f64.s32 	%fd222, %r23;
	sub.f64 	%fd223, %fd222, %fd22;
	mad.lo.s32 	%r115, %r23, %r44, %r106;
	mul.wide.s32 	%rd32, %r115, 8;
	add.s64 	%rd33, %rd1, %rd32;
	ld.global.f64 	%fd224, [%rd33];
	cvt.rn.f64.s32 	%fd225, %r22;
	sub.f64 	%fd226, %fd22, %fd225;
	mul.f64 	%fd227, %fd226, %fd224;
	fma.rn.f64 	%fd228, %fd223, %fd221, %fd227;
	st.global.f64 	[%rd3], %fd228;
$L__BB9_33:
	setp.eq.s32 	%p24, %r106, %r107;
	setp.ne.s32 	%p25, %r22, %r23;
	or.pred  	%p26, %p25, %p24;
	@%p26 bra 	$L__BB9_35;
	mul.lo.s32 	%r116, %r22, %r44;
	add.s32 	%r117, %r106, %r116;
	mul.wide.s32 	%rd34, %r117, 8;
	add.s64 	%rd35, %rd1, %rd34;
	ld.global.f64 	%fd229, [%rd35];
	cvt.rn.f64.s32 	%fd230, %r107;
	sub.f64 	%fd231, %fd230, %fd40;
	add.s32 	%r118, %r107, %r116;
	mul.wide.s32 	%rd36, %r118, 8;
	add.s64 	%rd37, %rd1, %rd36;
	ld.global.f64 	%fd232, [%rd37];
	cvt.rn.f64.s32 	%fd233, %r106;
	sub.f64 	%fd234, %fd40, %fd233;
	mul.f64 	%fd235, %fd234, %fd232;
	fma.rn.f64 	%fd236, %fd231, %fd229, %fd235;
	st.global.f64 	[%rd3], %fd236;
$L__BB9_35:
	setp.ne.s32 	%p27, %r22, %r23;
	setp.ne.s32 	%p28, %r106, %r107;
	or.pred  	%p29, %p27, %p28;
	@%p29 bra 	$L__BB9_37;
	mad.lo.s32 	%r119, %r22, %r44, %r106;
	mul.wide.s32 	%rd38, %r119, 8;
	add.s64 	%rd39, %rd1, %rd38;
	ld.global.f64 	%fd237, [%rd39];
	st.global.f64 	[%rd3], %fd237;
$L__BB9_37:
	ret;

}
	// .globl	_Z14kappa_interpolPdS_S_S_S_S_iiid
.visible .entry _Z14kappa_interpolPdS_S_S_S_S_iiid(
	.param .u64 .ptr .align 1 _Z14kappa_interpolPdS_S_S_S_S_iiid_param_0,
	.param .u64 .ptr .align 1 _Z14kappa_interpolPdS_S_S_S_S_iiid_param_1,
	.param .u64 .ptr .align 1 _Z14kappa_interpolPdS_S_S_S_S_iiid_param_2,
	.param .u64 .ptr .align 1 _Z14kappa_interpolPdS_S_S_S_S_iiid_param_3,
	.param .u64 .ptr .align 1 _Z14kappa_interpolPdS_S_S_S_S_iiid_param_4,
	.param .u64 .ptr .align 1 _Z14kappa_interpolPdS_S_S_S_S_iiid_param_5,
	.param .u32 _Z14kappa_interpolPdS_S_S_S_S_iiid_param_6,
	.param .u32 _Z14kappa_interpolPdS_S_S_S_S_iiid_param_7,
	.param .u32 _Z14kappa_interpolPdS_S_S_S_S_iiid_param_8,
	.param .f64 _Z14kappa_interpolPdS_S_S_S_S_iiid_param_9
)
{
	.reg .pred 	%p<47>;
	.reg .b32 	%r<246>;
	.reg .b64 	%rd<43>;
	.reg .b64 	%fd<435>;

	ld.param.u64 	%rd6, [_Z14kappa_interpolPdS_S_S_S_S_iiid_param_0];
	ld.param.u64 	%rd8, [_Z14kappa_interpolPdS_S_S_S_S_iiid_param_1];
	ld.param.u64 	%rd7, [_Z14kappa_interpolPdS_S_S_S_S_iiid_param_2];
	ld.param.u64 	%rd9, [_Z14kappa_interpolPdS_S_S_S_S_iiid_param_3];
	ld.param.u64 	%rd10, [_Z14kappa_interpolPdS_S_S_S_S_iiid_param_4];
	ld.param.u64 	%rd11, [_Z14kappa_interpolPdS_S_S_S_S_iiid_param_5];
	ld.param.u32 	%r82, [_Z14kappa_interpolPdS_S_S_S_S_iiid_param_6];
	ld.param.u32 	%r83, [_Z14kappa_interpolPdS_S_S_S_S_iiid_param_7];
	ld.param.u32 	%r84, [_Z14kappa_interpolPdS_S_S_S_S_iiid_param_8];
	ld.param.f64 	%fd75, [_Z14kappa_interpolPdS_S_S_S_S_iiid_param_9];
	cvta.to.global.u64 	%rd1, %rd11;
	cvta.to.global.u64 	%rd2, %rd9;
	cvta.to.global.u64 	%rd3, %rd8;
	cvta.to.global.u64 	%rd4, %rd10;
	mov.u32 	%r85, %tid.x;
	mov.u32 	%r86, %ctaid.x;
	mov.u32 	%r87, %ntid.x;
	mad.lo.s32 	%r1, %r86, %r87, %r85;
	setp.ge.s32 	%p1, %r1, %r84;
	@%p1 bra 	$L__BB10_67;
	setp.geu.f64 	%p2, %fd75, 0d3F50624DD2F1A9FC;
	@%p2 bra 	$L__BB10_66;
	mul.wide.s32 	%rd14, %r83, 8;
	add.s64 	%rd15, %rd3, %rd14;
	ld.global.f64 	%fd411, [%rd15+-8];
	{
	.reg .b32 %temp; 
	mov.b64 	{%temp, %r214}, %fd411;
	}
	{
	.reg .b32 %temp; 
	mov.b64 	{%r215, %temp}, %fd411;
	}
	setp.gt.s32 	%p3, %r214, 1048575;
	mov.b32 	%r216, -1023;
	@%p3 bra 	$L__BB10_4;
	mul.f64 	%fd411, %fd411, 0d4350000000000000;
	{
	.reg .b32 %temp; 
	mov.b64 	{%temp, %r214}, %fd411;
	}
	{
	.reg .b32 %temp; 
	mov.b64 	{%r215, %temp}, %fd411;
	}
	mov.b32 	%r216, -1077;
$L__BB10_4:
	add.s32 	%r90, %r214, -1;
	setp.gt.u32 	%p4, %r90, 2146435070;
	@%p4 bra 	$L__BB10_8;
	shr.u32 	%r93, %r214, 20;
	add.s32 	%r217, %r216, %r93;
	and.b32  	%r94, %r214, 1048575;
	or.b32  	%r95, %r94, 1072693248;
	mov.b64 	%fd412, {%r215, %r95};
	setp.lt.u32 	%p6, %r95, 1073127583;
	@%p6 bra 	$L__BB10_7;
	{
	.reg .b32 %temp; 
	mov.b64 	{%r96, %temp}, %fd412;
	}
	{
	.reg .b32 %temp; 
	mov.b64 	{%temp, %r97}, %fd412;
	}
	add.s32 	%r98, %r97, -1048576;
	mov.b64 	%fd412, {%r96, %r98};
	add.s32 	%r217, %r217, 1;
$L__BB10_7:
	add.f64 	%fd77, %fd412, 0dBFF0000000000000;
	add.f64 	%fd78, %fd412, 0d3FF0000000000000;
	rcp.approx.ftz.f64 	%fd79, %fd78;
	neg.f64 	%fd80, %fd78;
	fma.rn.f64 	%fd81, %fd80, %fd79, 0d3FF0000000000000;
	fma.rn.f64 	%fd82, %fd81, %fd81, %fd81;
	fma.rn.f64 	%fd83, %fd82, %fd79, %fd79;
	mul.f64 	%fd84, %fd77, %fd83;
	fma.rn.f64 	%fd85, %fd77, %fd83, %fd84;
	mul.f64 	%fd86, %fd85, %fd85;
	fma.rn.f64 	%fd87, %fd86, 0d3EB1380B3AE80F1E, 0d3ED0EE258B7A8B04;
	fma.rn.f64 	%fd88, %fd87, %fd86, 0d3EF3B2669F02676F;
	fma.rn.f64 	%fd89, %fd88, %fd86, 0d3F1745CBA9AB0956;
	fma.rn.f64 	%fd90, %fd89, %fd86, 0d3F3C71C72D1B5154;
	fma.rn.f64 	%fd91, %fd90, %fd86, 0d3F624924923BE72D;
	fma.rn.f64 	%fd92, %fd91, %fd86, 0d3F8999999999A3C4;
	fma.rn.f64 	%fd93, %fd92, %fd86, 0d3FB5555555555554;
	sub.f64 	%fd94, %fd77, %fd85;
	add.f64 	%fd95, %fd94, %fd94;
	neg.f64 	%fd96, %fd85;
	fma.rn.f64 	%fd97, %fd96, %fd77, %fd95;
	mul.f64 	%fd98, %fd83, %fd97;
	mul.f64 	%fd99, %fd86, %fd93;
	fma.rn.f64 	%fd100, %fd99, %fd85, %fd98;
	xor.b32  	%r99, %r217, -2147483648;
	mov.b32 	%r100, 1127219200;
	mov.b64 	%fd101, {%r99, %r100};
	mov.b32 	%r101, -2147483648;
	mov.b64 	%fd102, {%r101, %r100};
	sub.f64 	%fd103, %fd101, %fd102;
	fma.rn.f64 	%fd104, %fd103, 0d3FE62E42FEFA39EF, %fd85;
	fma.rn.f64 	%fd105, %fd103, 0dBFE62E42FEFA39EF, %fd104;
	sub.f64 	%fd106, %fd105, %fd85;
	sub.f64 	%fd107, %fd100, %fd106;
	fma.rn.f64 	%fd108, %fd103, 0d3C7ABC9E3B39803F, %fd107;
	add.f64 	%fd413, %fd104, %fd108;
	bra.uni 	$L__BB10_9;
$L__BB10_8:
	fma.rn.f64 	%fd76, %fd411, 0d7FF0000000000000, 0d7FF0000000000000;
	{
	.reg .b32 %temp; 
	mov.b64 	{%temp, %r91}, %fd411;
	}
	and.b32  	%r92, %r91, 2147483647;
	setp.eq.s32 	%p5, %r92, 0;
	selp.f64 	%fd413, 0dFFF0000000000000, %fd76, %p5;
$L__BB10_9:
	ld.global.f64 	%fd426, [%rd3];
	{
	.reg .b32 %temp; 
	mov.b64 	{%temp, %r234}, %fd426;
	}
	{
	.reg .b32 %temp; 
	mov.b64 	{%r235, %temp}, %fd426;
	}
	setp.gt.s32 	%p7, %r234, 1048575;
	mov.b32 	%r220, -1023;
	mov.f64 	%fd414, %fd426;
	mov.u32 	%r218, %r234;
	mov.u32 	%r219, %r235;
	@%p7 bra 	$L__BB10_11;
	mul.f64 	%fd414, %fd426, 0d4350000000000000;
	{
	.reg .b32 %temp; 
	mov.b64 	{%temp, %r218}, %fd414;
	}
	{
	.reg .b32 %temp; 
	mov.b64 	{%r219, %temp}, %fd414;
	}
	mov.b32 	%r220, -1077;
$L__BB10_11:
	add.s32 	%r104, %r218, -1;
	setp.gt.u32 	%p8, %r104, 2146435070;
	@%p8 bra 	$L__BB10_15;
	shr.u32 	%r107, %r218, 20;
	add.s32 	%r221, %r220, %r107;
	and.b32  	%r108, %r218, 1048575;
	or.b32  	%r109, %r108, 1072693248;
	mov.b64 	%fd415, {%r219, %r109};
	setp.lt.u32 	%p10, %r109, 1073127583;
	@%p10 bra 	$L__BB10_14;
	{
	.reg .b32 %temp; 
	mov.b64 	{%r110, %temp}, %fd415;
	}
	{
	.reg .b32 %temp; 
	mov.b64 	{%temp, %r111}, %fd415;
	}
	add.s32 	%r112, %r111, -1048576;
	mov.b64 	%fd415, {%r110, %r112};
	add.s32 	%r221, %r221, 1;
$L__BB10_14:
	add.f64 	%fd110, %fd415, 0dBFF0000000000000;
	add.f64 	%fd111, %fd415, 0d3FF0000000000000;
	rcp.approx.ftz.f64 	%fd112, %fd111;
	neg.f64 	%fd113, %fd111;
	fma.rn.f64 	%fd114, %fd113, %fd112, 0d3FF0000000000000;
	fma.rn.f64 	%fd115, %fd114, %fd114, %fd114;
	fma.rn.f64 	%fd116, %fd115, %fd112, %fd112;
	mul.f64 	%fd117, %fd110, %fd116;
	fma.rn.f64 	%fd118, %fd110, %fd116, %fd117;
	mul.f64 	%fd119, %fd118, %fd118;
	fma.rn.f64 	%fd120, %fd119, 0d3EB1380B3AE80F1E, 0d3ED0EE258B7A8B04;
	fma.rn.f64 	%fd121, %fd120, %fd119, 0d3EF3B2669F02676F;
	fma.rn.f64 	%fd122, %fd121, %fd119, 0d3F1745CBA9AB0956;
	fma.rn.f64 	%fd123, %fd122, %fd119, 0d3F3C71C72D1B5154;
	fma.rn.f64 	%fd124, %fd123, %fd119, 0d3F624924923BE72D;
	fma.rn.f64 	%fd125, %fd124, %fd119, 0d3F8999999999A3C4;
	fma.rn.f64 	%fd126, %fd125, %fd119, 0d3FB5555555555554;
	sub.f64 	%fd127, %fd110, %fd118;
	add.f64 	%fd128, %fd127, %fd127;
	neg.f64 	%fd129, %fd118;
	fma.rn.f64 	%fd130, %fd129, %fd110, %fd128;
	mul.f64 	%fd131, %fd116, %fd130;
	mul.f64 	%fd132, %fd119, %fd126;
	fma.rn.f64 	%fd133, %fd132, %fd118, %fd131;
	xor.b32  	%r113, %r221, -2147483648;
	mov.b32 	%r114, 1127219200;
	mov.b64 	%fd134, {%r113, %r114};
	mov.b32 	%r115, -2147483648;
	mov.b64 	%fd135, {%r115, %r114};
	sub.f64 	%fd136, %fd134, %fd135;
	fma.rn.f64 	%fd137, %fd136, 0d3FE62E42FEFA39EF, %fd118;
	fma.rn.f64 	%fd138, %fd136, 0dBFE62E42FEFA39EF, %fd137;
	sub.f64 	%fd139, %fd138, %fd118;
	sub.f64 	%fd140, %fd133, %fd139;
	fma.rn.f64 	%fd141, %fd136, 0d3C7ABC9E3B39803F, %fd140;
	add.f64 	%fd416, %fd137, %fd141;
	bra.uni 	$L__BB10_16;
$L__BB10_15:
	fma.rn.f64 	%fd109, %fd414, 0d7FF0000000000000, 0d7FF0000000000000;
	{
	.reg .b32 %temp; 
	mov.b64 	{%temp, %r105}, %fd414;
	}
	and.b32  	%r106, %r105, 2147483647;
	setp.eq.s32 	%p9, %r106, 0;
	selp.f64 	%fd416, 0dFFF0000000000000, %fd109, %p9;
$L__BB10_16:
	mul.f64 	%fd142, %fd416, 0d3C695355BAAAFAD3;
	fma.rn.f64 	%fd143, %fd416, 0d3FDBCB7B1526E50E, %fd142;
	mul.f64 	%fd144, %fd413, 0d3C695355BAAAFAD3;
	fma.rn.f64 	%fd145, %fd413, 0d3FDBCB7B1526E50E, %fd144;
	sub.f64 	%fd19, %fd145, %fd143;
	mul.wide.s32 	%rd16, %r82, 8;
	add.s64 	%rd17, %rd2, %rd16;
	ld.global.f64 	%fd417, [%rd17+-8];
	{
	.reg .b32 %temp; 
	mov.b64 	{%temp, %r222}, %fd417;
	}
	{
	.reg .b32 %temp; 
	mov.b64 	{%r223, %temp}, %fd417;
	}
	setp.gt.s32 	%p11, %r222, 1048575;
	mov.b32 	%r224, -1023;
	@%p11 bra 	$L__BB10_18;
	mul.f64 	%fd417, %fd417, 0d4350000000000000;
	{
	.reg .b32 %temp; 
	mov.b64 	{%temp, %r222}, %fd417;
	}
	{
	.reg .b32 %temp; 
	mov.b64 	{%r223, %temp}, %fd417;
	}
	mov.b32 	%r224, -1077;
$L__BB10_18:
	add.s32 	%r118, %r222, -1;
	setp.gt.u32 	%p12, %r118, 2146435070;
	@%p12 bra 	$L__BB10_22;
	shr.u32 	%r121, %r222, 20;
	add.s32 	%r225, %r224, %r121;
	and.b32  	%r122, %r222, 1048575;
	or.b32  	%r123, %r122, 1072693248;
	mov.b64 	%fd418, {%r223, %r123};
	setp.lt.u32 	%p14, %r123, 1073127583;
	@%p14 bra 	$L__BB10_21;
	{
	.reg .b32 %temp; 
	mov.b64 	{%r124, %temp}, %fd418;
	}
	{
	.reg .b32 %temp; 
	mov.b64 	{%temp, %r125}, %fd418;
	}
	add.s32 	%r126, %r125, -1048576;
	mov.b64 	%fd418, {%r124, %r126};
	add.s32 	%r225, %r225, 1;
$L__BB10_21:
	add.f64 	%fd147, %fd418, 0dBFF0000000000000;
	add.f64 	%fd148, %fd418, 0d3FF0000000000000;
	rcp.approx.ftz.f64 	%fd149, %fd148;
	neg.f64 	%fd150, %fd148;
	fma.rn.f64 	%fd151, %fd150, %fd149, 0d3FF0000000000000;
	fma.rn.f64 	%fd152, %fd151, %fd151, %fd151;
	fma.rn.f64 	%fd153, %fd152, %fd149, %fd149;
	mul.f64 	%fd154, %fd147, %fd153;
	fma.rn.f64 	%fd155, %fd147, %fd153, %fd154;
	mul.f64 	%fd156, %fd155, %fd155;
	fma.rn.f64 	%fd157, %fd156, 0d3EB1380B3AE80F1E, 0d3ED0EE258B7A8B04;
	fma.rn.f64 	%fd158, %fd157, %fd156, 0d3EF3B2669F02676F;
	fma.rn.f64 	%fd159, %fd158, %fd156, 0d3F1745CBA9AB0956;
	fma.rn.f64 	%fd160, %fd159, %fd156, 0d3F3C71C72D1B5154;
	fma.rn.f64 	%fd161, %fd160, %fd156, 0d3F624924923BE72D;
	fma.rn.f64 	%fd162, %fd161, %fd156, 0d3F8999999999A3C4;
	fma.rn.f64 	%fd163, %fd162, %fd156, 0d3FB5555555555554;
	sub.f64 	%fd164, %fd147, %fd155;
	add.f64 	%fd165, %fd164, %fd164;
	neg.f64 	%fd166, %fd155;
	fma.rn.f64 	%fd167, %fd166, %fd147, %fd165;
	mul.f64 	%fd168, %fd153, %fd167;
	mul.f64 	%fd169, %fd156, %fd163;
	fma.rn.f64 	%fd170, %fd169, %fd155, %fd168;
	xor.b32  	%r127, %r225, -2147483648;
	mov.b32 	%r128, 1127219200;
	mov.b64 	%fd171, {%r127, %r128};
	mov.b32 	%r129, -2147483648;
	mov.b64 	%fd172, {%r129, %r128};
	sub.f64 	%fd173, %fd171, %fd172;
	fma.rn.f64 	%fd174, %fd173, 0d3FE62E42FEFA39EF, %fd155;
	fma.rn.f64 	%fd175, %fd173, 0dBFE62E42FEFA39EF, %fd174;
	sub.f64 	%fd176, %fd175, %fd155;
	sub.f64 	%fd177, %fd170, %fd176;
	fma.rn.f64 	%fd178, %fd173, 0d3C7ABC9E3B39803F, %fd177;
	add.f64 	%fd419, %fd174, %fd178;
	bra.uni 	$L__BB10_23;
$L__BB10_22:
	fma.rn.f64 	%fd146, %fd417, 0d7FF0000000000000, 0d7FF0000000000000;
	{
	.reg .b32 %temp; 
	mov.b64 	{%temp, %r119}, %fd417;
	}
	and.b32  	%r120, %r119, 2147483647;
	setp.eq.s32 	%p13, %r120, 0;
	selp.f64 	%fd419, 0dFFF0000000000000, %fd146, %p13;
$L__BB10_23:
	ld.global.f64 	%fd432, [%rd2];
	{
	.reg .b32 %temp; 
	mov.b64 	{%temp, %r242}, %fd432;
	}
	{
	.reg .b32 %temp; 
	mov.b64 	{%r243, %temp}, %fd432;
	}
	setp.gt.s32 	%p15, %r242, 1048575;
	mov.b32 	%r228, -1023;
	mov.f64 	%fd420, %fd432;
	mov.u32 	%r226, %r242;
	mov.u32 	%r227, %r243;
	@%p15 bra 	$L__BB10_25;
	mul.f64 	%fd420, %fd432, 0d4350000000000000;
	{
	.reg .b32 %temp; 
	mov.b64 	{%temp, %r226}, %fd420;
	}
	{
	.reg .b32 %temp; 
	mov.b64 	{%r227, %temp}, %fd420;
	}
	mov.b32 	%r228, -1077;
$L__BB10_25:
	add.s32 	%r132, %r226, -1;
	setp.gt.u32 	%p16, %r132, 2146435070;
	@%p16 bra 	$L__BB10_29;
	shr.u32 	%r135, %r226, 20;
	add.s32 	%r229, %r228, %r135;
	and.b32  	%r136, %r226, 1048575;
	or.b32  	%r137, %r136, 1072693248;
	mov.b64 	%fd421, {%r227, %r137};
	setp.lt.u32 	%p18, %r137, 1073127583;
	@%p18 bra 	$L__BB10_28;
	{
	.reg .b32 %temp; 
	mov.b64 	{%r138, %temp}, %fd421;
	}
	{
	.reg .b32 %temp; 
	mov.b64 	{%temp, %r139}, %fd421;
	}
	add.s32 	%r140, %r139, -1048576;
	mov.b64 	%fd421, {%r138, %r140};
	add.s32 	%r229, %r229, 1;
$L__BB10_28:
	add.f64 	%fd180, %fd421, 0dBFF0000000000000;
	add.f64 	%fd181, %fd421, 0d3FF0000000000000;
	rcp.approx.ftz.f64 	%fd182, %fd181;
	neg.f64 	%fd183, %fd181;
	fma.rn.f64 	%fd184, %fd183, %fd182, 0d3FF0000000000000;
	fma.rn.f64 	%fd185, %fd184, %fd184, %fd184;
	fma.rn.f64 	%fd186, %fd185, %fd182, %fd182;
	mul.f64 	%fd187, %fd180, %fd186;
	fma.rn.f64 	%fd188, %fd180, %fd186, %fd187;
	mul.f64 	%fd189, %fd188, %fd188;
	fma.rn.f64 	%fd190, %fd189, 0d3EB1380B3AE80F1E, 0d3ED0EE258B7A8B04;
	fma.rn.f64 	%fd191, %fd190, %fd189, 0d3EF3B2669F02676F;
	fma.rn.f64 	%fd192, %fd191, %fd189, 0d3F1745CBA9AB0956;
	fma.rn.f64 	%fd193, %fd192, %fd189, 0d3F3C71C72D1B5154;
	fma.rn.f64 	%fd194, %fd193, %fd189, 0d3F624924923BE72D;
	fma.rn.f64 	%fd195, %fd194, %fd189, 0d3F8999999999A3C4;
	fma.rn.f64 	%fd196, %fd195, %fd189, 0d3FB5555555555554;
	sub.f64 	%fd197, %fd180, %fd188;
	add.f64 	%fd198, %fd197, %fd197;
	neg.f64 	%fd199, %fd188;
	fma.rn.f64 	%fd200, %fd199, %fd180, %fd198;
	mul.f64 	%fd201, %fd186, %fd200;
	mul.f64 	%fd202, %fd189, %fd196;
	fma.rn.f64 	%fd203, %fd202, %fd188, %fd201;
	xor.b32  	%r141, %r229, -2147483648;
	mov.b32 	%r142, 1127219200;
	mov.b64 	%fd204, {%r141, %r142};
	mov.b32 	%r143, -2147483648;
	mov.b64 	%fd205, {%r143, %r142};
	sub.f64 	%fd206, %fd204, %fd205;
	fma.rn.f64 	%fd207, %fd206, 0d3FE62E42FEFA39EF, %fd188;
	fma.rn.f64 	%fd208, %fd206, 0dBFE62E42FEFA39EF, %fd207;
	sub.f64 	%fd209, %fd208, %fd188;
	sub.f64 	%fd210, %fd203, %fd209;
	fma.rn.f64 	%fd211, %fd206, 0d3C7ABC9E3B39803F, %fd210;
	add.f64 	%fd422, %fd207, %fd211;
	bra.uni 	$L__BB10_30;
$L__BB10_29:
	fma.rn.f64 	%fd179, %fd420, 0d7FF0000000000000, 0d7FF0000000000000;
	{
	.reg .b32 %temp; 
	mov.b64 	{%temp, %r133}, %fd420;
	}
	and.b32  	%r134, %r133, 2147483647;
	setp.eq.s32 	%p17, %r134, 0;
	selp.f64 	%fd422, 0dFFF0000000000000, %fd179, %p17;
$L__BB10_30:
	mul.f64 	%fd212, %fd422, 0d3C695355BAAAFAD3;
	fma.rn.f64 	%fd213, %fd422, 0d3FDBCB7B1526E50E, %fd212;
	mul.f64 	%fd214, %fd419, 0d3C695355BAAAFAD3;
	fma.rn.f64 	%fd215, %fd419, 0d3FDBCB7B1526E50E, %fd214;
	sub.f64 	%fd38, %fd215, %fd213;
	cvta.to.global.u64 	%rd18, %rd6;
	mul.wide.s32 	%rd19, %r1, 8;
	add.s64 	%rd20, %rd18, %rd19;
	ld.global.f64 	%fd423, [%rd20];
	{
	.reg .b32 %temp; 
	mov.b64 	{%temp, %r230}, %fd423;
	}
	{
	.reg .b32 %temp; 
	mov.b64 	{%r231, %temp}, %fd423;
	}
	setp.gt.s32 	%p19, %r230, 1048575;
	mov.b32 	%r232, -1023;
	@%p19 bra 	$L__BB10_32;
	mul.f64 	%fd423, %fd423, 0d4350000000000000;
	{
	.reg .b32 %temp; 
	mov.b64 	{%temp, %r230}, %fd423;
	}
	{
	.reg .b32 %temp; 
	mov.b64 	{%r231, %temp}, %fd423;
	}
	mov.b32 	%r232, -1077;
$L__BB10_32:
	add.s32 	%r146, %r230, -1;
	setp.gt.u32 	%p20, %r146, 2146435070;
	@%p20 bra 	$L__BB10_36;
	shr.u32 	%r149, %r230, 20;
	add.s32 	%r233, %r232, %r149;
	and.b32  	%r150, %r230, 1048575;
	or.b32  	%r151, %r150, 1072693248;
	mov.b64 	%fd424, {%r231, %r151};
	setp.lt.u32 	%p22, %r151, 1073127583;
	@%p22 bra 	$L__BB10_35;
	{
	.reg .b32 %temp; 
	mov.b64 	{%r152, %temp}, %fd424;
	}
	{
	.reg .b32 %temp; 
	mov.b64 	{%temp, %r153}, %fd424;
	}
	add.s32 	%r154, %r153, -1048576;
	mov.b64 	%fd424, {%r152, %r154};
	add.s32 	%r233, %r233, 1;
$L__BB10_35:
	add.f64 	%fd217, %fd424, 0dBFF0000000000000;
	add.f64 	%fd218, %fd424, 0d3FF0000000000000;
	rcp.approx.ftz.f64 	%fd219, %fd218;
	neg.f64 	%fd220, %fd218;
	fma.rn.f64 	%fd221, %fd220, %fd219, 0d3FF0000000000000;
	fma.rn.f64 	%fd222, %fd221, %fd221, %fd221;
	fma.rn.f64 	%fd223, %fd222, %fd219, %fd219;
	mul.f64 	%fd224, %fd217, %fd223;
	fma.rn.f64 	%fd225, %fd217, %fd223, %fd224;
	mul.f64 	%fd226, %fd225, %fd225;
	fma.rn.f64 	%fd227, %fd226, 0d3EB1380B3AE80F1E, 0d3ED0EE258B7A8B04;
	fma.rn.f64 	%fd228, %fd227, %fd226, 0d3EF3B2669F02676F;
	fma.rn.f64 	%fd229, %fd228, %fd226, 0d3F1745CBA9AB0956;
	fma.rn.f64 	%fd230, %fd229, %fd226, 0d3F3C71C72D1B5154;
	fma.rn.f64 	%fd231, %fd230, %fd226, 0d3F624924923BE72D;
	fma.rn.f64 	%fd232, %fd231, %fd226, 0d3F8999999999A3C4;
	fma.rn.f64 	%fd233, %fd232, %fd226, 0d3FB5555555555554;
	sub.f64 	%fd234, %fd217, %fd225;
	add.f64 	%fd235, %fd234, %fd234;
	neg.f64 	%fd236, %fd225;
	fma.rn.f64 	%fd237, %fd236, %fd217, %fd235;
	mul.f64 	%fd238, %fd223, %fd237;
	mul.f64 	%fd239, %fd226, %fd233;
	fma.rn.f64 	%fd240, %fd239, %fd225, %fd238;
	xor.b32  	%r155, %r233, -2147483648;
	mov.b32 	%r156, 1127219200;
	mov.b64 	%fd241, {%r155, %r156};
	mov.b32 	%r157, -2147483648;
	mov.b64 	%fd242, {%r157, %r156};
	sub.f64 	%fd243, %fd241, %fd242;
	fma.rn.f64 	%fd244, %fd243, 0d3FE62E42FEFA39EF, %fd225;
	fma.rn.f64 	%fd245, %fd243, 0dBFE62E42FEFA39EF, %fd244;
	sub.f64 	%fd246, %fd245, %fd225;
	sub.f64 	%fd247, %fd240, %fd246;
	fma.rn.f64 	%fd248, %fd243, 0d3C7ABC9E3B39803F, %fd247;
	add.f64 	%fd425, %fd244, %fd248;
	bra.uni 	$L__BB10_37;
$L__BB10_36:
	fma.rn.f64 	%fd216, %fd423, 0d7FF0000000000000, 0d7FF0000000000000;
	{
	.reg .b32 %temp; 
	mov.b64 	{%temp, %r147}, %fd423;
	}
	and.b32  	%r148, %r147, 2147483647;
	setp.eq.s32 	%p21, %r148, 0;
	selp.f64 	%fd425, 0dFFF0000000000000, %fd216, %p21;
$L__BB10_37:
	setp.gt.s32 	%p23, %r234, 1048575;
	mov.b32 	%r236, -1023;
	@%p23 bra 	$L__BB10_39;
	mul.f64 	%fd426, %fd426, 0d4350000000000000;
	{
	.reg .b32 %temp; 
	mov.b64 	{%temp, %r234}, %fd426;
	}
	{
	.reg .b32 %temp; 
	mov.b64 	{%r235, %temp}, %fd426;
	}
	mov.b32 	%r236, -1077;
$L__BB10_39:
	add.s32 	%r160, %r234, -1;
	setp.gt.u32 	%p24, %r160, 2146435070;
	@%p24 bra 	$L__BB10_43;
	shr.u32 	%r163, %r234, 20;
	add.s32 	%r237, %r236, %r163;
	and.b32  	%r164, %r234, 1048575;
	or.b32  	%r165, %r164, 1072693248;
	mov.b64 	%fd427, {%r235, %r165};
	setp.lt.u32 	%p26, %r165, 1073127583;
	@%p26 bra 	$L__BB10_42;
	{
	.reg .b32 %temp; 
	mov.b64 	{%r166, %temp}, %fd427;
	}
	{
	.reg .b32 %temp; 
	mov.b64 	{%temp, %r167}, %fd427;
	}
	add.s32 	%r168, %r167, -1048576;
	mov.b64 	%fd427, {%r166, %r168};
	add.s32 	%r237, %r237, 1;
$L__BB10_42:
	add.f64 	%fd250, %fd427, 0dBFF0000000000000;
	add.f64 	%fd251, %fd427, 0d3FF0000000000000;
	rcp.approx.ftz.f64 	%fd252, %fd251;
	neg.f64 	%fd253, %fd251;
	fma.rn.f64 	%fd254, %fd253, %fd252, 0d3FF0000000000000;
	fma.rn.f64 	%fd255, %fd254, %fd254, %fd254;
	fma.rn.f64 	%fd256, %fd255, %fd252, %fd252;
	mul.f64 	%fd257, %fd250, %fd256;
	fma.rn.f64 	%fd258, %fd250, %fd256, %fd257;
	mul.f64 	%fd259, %fd258, %fd258;
	fma.rn.f64 	%fd260, %fd259, 0d3EB1380B3AE80F1E, 0d3ED0EE258B7A8B04;
	fma.rn.f64 	%fd261, %fd260, %fd259, 0d3EF3B2669F02676F;
	fma.rn.f64 	%fd262, %fd261, %fd259, 0d3F1745CBA9AB0956;
	fma.rn.f64 	%fd263, %fd262, %fd259, 0d3F3C71C72D1B5154;
	fma.rn.f64 	%fd264, %fd263, %fd259, 0d3F624924923BE72D;
	fma.rn.f64 	%fd265, %fd264, %fd259, 0d3F8999999999A3C4;
	fma.rn.f64 	%fd266, %fd265, %fd259, 0d3FB5555555555554;
	sub.f64 	%fd267, %fd250, %fd258;
	add.f64 	%fd268, %fd267, %fd267;
	neg.f64 	%fd269, %fd258;
	fma.rn.f64 	%fd270, %fd269, %fd250, %fd268;
	mul.f64 	%fd271, %fd256, %fd270;
	mul.f64 	%fd272, %fd259, %fd266;
	fma.rn.f64 	%fd273, %fd272, %fd258, %fd271;
	xor.b32  	%r169, %r237, -2147483648;
	mov.b32 	%r170, 1127219200;
	mov.b64 	%fd274, {%r169, %r170};
	mov.b32 	%r171, -2147483648;
	mov.b64 	%fd275, {%r171, %r170};
	sub.f64 	%fd276, %fd274, %fd275;
	fma.rn.f64 	%fd277, %fd276, 0d3FE62E42FEFA39EF, %fd258;
	fma.rn.f64 	%fd278, %fd276, 0dBFE62E42FEFA39EF, %fd277;
	sub.f64 	%fd279, %fd278, %fd258;
	sub.f64 	%fd280, %fd273, %fd279;
	fma.rn.f64 	%fd281, %fd276, 0d3C7ABC9E3B39803F, %fd280;
	add.f64 	%fd428, %fd277, %fd281;
	bra.uni 	$L__BB10_44;
$L__BB10_43:
	fma.rn.f64 	%fd249, %fd426, 0d7FF0000000000000, 0d7FF0000000000000;
	{
	.reg .b32 %temp; 
	mov.b64 	{%temp, %r161}, %fd426;
	}
	and.b32  	%r162, %r161, 2147483647;
	setp.eq.s32 	%p25, %r162, 0;
	selp.f64 	%fd428, 0dFFF0000000000000, %fd249, %p25;
$L__BB10_44:
	cvt.rn.f64.s32 	%fd282, %r83;
	mul.f64 	%fd283, %fd428, 0d3C695355BAAAFAD3;
	fma.rn.f64 	%fd284, %fd428, 0d3FDBCB7B1526E50E, %fd283;
	mul.f64 	%fd285, %fd425, 0d3C695355BAAAFAD3;
	fma.rn.f64 	%fd286, %fd425, 0d3FDBCB7B1526E50E, %fd285;
	sub.f64 	%fd287, %fd286, %fd284;
	add.f64 	%fd288, %fd282, 0dBFF0000000000000;
	div.rn.f64 	%fd289, %fd19, %fd288;
	div.rn.f64 	%fd290, %fd287, %fd289;
	add.f64 	%fd291, %fd282, 0dBFF004189374BC6A;
	max.f64 	%fd292, %fd290, 0d3F50624DD2F1A9FC;
	min.f64 	%fd56, %fd291, %fd292;
	cvt.rmi.f64.f64 	%fd293, %fd56;
	cvt.rzi.s32.f64 	%r60, %fd293;
	cvt.rpi.f64.f64 	%fd294, %fd56;
	cvt.rzi.s32.f64 	%r61, %fd294;
	cvta.to.global.u64 	%rd21, %rd7;
	add.s64 	%rd23, %rd21, %rd19;
	ld.global.f64 	%fd429, [%rd23];
	{
	.reg .b32 %temp; 
	mov.b64 	{%temp, %r238}, %fd429;
	}
	{
	.reg .b32 %temp; 
	mov.b64 	{%r239, %temp}, %fd429;
	}
	setp.gt.s32 	%p27, %r238, 1048575;
	mov.b32 	%r240, -1023;
	@%p27 bra 	$L__BB10_46;
	mul.f64 	%fd429, %fd429, 0d4350000000000000;
	{
	.reg .b32 %temp; 
	mov.b64 	{%temp, %r238}, %fd429;
	}
	{
	.reg .b32 %temp; 
	mov.b64 	{%r239, %temp}, %fd429;
	}
	mov.b32 	%r240, -1077;
$L__BB10_46:
	add.s32 	%r174, %r238, -1;
	setp.gt.u32 	%p28, %r174, 2146435070;
	@%p28 bra 	$L__BB10_50;
	shr.u32 	%r177, %r238, 20;
	add.s32 	%r241, %r240, %r177;
	and.b32  	%r178, %r238, 1048575;
	or.b32  	%r179, %r178, 1072693248;
	mov.b64 	%fd430, {%r239, %r179};
	setp.lt.u32 	%p30, %r179, 1073127583;
	@%p30 bra 	$L__BB10_49;
	{
	.reg .b32 %temp; 
	mov.b64 	{%r180, %temp}, %fd430;
	}
	{
	.reg .b32 %temp; 
	mov.b64 	{%temp, %r181}, %fd430;
	}
	add.s32 	%r182, %r181, -1048576;
	mov.b64 	%fd430, {%r180, %r182};
	add.s32 	%r241, %r241, 1;
$L__BB10_49:
	add.f64 	%fd296, %fd430, 0dBFF0000000000000;
	add.f64 	%fd297, %fd430, 0d3FF0000000000000;
	rcp.approx.ftz.f64 	%fd298, %fd297;
	neg.f64 	%fd299, %fd297;
	fma.rn.f64 	%fd300, %fd299, %fd298, 0d3FF0000000000000;
	fma.rn.f64 	%fd301, %fd300, %fd300, %fd300;
	fma.rn.f64 	%fd302, %fd301, %fd298, %fd298;
	mul.f64 	%fd303, %fd296, %fd302;
	fma.rn.f64 	%fd304, %fd296, %fd302, %fd303;
	mul.f64 	%fd305, %fd304, %fd304;
	fma.rn.f64 	%fd306, %fd305, 0d3EB1380B3AE80F1E, 0d3ED0EE258B7A8B04;
	fma.rn.f64 	%fd307, %fd306, %fd305, 0d3EF3B2669F02676F;
	fma.rn.f64 	%fd308, %fd307, %fd305, 0d3F1745CBA9AB0956;
	fma.rn.f64 	%fd309, %fd308, %fd305, 0d3F3C71C72D1B5154;
	fma.rn.f64 	%fd310, %fd309, %fd305, 0d3F624924923BE72D;
	fma.rn.f64 	%fd311, %fd310, %fd305, 0d3F8999999999A3C4;
	fma.rn.f64 	%fd312, %fd311, %fd305, 0d3FB5555555555554;
	sub.f64 	%fd313, %fd296, %fd304;
	add.f64 	%fd314, %fd313, %fd313;
	neg.f64 	%fd315, %fd304;
	fma.rn.f64 	%fd316, %fd315, %fd296, %fd314;
	mul.f64 	%fd317, %fd302, %fd316;
	mul.f64 	%fd318, %fd305, %fd312;
	fma.rn.f64 	%fd319, %fd318, %fd304, %fd317;
	xor.b32  	%r183, %r241, -2147483648;
	mov.b32 	%r184, 1127219200;
	mov.b64 	%fd320, {%r183, %r184};
	mov.b32 	%r185, -2147483648;
	mov.b64 	%fd321, {%r185, %r184};
	sub.f64 	%fd322, %fd320, %fd321;
	fma.rn.f64 	%fd323, %fd322, 0d3FE62E42FEFA39EF, %fd304;
	fma.rn.f64 	%fd324, %fd322, 0dBFE62E42FEFA39EF, %fd323;
	sub.f64 	%fd325, %fd324, %fd304;
	sub.f64 	%fd326, %fd319, %fd325;
	fma.rn.f64 	%fd327, %fd322, 0d3C7ABC9E3B39803F, %fd326;
	add.f64 	%fd431, %fd323, %fd327;
	bra.uni 	$L__BB10_51;
$L__BB10_50:
	fma.rn.f64 	%fd295, %fd429, 0d7FF0000000000000, 0d7FF0000000000000;
	{
	.reg .b32 %temp; 
	mov.b64 	{%temp, %r175}, %fd429;
	}
	and.b32  	%r176, %r175, 2147483647;
	setp.eq.s32 	%p29, %r176, 0;
	selp.f64 	%fd431, 0dFFF0000000000000, %fd295, %p29;
$L__BB10_51:
	setp.gt.s32 	%p31, %r242, 1048575;
	mov.b32 	%r244, -1023;
	@%p31 bra 	$L__BB10_53;
	mul.f64 	%fd432, %fd432, 0d4350000000000000;
	{
	.reg .b32 %temp; 
	mov.b64 	{%temp, %r242}, %fd432;
	}
	{
	.reg .b32 %temp; 
	mov.b64 	{%r243, %temp}, %fd432;
	}
	mov.b32 	%r244, -1077;
$L__BB10_53:
	add.s32 	%r188, %r242, -1;
	setp.gt.u32 	%p32, %r188, 2146435070;
	@%p32 bra 	$L__BB10_57;
	shr.u32 	%r191, %r242, 20;
	add.s32 	%r245, %r244, %r191;
	and.b32  	%r192, %r242, 1048575;
	or.b32  	%r193, %r192, 1072693248;
	mov.b64 	%fd433, {%r243, %r193};
	setp.lt.u32 	%p34, %r193, 1073127583;
	@%p34 bra 	$L__BB10_56;
	{
	.reg .b32 %temp; 
	mov.b64 	{%r194, %temp}, %fd433;
	}
	{
	.reg .b32 %temp; 
	mov.b64 	{%temp, %r195}, %fd433;
	}
	add.s32 	%r196, %r195, -1048576;
	mov.b64 	%fd433, {%r194, %r196};
	add.s32 	%r245, %r245, 1;
$L__BB10_56:
	add.f64 	%fd329, %fd433, 0dBFF0000000000000;
	add.f64 	%fd330, %fd433, 0d3FF0000000000000;
	rcp.approx.ftz.f64 	%fd331, %fd330;
	neg.f64 	%fd332, %fd330;
	fma.rn.f64 	%fd333, %fd332, %fd331, 0d3FF0000000000000;
	fma.rn.f64 	%fd334, %fd333, %fd333, %fd333;
	fma.rn.f64 	%fd335, %fd334, %fd331, %fd331;
	mul.f64 	%fd336, %fd329, %fd335;
	fma.rn.f64 	%fd337, %fd329, %fd335, %fd336;
	mul.f64 	%fd338, %fd337, %fd337;
	fma.rn.f64 	%fd339, %fd338, 0d3EB1380B3AE80F1E, 0d3ED0EE258B7A8B04;
	fma.rn.f64 	%fd340, %fd339, %fd338, 0d3EF3B2669F02676F;
	fma.rn.f64 	%fd341, %fd340, %fd338, 0d3F1745CBA9AB0956;
	fma.rn.f64 	%fd342, %fd341, %fd338, 0d3F3C71C72D1B5154;
	fma.rn.f64 	%fd343, %fd342, %fd338, 0d3F624924923BE72D;
	fma.rn.f64 	%fd344, %fd343, %fd338, 0d3F8999999999A3C4;
	fma.rn.f64 	%fd345, %fd344, %fd338, 0d3FB5555555555554;
	sub.f64 	%fd346, %fd329, %fd337;
	add.f64 	%fd347, %fd346, %fd346;
	neg.f64 	%fd348, %fd337;
	fma.rn.f64 	%fd349, %fd348, %fd329, %fd347;
	mul.f64 	%fd350, %fd335, %fd349;
	mul.f64 	%fd351, %fd338, %fd345;
	fma.rn.f64 	%fd352, %fd351, %fd337, %fd350;
	xor.b32  	%r197, %r245, -2147483648;
	mov.b32 	%r198, 1127219200;
	mov.b64 	%fd353, {%r197, %r198};
	mov.b32 	%r199, -2147483648;
	mov.b64 	%fd354, {%r199, %r198};
	sub.f64 	%fd355, %fd353, %fd354;
	fma.rn.f64 	%fd356, %fd355, 0d3FE62E42FEFA39EF, %fd337;
	fma.rn.f64 	%fd357, %fd355, 0dBFE62E42FEFA39EF, %fd356;
	sub.f64 	%fd358, %fd357, %fd337;
	sub.f64 	%fd359, %fd352, %fd358;
	fma.rn.f64 	%fd360, %fd355, 0d3C7ABC9E3B39803F, %fd359;
	add.f64 	%fd434, %fd356, %fd360;
	bra.uni 	$L__BB10_58;
$L__BB10_57:
	fma.rn.f64 	%fd328, %fd432, 0d7FF0000000000000, 0d7FF0000000000000;
	{
	.reg .b32 %temp; 
	mov.b64 	{%temp, %r189}, %fd432;
	}
	and.b32  	%r190, %r189, 2147483647;
	setp.eq.s32 	%p33, %r190, 0;
	selp.f64 	%fd434, 0dFFF0000000000000, %fd328, %p33;
$L__BB10_58:
	cvt.rn.f64.s32 	%fd361, %r82;
	mul.f64 	%fd362, %fd434, 0d3C695355BAAAFAD3;
	fma.rn.f64 	%fd363, %fd434, 0d3FDBCB7B1526E50E, %fd362;
	mul.f64 	%fd364, %fd431, 0d3C695355BAAAFAD3;
	fma.rn.f64 	%fd365, %fd431, 0d3FDBCB7B1526E50E, %fd364;
	sub.f64 	%fd366, %fd365, %fd363;
	add.f64 	%fd367, %fd361, 0dBFF0000000000000;
	div.rn.f64 	%fd368, %fd38, %fd367;
	div.rn.f64 	%fd369, %fd366, %fd368;
	add.f64 	%fd370, %fd361, 0dBFF004189374BC6A;
	max.f64 	%fd371, %fd369, 0d3F50624DD2F1A9FC;
	min.f64 	%fd74, %fd370, %fd371;
	cvt.rmi.f64.f64 	%fd372, %fd74;
	cvt.rzi.s32.f64 	%r200, %fd372;
	cvt.rpi.f64.f64 	%fd373, %fd74;
	cvt.rzi.s32.f64 	%r201, %fd373;
	setp.eq.s32 	%p35, %r60, %r61;
	setp.eq.s32 	%p36, %r200, %r201;
	add.s64 	%rd5, %rd4, %rd19;
	or.pred  	%p37, %p35, %p36;
	@%p37 bra 	$L__BB10_60;
	mul.lo.s32 	%r202, %r60, %r82;
	add.s32 	%r203, %r200, %r202;
	mul.wide.s32 	%rd25, %r203, 8;
	add.s64 	%rd26, %rd1, %rd25;
	ld.global.f64 	%fd374, [%rd26];
	cvt.rn.f64.s32 	%fd375, %r201;
	sub.f64 	%fd376, %fd375, %fd74;
	mul.f64 	%fd377, %fd376, %fd374;
	cvt.rn.f64.s32 	%fd378, %r61;
	sub.f64 	%fd379, %fd378, %fd56;
	add.s32 	%r204, %r201, %r202;
	mul.wide.s32 	%rd27, %r204, 8;
	add.s64 	%rd28, %rd1, %rd27;
	ld.global.f64 	%fd380, [%rd28];
	cvt.rn.f64.s32 	%fd381, %r200;
	sub.f64 	%fd382, %fd74, %fd381;
	mul.f64 	%fd383, %fd382, %fd380;
	mul.f64 	%fd384, %fd379, %fd383;
	fma.rn.f64 	%fd385, %fd379, %fd377, %fd384;
	mul.lo.s32 	%r205, %r61, %r82;
	add.s32 	%r206, %r200, %r205;
	mul.wide.s32 	%rd29, %r206, 8;
	add.s64 	%rd30, %rd1, %rd29;
	ld.global.f64 	%fd386, [%rd30];
	mul.f64 	%fd387, %fd376, %fd386;
	cvt.rn.f64.s32 	%fd388, %r60;
	sub.f64 	%fd389, %fd56, %fd388;
	fma.rn.f64 	%fd390, %fd389, %fd387, %fd385;
	add.s32 	%r207, %r201, %r205;
	mul.wide.s32 	%rd31, %r207, 8;
	add.s64 	%rd32, %rd1, %rd31;
	ld.global.f64 	%fd391, [%rd32];
	mul.f64 	%fd392, %fd382, %fd391;
	fma.rn.f64 	%fd393, %fd389, %fd392, %fd390;
	st.global.f64 	[%rd5], %fd393;
$L__BB10_60:
	setp.eq.s32 	%p38, %r60, %r61;
	setp.ne.s32 	%p39, %r200, %r201;
	or.pred  	%p40, %p38, %p39;
	@%p40 bra 	$L__BB10_62;
	mad.lo.s32 	%r208, %r60, %r82, %r200;
	mul.wide.s32 	%rd33, %r208, 8;
	add.s64 	%rd34, %rd1, %rd33;
	ld.global.f64 	%fd394, [%rd34];
	cvt.rn.f64.s32 	%fd395, %r61;
	sub.f64 	%fd396, %fd395, %fd56;
	mad.lo.s32 	%r209, %r61, %r82, %r200;
	mul.wide.s32 	%rd35, %r209, 8;
	add.s64 	%rd36, %rd1, %rd35;
	ld.global.f64 	%fd397, [%rd36];
	cvt.rn.f64.s32 	%fd398, %r60;
	sub.f64 	%fd399, %fd56, %fd398;
	mul.f64 	%fd400, %fd399, %fd397;
	fma.rn.f64 	%fd401, %fd396, %fd394, %fd400;
	st.global.f64 	[%rd5], %fd401;
$L__BB10_62:
	setp.eq.s32 	%p41, %r200, %r201;
	setp.ne.s32 	%p42, %r60, %r61;
	or.pred  	%p43, %p42, %p41;
	@%p43 bra 	$L__BB10_64;
	mul.lo.s32 	%r210, %r60, %r82;
	add.s32 	%r211, %r200, %r210;
	mul.wide.s32 	%rd37, %r211, 8;
	add.s64 	%rd38, %rd1, %rd37;
	ld.global.f64 	%fd402, [%rd38];
	cvt.rn.f64.s32 	%fd403, %r201;
	sub.f64 	%fd404, %fd403, %fd74;
	add.s32 	%r212, %r201, %r210;
	mul.wide.s32 	%rd39, %r212, 8;
	add.s64 	%rd40, %rd1, %rd39;
	ld.global.f64 	%fd405, [%rd40];
	cvt.rn.f64.s32 	%fd406, %r200;
	sub.f64 	%fd407, %fd74, %fd406;
	mul.f64 	%fd408, %fd407, %fd405;
	fma.rn.f64 	%fd409, %fd404, %fd402, %fd408;
	st.global.f64 	[%rd5], %fd409;
$L__BB10_64:
	setp.ne.s32 	%p44, %r60, %r61;
	setp.ne.s32 	%p45, %r200, %r201;
	or.pred  	%p46, %p44, %p45;
	@%p46 bra 	$L__BB10_67;
	mad.lo.s32 	%r213, %r60, %r82, %r200;
	mul.wide.s32 	%rd41, %r213, 8;
	add.s64 	%rd42, %rd1, %rd41;
	ld.global.f64 	%fd410, [%rd42];
	st.global.f64 	[%rd5], %fd410;
	bra.uni 	$L__BB10_67;
$L__BB10_66:
	mul.wide.s32 	%rd12, %r1, 8;
	add.s64 	%rd13, %rd4, %rd12;
	st.global.f64 	[%rd13], %fd75;
$L__BB10_67:
	ret;

}
	// .globl	_Z16entropy_interpolPdS_S_S_S_S_iii
.visible .entry _Z16entropy_interpolPdS_S_S_S_S_iii(
	.param .u64 .ptr .align 1 _Z16entropy_interpolPdS_S_S_S_S_iii_param_0,
	.param .u64 .ptr .align 1 _Z16entropy_interpolPdS_S_S_S_S_iii_param_1,
	.param .u64 .ptr .align 1 _Z16entropy_interpolPdS_S_S_S_S_iii_param_2,
	.param .u64 .ptr .align 1 _Z16entropy_interpolPdS_S_S_S_S_iii_param_3,
	.param .u64 .ptr .align 1 _Z16entropy_interpolPdS_S_S_S_S_iii_param_4,
	.param .u64 .ptr .align 1 _Z16entropy_interpolPdS_S_S_S_S_iii_param_5,
	.param .u32 _Z16entropy_interpolPdS_S_S_S_S_iii_param_6,
	.param .u32 _Z16entropy_interpolPdS_S_S_S_S_iii_param_7,
	.param .u32 _Z16entropy_interpolPdS_S_S_S_S_iii_param_8
)
{
	.reg .pred 	%p<46>;
	.reg .b32 	%r<246>;
	.reg .b64 	%rd<41>;
	.reg .b64 	%fd<434>;

	ld.param.u64 	%rd5, [_Z16entropy_interpolPdS_S_S_S_S_iii_param_0];
	ld.param.u64 	%rd6, [_Z16entropy_interpolPdS_S_S_S_S_iii_param_1];
	ld.param.u64 	%rd7, [_Z16entropy_interpolPdS_S_S_S_S_iii_param_2];
	ld.param.u64 	%rd8, [_Z16entropy_interpolPdS_S_S_S_S_iii_param_3];
	ld.param.u64 	%rd9, [_Z16entropy_interpolPdS_S_S_S_S_iii_param_4];
	ld.param.u64 	%rd10, [_Z16entropy_interpolPdS_S_S_S_S_iii_param_5];
	ld.param.u32 	%r82, [_Z16entropy_interpolPdS_S_S_S_S_iii_param_6];
	ld.param.u32 	%r83, [_Z16entropy_interpolPdS_S_S_S_S_iii_param_7];
	ld.param.u32 	%r84, [_Z16entropy_interpolPdS_S_S_S_S_iii_param_8];
	cvta.to.global.u64 	%rd1, %rd10;
	mov.u32 	%r85, %tid.x;
	mov.u32 	%r86, %ctaid.x;
	mov.u32 	%r87, %ntid.x;
	mad.lo.s32 	%r1, %r86, %r87, %r85;
	setp.ge.s32 	%p1, %r1, %r84;
	@%p1 bra 	$L__BB11_65;
	cvta.to.global.u64 	%rd2, %rd6;
	cvta.to.global.u64 	%rd3, %rd8;
	mul.wide.s32 	%rd11, %r83, 8;
	add.s64 	%rd12, %rd2, %rd11;
	ld.global.f64 	%fd410, [%rd12+-8];
	{
	.reg .b32 %temp; 
	mov.b64 	{%temp, %r214}, %fd410;
	}
	{
	.reg .b32 %temp; 
	mov.b64 	{%r215, %temp}, %fd410;
	}
	setp.gt.s32 	%p2, %r214, 1048575;
	mov.b32 	%r216, -1023;
	@%p2 bra 	$L__BB11_3;
	mul.f64 	%fd410, %fd410, 0d4350000000000000;
	{
	.reg .b32 %temp; 
	mov.b64 	{%temp, %r214}, %fd410;
	}
	{
	.reg .b32 %temp; 
	mov.b64 	{%r215, %temp}, %fd410;
	}
	mov.b32 	%r216, -1077;
$L__BB11_3:
	add.s32 	%r90, %r214, -1;
	setp.gt.u32 	%p3, %r90, 2146435070;
	@%p3 bra 	$L__BB11_7;
	shr.u32 	%r93, %r214, 20;
	add.s32 	%r217, %r216, %r93;
	and.b32  	%r94, %r214, 1048575;
	or.b32  	%r95, %r94, 1072693248;
	mov.b64 	%fd411, {%r215, %r95};
	setp.lt.u32 	%p5, %r95, 1073127583;
	@%p5 bra 	$L__BB11_6;
	{
	.reg .b32 %temp; 
	mov.b64 	{%r96, %temp}, %fd411;
	}
	{
	.reg .b32 %temp; 
	mov.b64 	{%temp, %r97}, %fd411;
	}
	add.s32 	%r98, %r97, -1048576;
	mov.b64 	%fd411, {%r96, %r98};
	add.s32 	%r217, %r217, 1;
$L__BB11_6:
	add.f64 	%fd76, %fd411, 0dBFF0000000000000;
	add.f64 	%fd77, %fd411, 0d3FF0000000000000;
	rcp.approx.ftz.f64 	%fd78, %fd77;
	neg.f64 	%fd79, %fd77;
	fma.rn.f64 	%fd80, %fd79, %fd78, 0d3FF0000000000000;
	fma.rn.f64 	%fd81, %fd80, %fd80, %fd80;
	fma.rn.f64 	%fd82, %fd81, %fd78, %fd78;
	mul.f64 	%fd83, %fd76, %fd82;
	fma.rn.f64 	%fd84, %fd76, %fd82, %fd83;
	mul.f64 	%fd85, %fd84, %fd84;
	fma.rn.f64 	%fd86, %fd85, 0d3EB1380B3AE80F1E, 0d3ED0EE258B7A8B04;
	fma.rn.f64 	%fd87, %fd86, %fd85, 0d3EF3B2669F02676F;
	fma.rn.f64 	%fd88, %fd87, %fd85, 0d3F1745CBA9AB0956;
	fma.rn.f64 	%fd89, %fd88, %fd85, 0d3F3C71C72D1B5154;
	fma.rn.f64 	%fd90, %fd89, %fd85, 0d3F624924923BE72D;
	fma.rn.f64 	%fd91, %fd90, %fd85, 0d3F8999999999A3C4;
	fma.rn.f64 	%fd92, %fd91, %fd85, 0d3FB5555555555554;
	sub.f64 	%fd93, %fd76, %fd84;
	add.f64 	%fd94, %fd93, %fd93;
	neg.f64 	%fd95, %fd84;
	fma.rn.f64 	%fd96, %fd95, %fd76, %fd94;
	mul.f64 	%fd97, %fd82, %fd96;
	mul.f64 	%fd98, %fd85, %fd92;
	fma.rn.f64 	%fd99, %fd98, %fd84, %fd97;
	xor.b32  	%r99, %r217, -2147483648;
	mov.b32 	%r100, 1127219200;
	mov.b64 	%fd100, {%r99, %r100};
	mov.b32 	%r101, -2147483648;
	mov.b64 	%fd101, {%r101, %r100};
	sub.f64 	%fd102, %fd100, %fd101;
	fma.rn.f64 	%fd103, %fd102, 0d3FE62E42FEFA39EF, %fd84;
	fma.rn.f64 	%fd104, %fd102, 0dBFE62E42FEFA39EF, %fd103;
	sub.f64 	%fd105, %fd104, %fd84;
	sub.f64 	%fd106, %fd99, %fd105;
	fma.rn.f64 	%fd107, %fd102, 0d3C7ABC9E3B39803F, %fd106;
	add.f64 	%fd412, %fd103, %fd107;
	bra.uni 	$L__BB11_8;
$L__BB11_7:
	fma.rn.f64 	%fd75, %fd410, 0d7FF0000000000000, 0d7FF0000000000000;
	{
	.reg .b32 %temp; 
	mov.b64 	{%temp, %r91}, %fd410;
	}
	and.b32  	%r92, %r91, 2147483647;
	setp.eq.s32 	%p4, %r92, 0;
	selp.f64 	%fd412, 0dFFF0000000000000, %fd75, %p4;
$L__BB11_8:
	ld.global.f64 	%fd425, [%rd2];
	{
	.reg .b32 %temp; 
	mov.b64 	{%temp, %r234}, %fd425;
	}
	{
	.reg .b32 %temp; 
	mov.b64 	{%r235, %temp}, %fd425;
	}
	setp.gt.s32 	%p6, %r234, 1048575;
	mov.b32 	%r220, -1023;
	mov.f64 	%fd413, %fd425;
	mov.u32 	%r218, %r234;
	mov.u32 	%r219, %r235;
	@%p6 bra 	$L__BB11_10;
	mul.f64 	%fd413, %fd425, 0d4350000000000000;
	{
	.reg .b32 %temp; 
	mov.b64 	{%temp, %r218}, %fd413;
	}
	{
	.reg .b32 %temp; 
	mov.b64 	{%r219, %temp}, %fd413;
	}
	mov.b32 	%r220, -1077;
$L__BB11_10:
	add.s32 	%r104, %r218, -1;
	setp.gt.u32 	%p7, %r104, 2146435070;
	@%p7 bra 	$L__BB11_14;
	shr.u32 	%r107, %r218, 20;
	add.s32 	%r221, %r220, %r107;
	and.b32  	%r108, %r218, 1048575;
	or.b32  	%r109, %r108, 1072693248;
	mov.b64 	%fd414, {%r219, %r109};
	setp.lt.u32 	%p9, %r109, 1073127583;
	@%p9 bra 	$L__BB11_13;
	{
	.reg .b32 %temp; 
	mov.b64 	{%r110, %temp}, %fd414;
	}
	{
	.reg .b32 %temp; 
	mov.b64 	{%temp, %r111}, %fd414;
	}
	add.s32 	%r112, %r111, -1048576;
	mov.b64 	%fd414, {%r110, %r112};
	add.s32 	%r221, %r221, 1;
$L__BB11_13:
	add.f64 	%fd109, %fd414, 0dBFF0000000000000;
	add.f64 	%fd110, %fd414, 0d3FF0000000000000;
	rcp.approx.ftz.f64 	%fd111, %fd110;
	neg.f64 	%fd112, %fd110;
	fma.rn.f64 	%fd113, %fd112, %fd111, 0d3FF0000000000000;
	fma.rn.f64 	%fd114, %fd113, %fd113, %fd113;
	fma.rn.f64 	%fd115, %fd114, %fd111, %fd111;
	mul.f64 	%fd116, %fd109, %fd115;
	fma.rn.f64 	%fd117, %fd109, %fd115, %fd116;
	mul.f64 	%fd118, %fd117, %fd117;
	fma.rn.f64 	%fd119, %fd118, 0d3EB1380B3AE80F1E, 0d3ED0EE258B7A8B04;
	fma.rn.f64 	%fd120, %fd119, %fd118, 0d3EF3B2669F02676F;
	fma.rn.f64 	%fd121, %fd120, %fd118, 0d3F1745CBA9AB0956;
	fma.rn.f64 	%fd122, %fd121, %fd118, 0d3F3C71C72D1B5154;
	fma.rn.f64 	%fd123, %fd122, %fd118, 0d3F624924923BE72D;
	fma.rn.f64 	%fd124, %fd123, %fd118, 0d3F8999999999A3C4;
	fma.rn.f64 	%fd125, %fd124, %fd118, 0d3FB5555555555554;
	sub.f64 	%fd126, %fd109, %fd117;
	add.f64 	%fd127, %fd126, %fd126;
	neg.f64 	%fd128, %fd117;
	fma.rn.f64 	%fd129, %fd128, %fd109, %fd127;
	mul.f64 	%fd130, %fd115, %fd129;
	mul.f64 	%fd131, %fd118, %fd125;
	fma.rn.f64 	%fd132, %fd131, %fd117, %fd130;
	xor.b32  	%r113, %r221, -2147483648;
	mov.b32 	%r114, 1127219200;
	mov.b64 	%fd133, {%r113, %r114};
	mov.b32 	%r115, -2147483648;
	mov.b64 	%fd134, {%r115, %r114};
	sub.f64 	%fd135, %fd133, %fd134;
	fma.rn.f64 	%fd136, %fd135, 0d3FE62E42FEFA39EF, %fd117;
	fma.rn.f64 	%fd137, %fd135, 0dBFE62E42FEFA39EF, %fd136;
	sub.f64 	%fd138, %fd137, %fd117;
	sub.f64 	%fd139, %fd132, %fd138;
	fma.rn.f64 	%fd140, %fd135, 0d3C7ABC9E3B39803F, %fd139;
	add.f64 	%fd415, %fd136, %fd140;
	bra.uni 	$L__BB11_15;
$L__BB11_14:
	fma.rn.f64 	%fd108, %fd413, 0d7FF0000000000000, 0d7FF0000000000000;
	{
	.reg .b32 %temp; 
	mov.b64 	{%temp, %r105}, %fd413;
	}
	and.b32  	%r106, %r105, 2147483647;
	setp.eq.s32 	%p8, %r106, 0;
	selp.f64 	%fd415, 0dFFF0000000000000, %fd108, %p8;
$L__BB11_15:
	mul.f64 	%fd141, %fd415, 0d3C695355BAAAFAD3;
	fma.rn.f64 	%fd142, %fd415, 0d3FDBCB7B1526E50E, %fd141;
	mul.f64 	%fd143, %fd412, 0d3C695355BAAAFAD3;
	fma.rn.f64 	%fd144, %fd412, 0d3FDBCB7B1526E50E, %fd143;
	sub.f64 	%fd19, %fd144, %fd142;
	mul.wide.s32 	%rd13, %r82, 8;
	add.s64 	%rd14, %rd3, %rd13;
	ld.global.f64 	%fd416, [%rd14+-8];
	{
	.reg .b32 %temp; 
	mov.b64 	{%temp, %r222}, %fd416;
	}
	{
	.reg .b32 %temp; 
	mov.b64 	{%r223, %temp}, %fd416;
	}
	setp.gt.s32 	%p10, %r222, 1048575;
	mov.b32 	%r224, -1023;
	@%p10 bra 	$L__BB11_17;
	mul.f64 	%fd416, %fd416, 0d4350000000000000;
	{
	.reg .b32 %temp; 
	mov.b64 	{%temp, %r222}, %fd416;
	}
	{
	.reg .b32 %temp; 
	mov.b64 	{%r223, %temp}, %fd416;
	}
	mov.b32 	%r224, -1077;
$L__BB11_17:
	add.s32 	%r118, %r222, -1;
	setp.gt.u32 	%p11, %r118, 2146435070;
	@%p11 bra 	$L__BB11_21;
	shr.u32 	%r121, %r222, 20;
	add.s32 	%r225, %r224, %r121;
	and.b32  	%r122, %r222, 1048575;
	or.b32  	%r123, %r122, 1072693248;
	mov.b64 	%fd417, {%r223, %r123};
	setp.lt.u32 	%p13, %r123, 1073127583;
	@%p13 bra 	$L__BB11_20;
	{
	.reg .b32 %temp; 
	mov.b64 	{%r124, %temp}, %fd417;
	}
	{
	.reg .b32 %temp; 
	mov.b64 	{%temp, %r125}, %fd417;
	}
	add.s32 	%r126, %r125, -1048576;
	mov.b64 	%fd417, {%r124, %r126};
	add.s32 	%r225, %r225, 1;
$L__BB11_20:
	add.f64 	%fd146, %fd417, 0dBFF0000000000000;
	add.f64 	%fd147, %fd417, 0d3FF0000000000000;
	rcp.approx.ftz.f64 	%fd148, %fd147;
	neg.f64 	%fd149, %fd147;
	fma.rn.f64 	%fd150, %fd149, %fd148, 0d3FF0000000000000;
	fma.rn.f64 	%fd151, %fd150, %fd150, %fd150;
	fma.rn.f64 	%fd152, %fd151, %fd148, %fd148;
	mul.f64 	%fd153, %fd146, %fd152;
	fma.rn.f64 	%fd154, %fd146, %fd152, %fd153;
	mul.f64 	%fd155, %fd154, %fd154;
	fma.rn.f64 	%fd156, %fd155, 0d3EB1380B3AE80F1E, 0d3ED0EE258B7A8B04;
	fma.rn.f64 	%fd157, %fd156, %fd155, 0d3EF3B2669F02676F;
	fma.rn.f64 	%fd158, %fd157, %fd155, 0d3F1745CBA9AB0956;
	fma.rn.f64 	%fd159, %fd158, %fd155, 0d3F3C71C72D1B5154;
	fma.rn.f64 	%fd160, %fd159, %fd155, 0d3F624924923BE72D;
	fma.rn.f64 	%fd161, %fd160, %fd155, 0d3F8999999999A3C4;
	fma.rn.f64 	%fd162, %fd161, %fd155, 0d3FB5555555555554;
	sub.f64 	%fd163, %fd146, %fd154;
	add.f64 	%fd164, %fd163, %fd163;
	neg.f64 	%fd165, %fd154;
	fma.rn.f64 	%fd166, %fd165, %fd146, %fd164;
	mul.f64 	%fd167, %fd152, %fd166;
	mul.f64 	%fd168, %fd155, %fd162;
	fma.rn.f64 	%fd169, %fd168, %fd154, %fd167;
	xor.b32  	%r127, %r225, -2147483648;
	mov.b32 	%r128, 1127219200;
	mov.b64 	%fd170, {%r127, %r128};
	mov.b32 	%r129, -2147483648;
	mov.b64 	%fd171, {%r129, %r128};
	sub.f64 	%fd172, %fd170, %fd171;
	fma.rn.f64 	%fd173, %fd172, 0d3FE62E42FEFA39EF, %fd154;
	fma.rn.f64 	%fd174, %fd172, 0dBFE62E42FEFA39EF, %fd173;
	sub.f64 	%fd175, %fd174, %fd154;
	sub.f64 	%fd176, %fd169, %fd175;
	fma.rn.f64 	%fd177, %fd172, 0d3C7ABC9E3B39803F, %fd176;
	add.f64 	%fd418, %fd173, %fd177;
	bra.uni 	$L__BB11_22;
$L__BB11_21:
	fma.rn.f64 	%fd145, %fd416, 0d7FF0000000000000, 0d7FF0000000000000;
	{
	.reg .b32 %temp; 
	mov.b64 	{%temp, %r119}, %fd416;
	}
	and.b32  	%r120, %r119, 2147483647;
	setp.eq.s32 	%p12, %r120, 0;
	selp.f64 	%fd418, 0dFFF0000000000000, %fd145, %p12;
$L__BB11_22:
	ld.global.f64 	%fd431, [%rd3];
	{
	.reg .b32 %temp; 
	mov.b64 	{%temp, %r242}, %fd431;
	}
	{
	.reg .b32 %temp; 
	mov.b64 	{%r243, %temp}, %fd431;
	}
	setp.gt.s32 	%p14, %r242, 1048575;
	mov.b32 	%r228, -1023;
	mov.f64 	%fd419, %fd431;
	mov.u32 	%r226, %r242;
	mov.u32 	%r227, %r243;
	@%p14 bra 	$L__BB11_24;
	mul.f64 	%fd419, %fd431, 0d4350000000000000;
	{
	.reg .b32 %temp; 
	mov.b64 	{%temp, %r226}, %fd419;
	}
	{
	.reg .b32 %temp; 
	mov.b64 	{%r227, %temp}, %fd419;
	}
	mov.b32 	%r228, -1077;
$L__BB11_24:
	add.s32 	%r132, %r226, -1;
	setp.gt.u32 	%p15, %r132, 2146435070;
	@%p15 bra 	$L__BB11_28;
	shr.u32 	%r135, %r226, 20;
	add.s32 	%r229, %r228, %r135;
	and.b32  	%r136, %r226, 1048575;
	or.b32  	%r137, %r136, 1072693248;
	mov.b64 	%fd420, {%r227, %r137};
	setp.lt.u32 	%p17, %r137, 1073127583;
	@%p17 bra 	$L__BB11_27;
	{
	.reg .b32 %temp; 
	mov.b64 	{%r138, %temp}, %fd420;
	}
	{
	.reg .b32 %temp; 
	mov.b64 	{%temp, %r139}, %fd420;
	}
	add.s32 	%r140, %r139, -1048576;
	mov.b64 	%fd420, {%r138, %r140};
	add.s32 	%r229, %r229, 1;
$L__BB11_27:
	add.f64 	%fd179, %fd420, 0dBFF0000000000000;
	add.f64 	%fd180, %fd420, 0d3FF0000000000000;
	rcp.approx.ftz.f64 	%fd181, %fd180;
	neg.f64 	%fd182, %fd180;
	fma.rn.f64 	%fd183, %fd182, %fd181, 0d3FF0000000000000;
	fma.rn.f64 	%fd184, %fd183, %fd183, %fd183;
	fma.rn.f64 	%fd185, %fd184, %fd181, %fd181;
	mul.f64 	%fd186, %fd179, %fd185;
	fma.rn.f64 	%fd187, %fd179, %fd185, %fd186;
	mul.f64 	%fd188, %fd187, %fd187;
	fma.rn.f64 	%fd189, %fd188, 0d3EB1380B3AE80F1E, 0d3ED0EE258B7A8B04;
	fma.rn.f64 	%fd190, %fd189, %fd188, 0d3EF3B2669F02676F;
	fma.rn.f64 	%fd191, %fd190, %fd188, 0d3F1745CBA9AB0956;
	fma.rn.f64 	%fd192, %fd191, %fd188, 0d3F3C71C72D1B5154;
	fma.rn.f64 	%fd193, %fd192, %fd188, 0d3F624924923BE72D;
	fma.rn.f64 	%fd194, %fd193, %fd188, 0d3F8999999999A3C4;
	fma.rn.f64 	%fd195, %fd194, %fd188, 0d3FB5555555555554;
	sub.f64 	%fd196, %fd179, %fd187;
	add.f64 	%fd197, %fd196, %fd196;
	neg.f64 	%fd198, %fd187;
	fma.rn.f64 	%fd199, %fd198, %fd179, %fd197;
	mul.f64 	%fd200, %fd185, %fd199;
	mul.f64 	%fd201, %fd188, %fd195;
	fma.rn.f64 	%fd202, %fd201, %fd187, %fd200;
	xor.b32  	%r141, %r229, -2147483648;
	mov.b32 	%r142, 1127219200;
	mov.b64 	%fd203, {%r141, %r142};
	mov.b32 	%r143, -2147483648;
	mov.b64 	%fd204, {%r143, %r142};
	sub.f64 	%fd205, %fd203, %fd204;
	fma.rn.f64 	%fd206, %fd205, 0d3FE62E42FEFA39EF, %fd187;
	fma.rn.f64 	%fd207, %fd205, 0dBFE62E42FEFA39EF, %fd206;
	sub.f64 	%fd208, %fd207, %fd187;
	sub.f64 	%fd209, %fd202, %fd208;
	fma.rn.f64 	%fd210, %fd205, 0d3C7ABC9E3B39803F, %fd209;
	add.f64 	%fd421, %fd206, %fd210;
	bra.uni 	$L__BB11_29;
$L__BB11_28:
	fma.rn.f64 	%fd178, %fd419, 0d7FF0000000000000, 0d7FF0000000000000;
	{
	.reg .b32 %temp; 
	mov.b64 	{%temp, %r133}, %fd419;
	}
	and.b32  	%r134, %r133, 2147483647;
	setp.eq.s32 	%p16, %r134, 0;
	selp.f64 	%fd421, 0dFFF0000000000000, %fd178, %p16;
$L__BB11_29:
	mul.f64 	%fd211, %fd421, 0d3C695355BAAAFAD3;
	fma.rn.f64 	%fd212, %fd421, 0d3FDBCB7B1526E50E, %fd211;
	mul.f64 	%fd213, %fd418, 0d3C695355BAAAFAD3;
	fma.rn.f64 	%fd214, %fd418, 0d3FDBCB7B1526E50E, %fd213;
	sub.f64 	%fd38, %fd214, %fd212;
	cvta.to.global.u64 	%rd15, %rd5;
	mul.wide.s32 	%rd16, %r1, 8;
	add.s64 	%rd17, %rd15, %rd16;
	ld.global.f64 	%fd422, [%rd17];
	{
	.reg .b32 %temp; 
	mov.b64 	{%temp, %r230}, %fd422;
	}
	{
	.reg .b32 %temp; 
	mov.b64 	{%r231, %temp}, %fd422;
	}
	setp.gt.s32 	%p18, %r230, 1048575;
	mov.b32 	%r232, -1023;
	@%p18 bra 	$L__BB11_31;
	mul.f64 	%fd422, %fd422, 0d4350000000000000;
	{
	.reg .b32 %temp; 
	mov.b64 	{%temp, %r230}, %fd422;
	}
	{
	.reg .b32 %temp; 
	mov.b64 	{%r231, %temp}, %fd422;
	}
	mov.b32 	%r232, -1077;
$L__BB11_31:
	add.s32 	%r146, %r230, -1;
	setp.gt.u32 	%p19, %r146, 2146435070;
	@%p19 bra 	$L__BB11_35;
	shr.u32 	%r149, %r230, 20;
	add.s32 	%r233, %r232, %r149;
	and.b32  	%r150, %r230, 1048575;
	or.b32  	%r151, %r150, 1072693248;
	mov.b64 	%fd423, {%r231, %r151};
	setp.lt.u32 	%p21, %r151, 1073127583;
	@%p21 bra 	$L__BB11_34;
	{
	.reg .b32 %temp; 
	mov.b64 	{%r152, %temp}, %fd423;
	}
	{
	.reg .b32 %temp; 
	mov.b64 	{%temp, %r153}, %fd423;
	}
	add.s32 	%r154, %r153, -1048576;
	mov.b64 	%fd423, {%r152, %r154};
	add.s32 	%r233, %r233, 1;
$L__BB11_34:
	add.f64 	%fd216, %fd423, 0dBFF0000000000000;
	add.f64 	%fd217, %fd423, 0d3FF0000000000000;
	rcp.approx.ftz.f64 	%fd218, %fd217;
	neg.f64 	%fd219, %fd217;
	fma.rn.f64 	%fd220, %fd219, %fd218, 0d3FF0000000000000;
	fma.rn.f64 	%fd221, %fd220, %fd220, %fd220;
	fma.rn.f64 	%fd222, %fd221, %fd218, %fd218;
	mul.f64 	%fd223, %fd216, %fd222;
	fma.rn.f64 	%fd224, %fd216, %fd222, %fd223;
	mul.f64 	%fd225, %fd224, %fd224;
	fma.rn.f64 	%fd226, %fd225, 0d3EB1380B3AE80F1E, 0d3ED0EE258B7A8B04;
	fma.rn.f64 	%fd227, %fd226, %fd225, 0d3EF3B2669F02676F;
	fma.rn.f64 	%fd228, %fd227, %fd225, 0d3F1745CBA9AB0956;
	fma.rn.f64 	%fd229, %fd228, %fd225, 0d3F3C71C72D1B5154;
	fma.rn.f64 	%fd230, %fd229, %fd225, 0d3F624924923BE72D;
	fma.rn.f64 	%fd231, %fd230, %fd225, 0d3F8999999999A3C4;
	fma.rn.f64 	%fd232, %fd231, %fd225, 0d3FB5555555555554;
	sub.f64 	%fd233, %fd216, %fd224;
	add.f64 	%fd234, %fd233, %fd233;
	neg.f64 	%fd235, %fd224;
	fma.rn.f64 	%fd236, %fd235, %fd216, %fd234;
	mul.f64 	%fd237, %fd222, %fd236;
	mul.f64 	%fd238, %fd225, %fd232;
	fma.rn.f64 	%fd239, %fd238, %fd224, %fd237;
	xor.b32  	%r155, %r233, -2147483648;
	mov.b32 	%r156, 1127219200;
	mov.b64 	%fd240, {%r155, %r156};
	mov.b32 	%r157, -2147483648;
	mov.b64 	%fd241, {%r157, %r156};
	sub.f64 	%fd242, %fd240, %fd241;
	fma.rn.f64 	%fd243, %fd242, 0d3FE62E42FEFA39EF, %fd224;
	fma.rn.f64 	%fd244, %fd242, 0dBFE62E42FEFA39EF, %fd243;
	sub.f64 	%fd245, %fd244, %fd224;
	sub.f64 	%fd246, %fd239, %fd245;
	fma.rn.f64 	%fd247, %fd242, 0d3C7ABC9E3B39803F, %fd246;
	add.f64 	%fd424, %fd243, %fd247;
	bra.uni 	$L__BB11_36;
$L__BB11_35:
	fma.rn.f64 	%fd215, %fd422, 0d7FF0000000000000, 0d7FF0000000000000;
	{
	.reg .b32 %temp; 
	mov.b64 	{%temp, %r147}, %fd422;
	}
	and.b32  	%r148, %r147, 2147483647;
	setp.eq.s32 	%p20, %r148, 0;
	selp.f64 	%fd424, 0dFFF0000000000000, %fd215, %p20;
$L__BB11_36:
	setp.gt.s32 	%p22, %r234, 1048575;
	mov.b32 	%r236, -1023;
	@%p22 bra 	$L__BB11_38;
	mul.f64 	%fd425, %fd425, 0d4350000000000000;
	{
	.reg .b32 %temp; 
	mov.b64 	{%temp, %r234}, %fd425;
	}
	{
	.reg .b32 %temp; 
	mov.b64 	{%r235, %temp}, %fd425;
	}
	mov.b32 	%r236, -1077;
$L__BB11_38:
	add.s32 	%r160, %r234, -1;
	setp.gt.u32 	%p23, %r160, 2146435070;
	@%p23 bra 	$L__BB11_42;
	shr.u32 	%r163, %r234, 20;
	add.s32 	%r237, %r236, %r163;
	and.b32  	%r164, %r234, 1048575;
	or.b32  	%r165, %r164, 1072693248;
	mov.b64 	%fd426, {%r235, %r165};
	setp.lt.u32 	%p25, %r165, 1073127583;
	@%p25 bra 	$L__BB11_41;
	{
	.reg .b32 %temp; 
	mov.b64 	{%r166, %temp}, %fd426;
	}
	{
	.reg .b32 %temp; 
	mov.b64 	{%temp, %r167}, %fd426;
	}
	add.s32 	%r168, %r167, -1048576;
	mov.b64 	%fd426, {%r166, %r168};
	add.s32 	%r237, %r237, 1;
$L__BB11_41:
	add.f64 	%fd249, %fd426, 0dBFF0000000000000;
	add.f64 	%fd250, %fd426, 0d3FF0000000000000;
	rcp.approx.ftz.f64 	%fd251, %fd250;
	neg.f64 	%fd252, %fd250;
	fma.rn.f64 	%fd253, %fd252, %fd251, 0d3FF0000000000000;
	fma.rn.f64 	%fd254, %fd253, %fd253, %fd253;
	fma.rn.f64 	%fd255, %fd254, %fd251, %fd251;
	mul.f64 	%fd256, %fd249, %fd255;
	fma.rn.f64 	%fd257, %fd249, %fd255, %fd256;
	mul.f64 	%fd258, %fd257, %fd257;
	fma.rn.f64 	%fd259, %fd258, 0d3EB1380B3AE80F1E, 0d3ED0EE258B7A8B04;
	fma.rn.f64 	%fd260, %fd259, %fd258, 0d3EF3B2669F02676F;
	fma.rn.f64 	%fd261, %fd260, %fd258, 0d3F1745CBA9AB0956;
	fma.rn.f64 	%fd262, %fd261, %fd258, 0d3F3C71C72D1B5154;
	fma.rn.f64 	%fd263, %fd262, %fd258, 0d3F624924923BE72D;
	fma.rn.f64 	%fd264, %fd263, %fd258, 0d3F8999999999A3C4;
	fma.rn.f64 	%fd265, %fd264, %fd258, 0d3FB5555555555554;
	sub.f64 	%fd266, %fd249, %fd257;
	add.f64 	%fd267, %fd266, %fd266;
	neg.f64 	%fd268, %fd257;
	fma.rn.f64 	%fd269, %fd268, %fd249, %fd267;
	mul.f64 	%fd270, %fd255, %fd269;
	mul.f64 	%fd271, %fd258, %fd265;
	fma.rn.f64 	%fd272, %fd271, %fd257, %fd270;
	xor.b32  	%r169, %r237, -2147483648;
	mov.b32 	%r170, 1127219200;
	mov.b64 	%fd273, {%r169, %r170};
	mov.b32 	%r171, -2147483648;
	mov.b64 	%fd274, {%r171, %r170};
	sub.f64 	%fd275, %fd273, %fd274;
	fma.rn.f64 	%fd276, %fd275, 0d3FE62E42FEFA39EF, %fd257;
	fma.rn.f64 	%fd277, %fd275, 0dBFE62E42FEFA39EF, %fd276;
	sub.f64 	%fd278, %fd277, %fd257;
	sub.f64 	%fd279, %fd272, %fd278;
	fma.rn.f64 	%fd280, %fd275, 0d3C7ABC9E3B39803F, %fd279;
	add.f64 	%fd427, %fd276, %fd280;
	bra.uni 	$L__BB11_43;
$L__BB11_42:
	fma.rn.f64 	%fd248, %fd425, 0d7FF0000000000000, 0d7FF0000000000000;
	{
	.reg .b32 %temp; 
	mov.b64 	{%temp, %r161}, %fd425;
	}
	and.b32  	%r162, %r161, 2147483647;
	setp.eq.s32 	%p24, %r162, 0;
	selp.f64 	%fd427, 0dFFF0000000000000, %fd248, %p24;
$L__BB11_43:
	cvt.rn.f64.s32 	%fd281, %r83;
	mul.f64 	%fd282, %fd427, 0d3C695355BAAAFAD3;
	fma.rn.f64 	%fd283, %fd427, 0d3FDBCB7B1526E50E, %fd282;
	mul.f64 	%fd284, %fd424, 0d3C695355BAAAFAD3;
	fma.rn.f64 	%fd285, %fd424, 0d3FDBCB7B1526E50E, %fd284;
	sub.f64 	%fd286, %fd285, %fd283;
	add.f64 	%fd287, %fd281, 0dBFF0000000000000;
	div.rn.f64 	%fd288, %fd19, %fd287;
	div.rn.f64 	%fd289, %fd286, %fd288;
	add.f64 	%fd290, %fd281, 0dBFF004189374BC6A;
	max.f64 	%fd291, %fd289, 0d3F50624DD2F1A9FC;
	min.f64 	%fd56, %fd290, %fd291;
	cvt.rmi.f64.f64 	%fd292, %fd56;
	cvt.rzi.s32.f64 	%r60, %fd292;
	cvt.rpi.f64.f64 	%fd293, %fd56;
	cvt.rzi.s32.f64 	%r61, %fd293;
	cvta.to.global.u64 	%rd18, %rd7;
	add.s64 	%rd20, %rd18, %rd16;
	ld.global.f64 	%fd428, [%rd20];
	{
	.reg .b32 %temp; 
	mov.b64 	{%temp, %r238}, %fd428;
	}
	{
	.reg .b32 %temp; 
	mov.b64 	{%r239, %temp}, %fd428;
	}
	setp.gt.s32 	%p26, %r238, 1048575;
	mov.b32 	%r240, -1023;
	@%p26 bra 	$L__BB11_45;
	mul.f64 	%fd428, %fd428, 0d4350000000000000;
	{
	.reg .b32 %temp; 
	mov.b64 	{%temp, %r238}, %fd428;
	}
	{
	.reg .b32 %temp; 
	mov.b64 	{%r239, %temp}, %fd428;
	}
	mov.b32 	%r240, -1077;
$L__BB11_45:
	add.s32 	%r174, %r238, -1;
	setp.gt.u32 	%p27, %r174, 2146435070;
	@%p27 bra 	$L__BB11_49;
	shr.u32 	%r177, %r238, 20;
	add.s32 	%r241, %r240, %r177;
	and.b32  	%r178, %r238, 1048575;
	or.b32  	%r179, %r178, 1072693248;
	mov.b64 	%fd429, {%r239, %r179};
	setp.lt.u32 	%p29, %r179, 1073127583;
	@%p29 bra 	$L__BB11_48;
	{
	.reg .b32 %temp; 
	mov.b64 	{%r180, %temp}, %fd429;
	}
	{
	.reg .b32 %temp; 
	mov.b64 	{%temp, %r181}, %fd429;
	}
	add.s32 	%r182, %r181, -1048576;
	mov.b64 	%fd429, {%r180, %r182};
	add.s32 	%r241, %r241, 1;
$L__BB11_48:
	add.f64 	%fd295, %fd429, 0dBFF0000000000000;
	add.f64 	%fd296, %fd429, 0d3FF0000000000000;
	rcp.approx.ftz.f64 	%fd297, %fd296;
	neg.f64 	%fd298, %fd296;
	fma.rn.f64 	%fd299, %fd298, %fd297, 0d3FF0000000000000;
	fma.rn.f64 	%fd300, %fd299, %fd299, %fd299;
	fma.rn.f64 	%fd301, %fd300, %fd297, %fd297;
	mul.f64 	%fd302, %fd295, %fd301;
	fma.rn.f64 	%fd303, %fd295, %fd301, %fd302;
	mul.f64 	%fd304, %fd303, %fd303;
	fma.rn.f64 	%fd305, %fd304, 0d3EB1380B3AE80F1E, 0d3ED0EE258B7A8B04;
	fma.rn.f64 	%fd306, %fd305, %fd304, 0d3EF3B2669F02676F;
	fma.rn.f64 	%fd307, %fd306, %fd304, 0d3F1745CBA9AB0956;
	fma.rn.f64 	%fd308, %fd307, %fd304, 0d3F3C71C72D1B5154;
	fma.rn.f64 	%fd309, %fd308, %fd304, 0d3F624924923BE72D;
	fma.rn.f64 	%fd310, %fd309, %fd304, 0d3F8999999999A3C4;
	fma.rn.f64 	%fd311, %fd310, %fd304, 0d3FB5555555555554;
	sub.f64 	%fd312, %fd295, %fd303;
	add.f64 	%fd313, %fd312, %fd312;
	neg.f64 	%fd314, %fd303;
	fma.rn.f64 	%fd315, %fd314, %fd295, %fd313;
	mul.f64 	%fd316, %fd301, %fd315;
	mul.f64 	%fd317, %fd304, %fd311;
	fma.rn.f64 	%fd318, %fd317, %fd303, %fd316;
	xor.b32  	%r183, %r241, -2147483648;
	mov.b32 	%r184, 1127219200;
	mov.b64 	%fd319, {%r183, %r184};
	mov.b32 	%r185, -2147483648;
	mov.b64 	%fd320, {%r185, %r184};
	sub.f64 	%fd321, %fd319, %fd320;
	fma.rn.f64 	%fd322, %fd321, 0d3FE62E42FEFA39EF, %fd303;
	fma.rn.f64 	%fd323, %fd321, 0dBFE62E42FEFA39EF, %fd322;
	sub.f64 	%fd324, %fd323, %fd303;
	sub.f64 	%fd325, %fd318, %fd324;
	fma.rn.f64 	%fd326, %fd321, 0d3C7ABC9E3B39803F, %fd325;
	add.f64 	%fd430, %fd322, %fd326;
	bra.uni 	$L__BB11_50;
$L__BB11_49:
	fma.rn.f64 	%fd294, %fd428, 0d7FF0000000000000, 0d7FF0000000000000;
	{
	.reg .b32 %temp; 
	mov.b64 	{%temp, %r175}, %fd428;
	}
	and.b32  	%r176, %r175, 2147483647;
	setp.eq.s32 	%p28, %r176, 0;
	selp.f64 	%fd430, 0dFFF0000000000000, %fd294, %p28;
$L__BB11_50:
	setp.gt.s32 	%p30, %r242, 1048575;
	mov.b32 	%r244, -1023;
	@%p30 bra 	$L__BB11_52;
	mul.f64 	%fd431, %fd431, 0d4350000000000000;
	{
	.reg .b32 %temp; 
	mov.b64 	{%temp, %r242}, %fd431;
	}
	{
	.reg .b32 %temp; 
	mov.b64 	{%r243, %temp}, %fd431;
	}
	mov.b32 	%r244, -1077;
$L__BB11_52:
	add.s32 	%r188, %r242, -1;
	setp.gt.u32 	%p31, %r188, 2146435070;
	@%p31 bra 	$L__BB11_56;
	shr.u32 	%r191, %r242, 20;
	add.s32 	%r245, %r244, %r191;
	and.b32  	%r192, %r242, 1048575;
	or.b32  	%r193, %r192, 1072693248;
	mov.b64 	%fd432, {%r243, %r193};
	setp.lt.u32 	%p33, %r193, 1073127583;
	@%p33 bra 	$L__BB11_55;
	{
	.reg .b32 %temp; 
	mov.b64 	{%r194, %temp}, %fd432;
	}
	{
	.reg .b32 %temp; 
	mov.b64 	{%temp, %r195}, %fd432;
	}
	add.s32 	%r196, %r195, -1048576;
	mov.b64 	%fd432, {%r194, %r196};
	add.s32 	%r245, %r245, 1;
$L__BB11_55:
	add.f64 	%fd328, %fd432, 0dBFF0000000000000;
	add.f64 	%fd329, %fd432, 0d3FF0000000000000;
	rcp.approx.ftz.f64 	%fd330, %fd329;
	neg.f64 	%fd331, %fd329;
	fma.rn.f64 	%fd332, %fd331, %fd330, 0d3FF0000000000000;
	fma.rn.f64 	%fd333, %fd332, %fd332, %fd332;
	fma.rn.f64 	%fd334, %fd333, %fd330, %fd330;
	mul.f64 	%fd335, %fd328, %fd334;
	fma.rn.f64 	%fd336, %fd328, %fd334, %fd335;
	mul.f64 	%fd337, %fd336, %fd336;
	fma.rn.f64 	%fd338, %fd337, 0d3EB1380B3AE80F1E, 0d3ED0EE258B7A8B04;
	fma.rn.f64 	%fd339, %fd338, %fd337, 0d3EF3B2669F02676F;
	fma.rn.f64 	%fd340, %fd339, %fd337, 0d3F1745CBA9AB0956;
	fma.rn.f64 	%fd341, %fd340, %fd337, 0d3F3C71C72D1B5154;
	fma.rn.f64 	%fd342, %fd341, %fd337, 0d3F624924923BE72D;
	fma.rn.f64 	%fd343, %fd342, %fd337, 0d3F8999999999A3C4;
	fma.rn.f64 	%fd344, %fd343, %fd337, 0d3FB5555555555554;
	sub.f64 	%fd345, %fd328, %fd336;
	add.f64 	%fd346, %fd345, %fd345;
	neg.f64 	%fd347, %fd336;
	fma.rn.f64 	%fd348, %fd347, %fd328, %fd346;
	mul.f64 	%fd349, %fd334, %fd348;
	mul.f64 	%fd350, %fd337, %fd344;
	fma.rn.f64 	%fd351, %fd350, %fd336, %fd349;
	xor.b32  	%r197, %r245, -2147483648;
	mov.b32 	%r198, 1127219200;
	mov.b64 	%fd352, {%r197, %r198};
	mov.b32 	%r199, -2147483648;
	mov.b64 	%fd353, {%r199, %r198};
	sub.f64 	%fd354, %fd352, %fd353;
	fma.rn.f64 	%fd355, %fd354, 0d3FE62E42FEFA39EF, %fd336;
	fma.rn.f64 	%fd356, %fd354, 0dBFE62E42FEFA39EF, %fd355;
	sub.f64 	%fd357, %fd356, %fd336;
	sub.f64 	%fd358, %fd351, %fd357;
	fma.rn.f64 	%fd359, %fd354, 0d3C7ABC9E3B39803F, %fd358;
	add.f64 	%fd433, %fd355, %fd359;
	bra.uni 	$L__BB11_57;
$L__BB11_56:
	fma.rn.f64 	%fd327, %fd431, 0d7FF0000000000000, 0d7FF0000000000000;
	{
	.reg .b32 %temp; 
	mov.b64 	{%temp, %r189}, %fd431;
	}
	and.b32  	%r190, %r189, 2147483647;
	setp.eq.s32 	%p32, %r190, 0;
	selp.f64 	%fd433, 0dFFF0000000000000, %fd327, %p32;
$L__BB11_57:
	cvt.rn.f64.s32 	%fd360, %r82;
	mul.f64 	%fd361, %fd433, 0d3C695355BAAAFAD3;
	fma.rn.f64 	%fd362, %fd433, 0d3FDBCB7B1526E50E, %fd361;
	mul.f64 	%fd363, %fd430, 0d3C695355BAAAFAD3;
	fma.rn.f64 	%fd364, %fd430, 0d3FDBCB7B1526E50E, %fd363;
	sub.f64 	%fd365, %fd364, %fd362;
	add.f64 	%fd366, %fd360, 0dBFF0000000000000;
	div.rn.f64 	%fd367, %fd38, %fd366;
	div.rn.f64 	%fd368, %fd365, %fd367;
	add.f64 	%fd369, %fd360, 0dBFF004189374BC6A;
	max.f64 	%fd370, %fd368, 0d3F50624DD2F1A9FC;
	min.f64 	%fd74, %fd369, %fd370;
	cvt.rmi.f64.f64 	%fd371, %fd74;
	cvt.rzi.s32.f64 	%r200, %fd371;
	cvt.rpi.f64.f64 	%fd372, %fd74;
	cvt.rzi.s32.f64 	%r201, %fd372;
	setp.eq.s32 	%p34, %r60, %r61;
	setp.eq.s32 	%p35, %r200, %r201;
	cvta.to.global.u64 	%rd21, %rd9;
	add.s64 	%rd4, %rd21, %rd16;
	or.pred  	%p36, %p34, %p35;
	@%p36 bra 	$L__BB11_59;
	mul.lo.s32 	%r202, %r60, %r82;
	add.s32 	%r203, %r200, %r202;
	mul.wide.s32 	%rd23, %r203, 8;
	add.s64 	%rd24, %rd1, %rd23;
	ld.global.f64 	%fd373, [%rd24];
	cvt.rn.f64.s32 	%fd374, %r201;
	sub.f64 	%fd375, %fd374, %fd74;
	mul.f64 	%fd376, %fd375, %fd373;
	cvt.rn.f64.s32 	%fd377, %r61;
	sub.f64 	%fd378, %fd377, %fd56;
	add.s32 	%r204, %r201, %r202;
	mul.wide.s32 	%rd25, %r204, 8;
	add.s64 	%rd26, %rd1, %rd25;
	ld.global.f64 	%fd379, [%rd26];
	cvt.rn.f64.s32 	%fd380, %r200;
	sub.f64 	%fd381, %fd74, %fd380;
	mul.f64 	%fd382, %fd381, %fd379;
	mul.f64 	%fd383, %fd378, %fd382;
	fma.rn.f64 	%fd384, %fd378, %fd376, %fd383;
	mul.lo.s32 	%r205, %r61, %r82;
	add.s32 	%r206, %r200, %r205;
	mul.wide.s32 	%rd27, %r206, 8;
	add.s64 	%rd28, %rd1, %rd27;
	ld.global.f64 	%fd385, [%rd28];
	mul.f64 	%fd386, %fd375, %fd385;
	cvt.rn.f64.s32 	%fd387, %r60;
	sub.f64 	%fd388, %fd56, %fd387;
	fma.rn.f64 	%fd389, %fd388, %fd386, %fd384;
	add.s32 	%r207, %r201, %r205;
	mul.wide.s32 	%rd29, %r207, 8;
	add.s64 	%rd30, %rd1, %rd29;
	ld.global.f64 	%fd390, [%rd30];
	mul.f64 	%fd391, %fd381, %fd390;
	fma.rn.f64 	%fd392, %fd388, %fd391, %fd389;
	st.global.f64 	[%rd4], %fd392;
$L__BB11_59:
	setp.eq.s32 	%p37, %r60, %r61;
	setp.ne.s32 	%p38, %r200, %r201;
	or.pred  	%p39, %p37, %p38;
	@%p39 bra 	$L__BB11_61;
	mad.lo.s32 	%r208, %r60, %r82, %r200;
	mul.wide.s32 	%rd31, %r208, 8;
	add.s64 	%rd32, %rd1, %rd31;
	ld.global.f64 	%fd393, [%rd32];
	cvt.rn.f64.s32 	%fd394, %r61;
	sub.f64 	%fd395, %fd394, %fd56;
	mad.lo.s32 	%r209, %r61, %r82, %r200;
	mul.wide.s32 	%rd33, %r209, 8;
	add.s64 	%rd34, %rd1, %rd33;
	ld.global.f64 	%fd396, [%rd34];
	cvt.rn.f64.s32 	%fd397, %r60;
	sub.f64 	%fd398, %fd56, %fd397;
	mul.f64 	%fd399, %fd398, %fd396;
	fma.rn.f64 	%fd400, %fd395, %fd393, %fd399;
	st.global.f64 	[%rd4], %fd400;
$L__BB11_61:
	setp.eq.s32 	%p40, %r200, %r201;
	setp.ne.s32 	%p41, %r60, %r61;
	or.pred  	%p42, %p41, %p40;
	@%p42 bra 	$L__BB11_63;
	mul.lo.s32 	%r210, %r60, %r82;
	add.s32 	%r211, %r200, %r210;
	mul.wide.s32 	%rd35, %r211, 8;
	add.s64 	%rd36, %rd1, %rd35;
	ld.global.f64 	%fd401, [%rd36];
	cvt.rn.f64.s32 	%fd402, %r201;
	sub.f64 	%fd403, %fd402, %fd74;
	add.s32 	%r212, %r201, %r210;
	mul.wide.s32 	%rd37, %r212, 8;
	add.s64 	%rd38, %rd1, %rd37;
	ld.global.f64 	%fd404, [%rd38];
	cvt.rn.f64.s32 	%fd405, %r200;
	sub.f64 	%fd406, %fd74, %fd405;
	mul.f64 	%fd407, %fd406, %fd404;
	fma.rn.f64 	%fd408, %fd403, %fd401, %fd407;
	st.global.f64 	[%rd4], %fd408;
$L__BB11_63:
	setp.ne.s32 	%p43, %r60, %r61;
	setp.ne.s32 	%p44, %r200, %r201;
	or.pred  	%p45, %p43, %p44;
	@%p45 bra 	$L__BB11_65;
	mad.lo.s32 	%r213, %r60, %r82, %r200;
	mul.wide.s32 	%rd39, %r213, 8;
	add.s64 	%rd40, %rd1, %rd39;
	ld.global.f64 	%fd409, [%rd40];
	st.global.f64 	[%rd4], %fd409;
$L__BB11_65:
	ret;

}
	// .globl	_Z12calculate_cpPdS_S_i
.visible .entry _Z12calculate_cpPdS_S_i(
	.param .u64 .ptr .align 1 _Z12calculate_cpPdS_S_i_param_0,
	.param .u64 .ptr .align 1 _Z12calculate_cpPdS_S_i_param_1,
	.param .u64 .ptr .align 1 _Z12calculate_cpPdS_S_i_param_2,
	.param .u32 _Z12calculate_cpPdS_S_i_param_3
)
{
	.reg .pred 	%p<2>;
	.reg .b32 	%r<6>;
	.reg .b64 	%rd<11>;
	.reg .b64 	%fd<6>;

	ld.param.u64 	%rd1, [_Z12calculate_cpPdS_S_i_param_0];
	ld.param.u64 	%rd2, [_Z12calculate_cpPdS_S_i_param_1];
	ld.param.u64 	%rd3, [_Z12calculate_cpPdS_S_i_param_2];
	ld.param.u32 	%r2, [_Z12calculate_cpPdS_S_i_param_3];
	mov.u32 	%r3, %tid.x;
	mov.u32 	%r4, %ctaid.x;
	mov.u32 	%r5, %ntid.x;
	mad.lo.s32 	%r1, %r4, %r5, %r3;
	setp.ge.s32 	%p1, %r1, %r2;
	@%p1 bra 	$L__BB12_2;
	cvta.to.global.u64 	%rd4, %rd1;
	cvta.to.global.u64 	%rd5, %rd2;
	cvta.to.global.u64 	%rd6, %rd3;
	mul.wide.s32 	%rd7, %r1, 8;
	add.s64 	%rd8, %rd4, %rd7;
	ld.global.f64 	%fd1, [%rd8];
	add.s64 	%rd9, %rd5, %rd7;
	ld.global.f64 	%fd2, [%rd9];
	mul.f64 	%fd3, %fd1, %fd2;
	mov.f64 	%fd4, 0d3CA3E5B1A8BA67B5;
	div.rn.f64 	%fd5, %fd4, %fd3;
	add.s64 	%rd10, %rd6, %rd7;
	st.global.f64 	[%rd10], %fd5;
$L__BB12_2:
	ret;

}
	// .globl	_Z21planck_interpol_layerPdS_S_S_iiidii
.visible .entry _Z21planck_interpol_layerPdS_S_S_iiidii(
	.param .u64 .ptr .align 1 _Z21planck_interpol_layerPdS_S_S_iiidii_param_0,
	.param .u64 .ptr .align 1 _Z21planck_interpol_layerPdS_S_S_iiidii_param_1,
	.param .u64 .ptr .align 1 _Z21planck_interpol_layerPdS_S_S_iiidii_param_2,
	.param .u64 .ptr .align 1 _Z21planck_interpol_layerPdS_S_S_iiidii_param_3,
	.param .u32 _Z21planck_interpol_layerPdS_S_S_iiidii_param_4,
	.param .u32 _Z21planck_interpol_layerPdS_S_S_iiidii_param_5,
	.param .u32 _Z21planck_interpol_layerPdS_S_S_iiidii_param_6,
	.param .f64 _Z21planck_interpol_layerPdS_S_S_iiidii_param_7,
	.param .u32 _Z21planck_interpol_layerPdS_S_S_iiidii_param_8,
	.param .u32 _Z21planck_interpol_layerPdS_S_S_iiidii_param_9
)
{
	.reg .pred 	%p<6>;
	.reg .b32 	%r<26>;
	.reg .b64 	%rd<28>;
	.reg .b64 	%fd<23>;

	ld.param.u64 	%rd4, [_Z21planck_interpol_layerPdS_S_S_iiidii_param_0];
	ld.param.u64 	%rd6, [_Z21planck_interpol_layerPdS_S_S_iiidii_param_1];
	ld.param.u64 	%rd7, [_Z21planck_interpol_layerPdS_S_S_iiidii_param_2];
	ld.param.u64 	%rd5, [_Z21planck_interpol_layerPdS_S_S_iiidii_param_3];
	ld.param.u32 	%r5, [_Z21planck_interpol_layerPdS_S_S_iiidii_param_4];
	ld.param.u32 	%r6, [_Z21planck_interpol_layerPdS_S_S_iiidii_param_5];
	ld.param.u32 	%r7, [_Z21planck_interpol_layerPdS_S_S_iiidii_param_6];
	ld.param.u32 	%r8, [_Z21planck_interpol_layerPdS_S_S_iiidii_param_8];
	ld.param.u32 	%r9, [_Z21planck_interpol_layerPdS_S_S_iiidii_param_9];
	cvta.to.global.u64 	%rd1, %rd7;
	cvta.to.global.u64 	%rd2, %rd6;
	mov.u32 	%r10, %tid.x;
	mov.u32 	%r11, %ctaid.x;
	mov.u32 	%r12, %ntid.x;
	mad.lo.s32 	%r1, %r11, %r12, %r10;
	mov.u32 	%r13, %tid.y;
	mov.u32 	%r14, %ctaid.y;
	mov.u32 	%r15, %ntid.y;
	mad.lo.s32 	%r2, %r14, %r15, %r13;
	setp.ge.s32 	%p1, %r1, %r7;
	@%p1 bra 	$L__BB13_9;
	setp.ge.s32 	%p2, %r2, %r6;
	@%p2 bra 	$L__BB13_5;
	add.s32 	%r16, %r6, 2;
	mad.lo.s32 	%r17, %r16, %r1, %r2;
	mul.wide.s32 	%rd8, %r17, 8;
	add.s64 	%rd3, %rd2, %rd8;
	mov.b64 	%rd9, 0;
	st.global.u64 	[%rd3], %rd9;
	cvta.to.global.u64 	%rd10, %rd4;
	mul.wide.u32 	%rd11, %r2, 8;
	add.s64 	%rd12, %rd10, %rd11;
	ld.global.f64 	%fd2, [%rd12];
	add.f64 	%fd3, %fd2, 0dBFF0000000000000;
	cvt.rn.f64.s32 	%fd4, %r9;
	div.rn.f64 	%fd5, %fd3, %fd4;
	cvt.rn.f64.s32 	%fd6, %r8;
	add.f64 	%fd7, %fd6, 0dBFF004189374BC6A;
	min.f64 	%fd8, %fd7, %fd5;
	max.f64 	%fd1, %fd8, 0d3F50624DD2F1A9FC;
	cvt.rmi.f64.f64 	%fd9, %fd1;
	cvt.rzi.s32.f64 	%r3, %fd9;
	cvt.rpi.f64.f64 	%fd10, %fd1;
	cvt.rzi.s32.f64 	%r4, %fd10;
	setp.eq.s32 	%p3, %r3, %r4;
	@%p3 bra 	$L__BB13_4;
	mad.lo.s32 	%r18, %r3, %r7, %r1;
	mul.wide.s32 	%rd13, %r18, 8;
	add.s64 	%rd14, %rd1, %rd13;
	ld.global.f64 	%fd11, [%rd14];
	cvt.rn.f64.s32 	%fd12, %r4;
	sub.f64 	%fd13, %fd12, %fd1;
	mad.lo.s32 	%r19, %r4, %r7, %r1;
	mul.wide.s32 	%rd15, %r19, 8;
	add.s64 	%rd16, %rd1, %rd15;
	ld.global.f64 	%fd14, [%rd16];
	cvt.rn.f64.s32 	%fd15, %r3;
	sub.f64 	%fd16, %fd1, %fd15;
	mul.f64 	%fd17, %fd16, %fd14;
	fma.rn.f64 	%fd18, %fd13, %fd11, %fd17;
	st.global.f64 	[%rd3], %fd18;
	bra.uni 	$L__BB13_5;
$L__BB13_4:
	mad.lo.s32 	%r20, %r3, %r7, %r1;
	mul.wide.s32 	%rd17, %r20, 8;
	add.s64 	%rd18, %rd1, %rd17;
	ld.global.f64 	%fd19, [%rd18];
	st.global.f64 	[%rd3], %fd19;
$L__BB13_5:
	setp.ne.s32 	%p4, %r2, %r6;
	@%p4 bra 	$L__BB13_9;
	setp.ne.s32 	%p5, %r5, 1;
	@%p5 bra 	$L__BB13_8;
	cvta.to.global.u64 	%rd23, %rd5;
	mul.wide.s32 	%rd24, %r1, 8;
	add.s64 	%rd25, %rd23, %rd24;
	ld.global.f64 	%fd21, [%rd25];
	div.rn.f64 	%fd22, %fd21, 0d400921FB54442D18;
	add.s32 	%r24, %r6, 2;
	mad.lo.s32 	%r25, %r24, %r1, %r6;
	mul.wide.s32 	%rd26, %r25, 8;
	add.s64 	%rd27, %rd2, %rd26;
	st.global.f64 	[%rd27], %fd22;
	bra.uni 	$L__BB13_9;
$L__BB13_8:
	mad.lo.s32 	%r21, %r8, %r7, %r1;
	mul.wide.s32 	%rd19, %r21, 8;
	add.s64 	%rd20, %rd1, %rd19;
	ld.global.f64 	%fd20, [%rd20];
	add.s32 	%r22, %r6, 2;
	mad.lo.s32 	%r23, %r22, %r1, %r6;
	mul.wide.s32 	%rd21, %r23, 8;
	add.s64 	%rd22, %rd2, %rd21;
	st.global.f64 	[%rd22], %fd20;
$L__BB13_9:
	ret;

}
	// .globl	_Z25planck_interpol_interfacePdS_S_iiii
.visible .entry _Z25planck_interpol_interfacePdS_S_iiii(
	.param .u64 .ptr .align 1 _Z25planck_interpol_interfacePdS_S_iiii_param_0,
	.param .u64 .ptr .align 1 _Z25planck_interpol_interfacePdS_S_iiii_param_1,
	.param .u64 .ptr .align 1 _Z25planck_interpol_interfacePdS_S_iiii_param_2,
	.param .u32 _Z25planck_interpol_interfacePdS_S_iiii_param_3,
	.param .u32 _Z25planck_interpol_interfacePdS_S_iiii_param_4,
	.param .u32 _Z25planck_interpol_interfacePdS_S_iiii_param_5,
	.param .u32 _Z25planck_interpol_interfacePdS_S_iiii_param_6
)
{
	.reg .pred 	%p<5>;
	.reg .b32 	%r<21>;
	.reg .b64 	%rd<18>;
	.reg .b64 	%fd<20>;

	ld.param.u64 	%rd3, [_Z25planck_interpol_interfacePdS_S_iiii_param_0];
	ld.param.u64 	%rd4, [_Z25planck_interpol_interfacePdS_S_iiii_param_1];
	ld.param.u64 	%rd5, [_Z25planck_interpol_interfacePdS_S_iiii_param_2];
	ld.param.u32 	%r9, [_Z25planck_interpol_interfacePdS_S_iiii_param_3];
	ld.param.u32 	%r6, [_Z25planck_interpol_interfacePdS_S_iiii_param_4];
	ld.param.u32 	%r7, [_Z25planck_interpol_interfacePdS_S_iiii_param_5];
	ld.param.u32 	%r8, [_Z25planck_interpol_interfacePdS_S_iiii_param_6];
	cvta.to.global.u64 	%rd1, %rd5;
	mov.u32 	%r10, %tid.x;
	mov.u32 	%r11, %ctaid.x;
	mov.u32 	%r12, %ntid.x;
	mad.lo.s32 	%r1, %r11, %r12, %r10;
	mov.u32 	%r13, %tid.y;
	mov.u32 	%r14, %ctaid.y;
	mov.u32 	%r15, %ntid.y;
	mad.lo.s32 	%r16, %r14, %r15, %r13;
	setp.ge.s32 	%p1, %r1, %r6;
	setp.ge.s32 	%p2, %r16, %r9;
	or.pred  	%p3, %p1, %p2;
	@%p3 bra 	$L__BB14_4;
	cvta.to.global.u64 	%rd6, %rd4;
	cvta.to.global.u64 	%rd7, %rd3;
	mad.lo.s32 	%r17, %r9, %r1, %r16;
	mul.wide.s32 	%rd8, %r17, 8;
	add.s64 	%rd2, %rd6, %rd8;
	mov.b64 	%rd9, 0;
	st.global.u64 	[%rd2], %rd9;
	mul.wide.u32 	%rd10, %r16, 8;
	add.s64 	%rd11, %rd7, %rd10;
	ld.global.f64 	%fd2, [%rd11];
	add.f64 	%fd3, %fd2, 0dBFF0000000000000;
	cvt.rn.f64.s32 	%fd4, %r8;
	div.rn.f64 	%fd5, %fd3, %fd4;
	cvt.rn.f64.s32 	%fd6, %r7;
	add.f64 	%fd7, %fd6, 0dBFF004189374BC6A;
	min.f64 	%fd8, %fd7, %fd5;
	max.f64 	%fd1, %fd8, 0d3F50624DD2F1A9FC;
	cvt.rmi.f64.f64 	%fd9, %fd1;
	cvt.rzi.s32.f64 	%r3, %fd9;
	cvt.rpi.f64.f64 	%fd10, %fd1;
	cvt.rzi.s32.f64 	%r4, %fd10;
	setp.eq.s32 	%p4, %r3, %r4;
	@%p4 bra 	$L__BB14_3;
	mad.lo.s32 	%r18, %r3, %r6, %r1;
	mul.wide.s32 	%rd12, %r18, 8;
	add.s64 	%rd13, %rd1, %rd12;
	ld.global.f64 	%fd11, [%rd13];
	cvt.rn.f64.s32 	%fd12, %r4;
	sub.f64 	%fd13, %fd12, %fd1;
	mad.lo.s32 	%r19, %r4, %r6, %r1;
	mul.wide.s32 	%rd14, %r19, 8;
	add.s64 	%rd15, %rd1, %rd14;
	ld.global.f64 	%fd14, [%rd15];
	cvt.rn.f64.s32 	%fd15, %r3;
	sub.f64 	%fd16, %fd1, %fd15;
	mul.f64 	%fd17, %fd16, %fd14;
	fma.rn.f64 	%fd18, %fd13, %fd11, %fd17;
	st.global.f64 	[%rd2], %fd18;
	bra.uni 	$L__BB14_4;
$L__BB14_3:
	mad.lo.s32 	%r20, %r3, %r6, %r1;
	mul.wide.s32 	%rd16, %r20, 8;
	add.s64 	%rd17, %rd1, %rd16;
	ld.global.f64 	%fd19, [%rd17];
	st.global.f64 	[%rd2], %fd19;
$L__BB14_4:
	ret;

}
	// .globl	_Z14calc_trans_isoPdS_S_S_S_S_S_S_S_S_S_S_S_S_S_dddiiiiii
.visible .entry _Z14calc_trans_isoPdS_S_S_S_S_S_S_S_S_S_S_S_S_S_dddiiiiii(
	.param .u64 .ptr .align 1 _Z14calc_trans_isoPdS_S_S_S_S_S_S_S_S_S_S_S_S_S_dddiiiiii_param_0,
	.param .u64 .ptr .align 1 _Z14calc_trans_isoPdS_S_S_S_S_S_S_S_S_S_S_S_S_S_dddiiiiii_param_1,
	.param .u64 .ptr .align 1 _Z14calc_trans_isoPdS_S_S_S_S_S_S_S_S_S_S_S_S_S_dddiiiiii_param_2,
	.param .u64 .ptr .align 1 _Z14calc_trans_isoPdS_S_S_S_S_S_S_S_S_S_S_S_S_S_dddiiiiii_param_3,
	.param .u64 .ptr .align 1 _Z14calc_trans_isoPdS_S_S_S_S_S_S_S_S_S_S_S_S_S_dddiiiiii_param_4,
	.param .u64 .ptr .align 1 _Z14calc_trans_isoPdS_S_S_S_S_S_S_S_S_S_S_S_S_S_dddiiiiii_param_5,
	.param .u64 .ptr .align 1 _Z14calc_trans_isoPdS_S_S_S_S_S_S_S_S_S_S_S_S_S_dddiiiiii_param_6,
	.param .u64 .ptr .align 1 _Z14calc_trans_isoPdS_S_S_S_S_S_S_S_S_S_S_S_S_S_dddiiiiii_param_7,
	.param .u64 .ptr .align 1 _Z14calc_trans_isoPdS_S_S_S_S_S_S_S_S_S_S_S_S_S_dddiiiiii_param_8,
	.param .u64 .ptr .align 1 _Z14calc_trans_isoPdS_S_S_S_S_S_S_S_S_S_S_S_S_S_dddiiiiii_param_9,
	.param .u64 .ptr .align 1 _Z14calc_trans_isoPdS_S_S_S_S_S_S_S_S_S_S_S_S_S_dddiiiiii_param_10,
	.param .u64 .ptr .align 1 _Z14calc_trans_isoPdS_S_S_S_S_S_S_S_S_S_S_S_S_S_dddiiiiii_param_11,
	.param .u64 .ptr .align 1 _Z14calc_trans_isoPdS_S_S_S_S_S_S_S_S_S_S_S_S_S_dddiiiiii_param_12,
	.param .u64 .ptr .align 1 _Z14calc_trans_isoPdS_S_S_S_S_S_S_S_S_S_S_S_S_S_dddiiiiii_param_13,
	.param .u64 .ptr .align 1 _Z14calc_trans_isoPdS_S_S_S_S_S_S_S_S_S_S_S_S_S_dddiiiiii_param_14,
	.param .f64 _Z14calc_trans_isoPdS_S_S_S_S_S_S_S_S_S_S_S_S_S_dddiiiiii_param_15,
	.param .f64 _Z14calc_trans_isoPdS_S_S_S_S_S_S_S_S_S_S_S_S_S_dddiiiiii_param_16,
	.param .f64 _Z14calc_trans_isoPdS_S_S_S_S_S_S_S_S_S_S_S_S_S_dddiiiiii_param_17,
	.param .u32 _Z14calc_trans_isoPdS_S_S_S_S_S_S_S_S_S_S_S_S_S_dddiiiiii_param_18,
	.param .u32 _Z14calc_trans_isoPdS_S_S_S_S_S_S_S_S_S_S_S_S_S_dddiiiiii_param_19,
	.param .u32 _Z14calc_trans_isoPdS_S_S_S_S_S_S_S_S_S_S_S_S_S_dddiiiiii_param_20,
	.param .u32 _Z14calc_trans_isoPdS_S_S_S_S_S_S_S_S_S_S_S_S_S_dddiiiiii_param_21,
	.param .u32 _Z14calc_trans_isoPdS_S_S_S_S_S_S_S_S_S_S_S_S_S_dddiiiiii_param_22,
	.param .u32 _Z14calc_trans_isoPdS_S_S_S_S_S_S_S_S_S_S_S_S_S_dddiiiiii_param_23
)
{
	.reg .pred 	%p<115>;
	.reg .b32 	%r<158>;
	.reg .b32 	%f<3>;
	.reg .b64 	%rd<57>;
	.reg .b64 	%fd<238>;

	ld.param.u64 	%rd2, [_Z14calc_trans_isoPdS_S_S_S_S_S_S_S_S_S_S_S_S_S_dddiiiiii_param_1];
	ld.param.u64 	%rd4, [_Z14calc_trans_isoPdS_S_S_S_S_S_S_S_S_S_S_S_S_S_dddiiiiii_param_3];
	ld.param.u64 	%rd5, [_Z14calc_trans_isoPdS_S_S_S_S_S_S_S_S_S_S_S_S_S_dddiiiiii_param_4];
	ld.param.u64 	%rd6, [_Z14calc_trans_isoPdS_S_S_S_S_S_S_S_S_S_S_S_S_S_dddiiiiii_param_5];
	ld.param.u64 	%rd8, [_Z14calc_trans_isoPdS_S_S_S_S_S_S_S_S_S_S_S_S_S_dddiiiiii_param_7];
	ld.param.u64 	%rd9, [_Z14calc_trans_isoPdS_S_S_S_S_S_S_S_S_S_S_S_S_S_dddiiiiii_param_8];
	ld.param.u64 	%rd10, [_Z14calc_trans_isoPdS_S_S_S_S_S_S_S_S_S_S_S_S_S_dddiiiiii_param_9];
	ld.param.u64 	%rd11, [_Z14calc_trans_isoPdS_S_S_S_S_S_S_S_S_S_S_S_S_S_dddiiiiii_param_10];
	ld.param.u64 	%rd12, [_Z14calc_trans_isoPdS_S_S_S_S_S_S_S_S_S_S_S_S_S_dddiiiiii_param_11];
	ld.param.u64 	%rd13, [_Z14calc_trans_isoPdS_S_S_S_S_S_S_S_S_S_S_S_S_S_dddiiiiii_param_12];
	ld.param.u64 	%rd14, [_Z14calc_trans_isoPdS_S_S_S_S_S_S_S_S_S_S_S_S_S_dddiiiiii_param_13];
	ld.param.u64 	%rd15, [_Z14calc_trans_isoPdS_S_S_S_S_S_S_S_S_S_S_S_S_S_dddiiiiii_param_14];
	ld.param.f64 	%fd219, [_Z14calc_trans_isoPdS_S_S_S_S_S_S_S_S_S_S_S_S_S_dddiiiiii_param_15];
	ld.param.f64 	%fd70, [_Z14calc_trans_isoPdS_S_S_S_S_S_S_S_S_S_S_S_S_S_dddiiiiii_param_16];
	ld.param.f64 	%fd71, [_Z14calc_trans_isoPdS_S_S_S_S_S_S_S_S_S_S_S_S_S_dddiiiiii_param_17];
	ld.param.u32 	%r22, [_Z14calc_trans_isoPdS_S_S_S_S_S_S_S_S_S_S_S_S_S_dddiiiiii_param_18];
	ld.param.u32 	%r23, [_Z14calc_trans_isoPdS_S_S_S_S_S_S_S_S_S_S_S_S_S_dddiiiiii_param_19];
	ld.param.u32 	%r27, [_Z14calc_trans_isoPdS_S_S_S_S_S_S_S_S_S_S_S_S_S_dddiiiiii_param_20];
	ld.param.u32 	%r28, [_Z14calc_trans_isoPdS_S_S_S_S_S_S_S_S_S_S_S_S_S_dddiiiiii_param_21];
	ld.param.u32 	%r25, [_Z14calc_trans_isoPdS_S_S_S_S_S_S_S_S_S_S_S_S_S_dddiiiiii_param_22];
	ld.param.u32 	%r26, [_Z14calc_trans_isoPdS_S_S_S_S_S_S_S_S_S_S_S_S_S_dddiiiiii_param_23];
	mov.u32 	%r29, %tid.x;
	mov.u32 	%r30, %ctaid.x;
	mov.u32 	%r31, %ntid.x;
	mad.lo.s32 	%r1, %r30, %r31, %r29;
	mov.u32 	%r32, %tid.y;
	mov.u32 	%r33, %ctaid.y;
	mov.u32 	%r34, %ntid.y;
	mad.lo.s32 	%r35, %r33, %r34, %r32;
	mov.u32 	%r36, %tid.z;
	mov.u32 	%r37, %ctaid.z;
	mov.u32 	%r38, %ntid.z;
	mad.lo.s32 	%r3, %r37, %r38, %r36;
	setp.ge.s32 	%p1, %r1, %r23;
	setp.ge.s32 	%p2, %r35, %r27;
	or.pred  	%p3, %p1, %p2;
	setp.ge.s32 	%p4, %r3, %r28;
	or.pred  	%p5, %p3, %p4;
	@%p5 bra 	$L__BB15_55;
	setp.ne.s32 	%p6, %r25, 1;
	@%p6 bra 	$L__BB15_3;
	mad.lo.s32 	%r39, %r23, %r3, %r1;
	cvta.to.global.u64 	%rd16, %rd15;
	mul.wide.s32 	%rd17, %r39, 8;
	add.s64 	%rd18, %rd16, %rd17;
	ld.global.f64 	%fd219, [%rd18];
$L__BB15_3:
	setp.ne.s32 	%p7, %r22, 1;
	mov.f64 	%fd220, 0d0000000000000000;
	@%p7 bra 	$L__BB15_5;
	mad.lo.s32 	%r40, %r23, %r3, %r1;
	cvta.to.global.u64 	%rd19, %rd12;
	mul.wide.s32 	%rd20, %r40, 8;
	add.s64 	%rd21, %rd19, %rd20;
	ld.global.f64 	%fd73, [%rd21];
	cvta.to.global.u64 	%rd22, %rd13;
	add.s64 	%rd23, %rd22, %rd20;
	ld.global.f64 	%fd74, [%rd23];
	add.f64 	%fd220, %fd73, %fd74;
$L__BB15_5:
	mad.lo.s32 	%r41, %r23, %r3, %r1;
	mad.lo.s32 	%r4, %r41, %r27, %r35;
	cvta.to.global.u64 	%rd24, %rd9;
	mul.wide.s32 	%rd25, %r4, 8;
	add.s64 	%rd26, %rd24, %rd25;
	ld.global.f64 	%fd75, [%rd26];
	cvta.to.global.u64 	%rd27, %rd10;
	mul.wide.u32 	%rd28, %r3, 8;
	add.s64 	%rd29, %rd27, %rd28;
	ld.global.f64 	%fd76, [%rd29];
	add.f64 	%fd77, %fd75, %fd76;
	cvta.to.global.u64 	%rd30, %rd11;
	add.s64 	%rd31, %rd30, %rd28;
	ld.global.f64 	%fd78, [%rd31];
	fma.rn.f64 	%fd79, %fd77, %fd78, %fd220;
	div.rn.f64 	%fd5, %fd220, %fd79;
	cvta.to.global.u64 	%rd32, %rd14;
	add.s64 	%rd33, %rd32, %rd25;
	st.global.f64 	[%rd33], %fd5;
	cvta.to.global.u64 	%rd34, %rd8;
	add.s64 	%rd35, %rd34, %rd28;
	ld.global.f64 	%fd80, [%rd35];
	ld.global.f64 	%fd81, [%rd26];
	ld.global.f64 	%fd82, [%rd29];
	add.f64 	%fd83, %fd81, %fd82;
	ld.global.f64 	%fd84, [%rd31];
	div.rn.f64 	%fd85, %fd220, %fd84;
	add.f64 	%fd86, %fd83, %fd85;
	mul.f64 	%fd87, %fd80, %fd86;
	cvta.to.global.u64 	%rd36, %rd2;
	add.s64 	%rd37, %rd36, %rd25;
	st.global.f64 	[%rd37], %fd87;
	rcp.rn.f64 	%fd88, %fd70;
	neg.f64 	%fd89, %fd88;
	mul.f64 	%fd6, %fd219, %fd5;
	mov.f64 	%fd90, 0d3FF0000000000000;
	sub.f64 	%fd7, %fd90, %fd6;
	sub.f64 	%fd8, %fd90, %fd5;
	mul.f64 	%fd9, %fd8, %fd7;
	sqrt.rn.f64 	%fd91, %fd9;
	mul.f64 	%fd92, %fd89, %fd91;
	mul.f64 	%fd10, %fd92, %fd87;
	fma.rn.f64 	%fd93, %fd10, 0d3FF71547652B82FE, 0d4338000000000000;
	{
	.reg .b32 %temp; 
	mov.b64 	{%r5, %temp}, %fd93;
	}
	mov.f64 	%fd94, 0dC338000000000000;
	add.rn.f64 	%fd95, %fd93, %fd94;
	fma.rn.f64 	%fd96, %fd95, 0dBFE62E42FEFA39EF, %fd10;
	fma.rn.f64 	%fd97, %fd95, 0dBC7ABC9E3B39803F, %fd96;
	fma.rn.f64 	%fd98, %fd97, 0d3E5ADE1569CE2BDF, 0d3E928AF3FCA213EA;
	fma.rn.f64 	%fd99, %fd98, %fd97, 0d3EC71DEE62401315;
	fma.rn.f64 	%fd100, %fd99, %fd97, 0d3EFA01997C89EB71;
	fma.rn.f64 	%fd101, %fd100, %fd97, 0d3F2A01A014761F65;
	fma.rn.f64 	%fd102, %fd101, %fd97, 0d3F56C16C1852B7AF;
	fma.rn.f64 	%fd103, %fd102, %fd97, 0d3F81111111122322;
	fma.rn.f64 	%fd104, %fd103, %fd97, 0d3FA55555555502A1;
	fma.rn.f64 	%fd105, %fd104, %fd97, 0d3FC5555555555511;
	fma.rn.f64 	%fd106, %fd105, %fd97, 0d3FE000000000000B;
	fma.rn.f64 	%fd107, %fd106, %fd97, 0d3FF0000000000000;
	fma.rn.f64 	%fd108, %fd107, %fd97, 0d3FF0000000000000;
	{
	.reg .b32 %temp; 
	mov.b64 	{%r6, %temp}, %fd108;
	}
	{
	.reg .b32 %temp; 
	mov.b64 	{%temp, %r7}, %fd108;
	}
	shl.b32 	%r42, %r5, 20;
	add.s32 	%r43, %r42, %r7;
	mov.b64 	%fd221, {%r6, %r43};
	{
	.reg .b32 %temp; 
	mov.b64 	{%temp, %r44}, %fd10;
	}
	mov.b32 	%f2, %r44;
	abs.f32 	%f1, %f2;
	setp.lt.f32 	%p8, %f1, 0f4086232B;
	@%p8 bra 	$L__BB15_8;
	setp.lt.f64 	%p9, %fd10, 0d0000000000000000;
	add.f64 	%fd109, %fd10, 0d7FF0000000000000;
	selp.f64 	%fd221, 0d0000000000000000, %fd109, %p9;
	setp.geu.f32 	%p10, %f1, 0f40874800;
	@%p10 bra 	$L__BB15_8;
	shr.u32 	%r45, %r5, 31;
	add.s32 	%r46, %r5, %r45;
	shr.s32 	%r47, %r46, 1;
	shl.b32 	%r48, %r47, 20;
	add.s32 	%r49, %r7, %r48;
	mov.b64 	%fd110, {%r6, %r49};
	sub.s32 	%r50, %r5, %r47;
	shl.b32 	%r51, %r50, 20;
	add.s32 	%r52, %r51, 1072693248;
	mov.b32 	%r53, 0;
	mov.b64 	%fd111, {%r53, %r52};
	mul.f64 	%fd221, %fd111, %fd110;
$L__BB15_8:
	ld.param.u64 	%rd54, [_Z14calc_trans_isoPdS_S_S_S_S_S_S_S_S_S_S_S_S_S_dddiiiiii_param_0];
	cvta.to.global.u64 	%rd38, %rd54;
	add.s64 	%rd40, %rd38, %rd25;
	st.global.f64 	[%rd40], %fd221;
	setp.ne.s32 	%p11, %r26, 1;
	mov.f64 	%fd225, 0d3FF0000000000000;
	@%p11 bra 	$L__BB15_17;
	setp.leu.f64 	%p12, %fd5, 0d0000000000000000;
	setp.ltu.f64 	%p13, %fd219, 0d0000000000000000;
	or.pred  	%p14, %p12, %p13;
	@%p14 bra 	$L__BB15_17;
	{
	.reg .b32 %temp; 
	mov.b64 	{%temp, %r8}, %fd219;
	}
	mov.f64 	%fd114, 0d4000000000000000;
	{
	.reg .b32 %temp; 
	mov.b64 	{%temp, %r54}, %fd114;
	}
	and.b32  	%r10, %r54, 2146435072;
	setp.eq.s32 	%p15, %r10, 1062207488;
	abs.f64 	%fd15, %fd219;
	{ // callseq 5, 0
	.param .b64 param0;
	st.param.f64 	[param0], %fd15;
	.param .b64 param1;
	st.param.f64 	[param1], 0d4000000000000000;
	.param .b64 retval0;
	call.uni (retval0), 
	__internal_accurate_pow, 
	(
	param0, 
	param1
	);
	ld.param.f64 	%fd115, [retval0];
	} // callseq 5
	setp.lt.s32 	%p16, %r8, 0;
	neg.f64 	%fd117, %fd115;
	selp.f64 	%fd118, %fd117, %fd115, %p15;
	selp.f64 	%fd223, %fd118, %fd115, %p16;
	setp.neu.f64 	%p17, %fd219, 0d0000000000000000;
	@%p17 bra 	$L__BB15_12;
	selp.b32 	%r55, %r8, 0, %p15;
	setp.lt.s32 	%p19, %r54, 0;
	or.b32  	%r56, %r55, 2146435072;
	selp.b32 	%r57, %r56, %r55, %p19;
	mov.b32 	%r58, 0;
	mov.b64 	%fd223, {%r58, %r57};
$L__BB15_12:
	add.f64 	%fd119, %fd219, 0d4000000000000000;
	{
	.reg .b32 %temp; 
	mov.b64 	{%temp, %r59}, %fd119;
	}
	and.b32  	%r60, %r59, 2146435072;
	setp.ne.s32 	%p20, %r60, 2146435072;
	setp.neu.f64 	%p21, %fd15, 0d7FF0000000000000;
	or.pred  	%p22, %p20, %p21;
	@%p22 bra 	$L__BB15_14;
	setp.lt.s32 	%p25, %r54, 0;
	selp.b32 	%r62, 0, 2146435072, %p25;
	and.b32  	%r63, %r54, 2147483647;
	setp.ne.s32 	%p26, %r63, 1071644672;
	or.b32  	%r64, %r62, -2147483648;
	selp.b32 	%r65, %r64, %r62, %p26;
	selp.b32 	%r66, %r65, %r62, %p15;
	selp.b32 	%r67, %r66, %r62, %p16;
	mov.b32 	%r68, 0;
	mov.b64 	%fd223, {%r68, %r67};
$L__BB15_14:
	setp.eq.f64 	%p28, %fd219, 0d3FF0000000000000;
	mul.f64 	%fd120, %fd223, 0d3FB31C432CA57A78;
	selp.f64 	%fd121, 0d3FB31C432CA57A78, %fd120, %p28;
	fma.rn.f64 	%fd122, %fd219, 0dBFC43FE5C91D14E4, 0d3FF399999999999A;
	fma.rn.f64 	%fd123, %fd5, 0dBFC6BEDFA43FE5C9, %fd122;
	sub.f64 	%fd124, %fd123, %fd121;
	mul.f64 	%fd125, %fd5, 0d3FCE17C1BDA5119D;
	fma.rn.f64 	%fd21, %fd219, %fd125, %fd124;
	{
	.reg .b32 %temp; 
	mov.b64 	{%temp, %r11}, %fd5;
	}
	{ // callseq 6, 0
	.param .b64 param0;
	st.param.f64 	[param0], %fd5;
	.param .b64 param1;
	st.param.f64 	[param1], 0d4000000000000000;
	.param .b64 retval0;
	call.uni (retval0), 
	__internal_accurate_pow, 
	(
	param0, 
	param1
	);
	ld.param.f64 	%fd126, [retval0];
	} // callseq 6
	setp.lt.s32 	%p29, %r11, 0;
	neg.f64 	%fd128, %fd126;
	selp.f64 	%fd129, %fd128, %fd126, %p15;
	selp.f64 	%fd224, %fd129, %fd126, %p29;
	add.f64 	%fd130, %fd5, 0d4000000000000000;
	{
	.reg .b32 %temp; 
	mov.b64 	{%temp, %r70}, %fd130;
	}
	and.b32  	%r71, %r70, 2146435072;
	setp.ne.s32 	%p30, %r71, 2146435072;
	setp.neu.f64 	%p31, %fd5, 0d7FF0000000000000;
	or.pred  	%p32, %p30, %p31;
	@%p32 bra 	$L__BB15_16;
	setp.lt.s32 	%p35, %r54, 0;
	selp.b32 	%r73, 0, 2146435072, %p35;
	and.b32  	%r74, %r54, 2147483647;
	setp.ne.s32 	%p36, %r74, 1071644672;
	or.b32  	%r75, %r73, -2147483648;
	selp.b32 	%r76, %r75, %r73, %p36;
	selp.b32 	%r77, %r76, %r73, %p15;
	selp.b32 	%r78, %r77, %r73, %p29;
	mov.b32 	%r79, 0;
	mov.b64 	%fd224, {%r79, %r78};
$L__BB15_16:
	setp.eq.f64 	%p37, %fd5, 0d3FF0000000000000;
	mul.f64 	%fd131, %fd224, 0d3FAC947064ECE9A3;
	selp.f64 	%fd132, 0d3FAC947064ECE9A3, %fd131, %p37;
	sub.f64 	%fd133, %fd21, %fd132;
	max.f64 	%fd225, %fd133, 0d3FF0000000000000;
$L__BB15_17:
	setp.ne.s32 	%p38, %r26, 1;
	sub.f64 	%fd135, %fd225, %fd5;
	mul.f64 	%fd136, %fd7, %fd225;
	div.rn.f64 	%fd137, %fd135, %fd136;
	sqrt.rn.f64 	%fd138, %fd137;
	mov.f64 	%fd229, 0d3FF0000000000000;
	sub.f64 	%fd27, %fd229, %fd138;
	@%p38 bra 	$L__BB15_26;
	setp.leu.f64 	%p39, %fd5, 0d0000000000000000;
	setp.ltu.f64 	%p40, %fd219, 0d0000000000000000;
	or.pred  	%p41, %p39, %p40;
	@%p41 bra 	$L__BB15_26;
	{
	.reg .b32 %temp; 
	mov.b64 	{%temp, %r12}, %fd219;
	}
	mov.f64 	%fd140, 0d4000000000000000;
	{
	.reg .b32 %temp; 
	mov.b64 	{%temp, %r80}, %fd140;
	}
	and.b32  	%r14, %r80, 2146435072;
	setp.eq.s32 	%p42, %r14, 1062207488;
	abs.f64 	%fd28, %fd219;
	{ // callseq 7, 0
	.param .b64 param0;
	st.param.f64 	[param0], %fd28;
	.param .b64 param1;
	st.param.f64 	[param1], 0d4000000000000000;
	.param .b64 retval0;
	call.uni (retval0), 
	__internal_accurate_pow, 
	(
	param0, 
	param1
	);
	ld.param.f64 	%fd141, [retval0];
	} // callseq 7
	setp.lt.s32 	%p43, %r12, 0;
	neg.f64 	%fd143, %fd141;
	selp.f64 	%fd144, %fd143, %fd141, %p42;
	selp.f64 	%fd227, %fd144, %fd141, %p43;
	setp.neu.f64 	%p44, %fd219, 0d0000000000000000;
	@%p44 bra 	$L__BB15_21;
	selp.b32 	%r81, %r12, 0, %p42;
	setp.lt.s32 	%p46, %r80, 0;
	or.b32  	%r82, %r81, 2146435072;
	selp.b32 	%r83, %r82, %r81, %p46;
	mov.b32 	%r84, 0;
	mov.b64 	%fd227, {%r84, %r83};
$L__BB15_21:
	add.f64 	%fd145, %fd219, 0d4000000000000000;
	{
	.reg .b32 %temp; 
	mov.b64 	{%temp, %r85}, %fd145;
	}
	and.b32  	%r86, %r85, 2146435072;
	setp.ne.s32 	%p47, %r86, 2146435072;
	setp.neu.f64 	%p48, %fd28, 0d7FF0000000000000;
	or.pred  	%p49, %p47, %p48;
	@%p49 bra 	$L__BB15_23;
	setp.lt.s32 	%p52, %r80, 0;
	selp.b32 	%r88, 0, 2146435072, %p52;
	and.b32  	%r89, %r80, 2147483647;
	setp.ne.s32 	%p53, %r89, 1071644672;
	or.b32  	%r90, %r88, -2147483648;
	selp.b32 	%r91, %r90, %r88, %p53;
	selp.b32 	%r92, %r91, %r88, %p42;
	selp.b32 	%r93, %r92, %r88, %p43;
	mov.b32 	%r94, 0;
	mov.b64 	%fd227, {%r94, %r93};
$L__BB15_23:
	setp.eq.f64 	%p55, %fd219, 0d3FF0000000000000;
	mul.f64 	%fd146, %fd227, 0d3FB31C432CA57A78;
	selp.f64 	%fd147, 0d3FB31C432CA57A78, %fd146, %p55;
	fma.rn.f64 	%fd148, %fd219, 0dBFC43FE5C91D14E4, 0d3FF399999999999A;
	fma.rn.f64 	%fd149, %fd5, 0dBFC6BEDFA43FE5C9, %fd148;
	sub.f64 	%fd150, %fd149, %fd147;
	mul.f64 	%fd151, %fd5, 0d3FCE17C1BDA5119D;
	fma.rn.f64 	%fd34, %fd219, %fd151, %fd150;
	{
	.reg .b32 %temp; 
	mov.b64 	{%temp, %r15}, %fd5;
	}
	{ // callseq 8, 0
	.param .b64 param0;
	st.param.f64 	[param0], %fd5;
	.param .b64 param1;
	st.param.f64 	[param1], 0d4000000000000000;
	.param .b64 retval0;
	call.uni (retval0), 
	__internal_accurate_pow, 
	(
	param0, 
	param1
	);
	ld.param.f64 	%fd152, [retval0];
	} // callseq 8
	setp.lt.s32 	%p56, %r15, 0;
	neg.f64 	%fd154, %fd152;
	selp.f64 	%fd155, %fd154, %fd152, %p42;
	selp.f64 	%fd228, %fd155, %fd152, %p56;
	add.f64 	%fd156, %fd5, 0d4000000000000000;
	{
	.reg .b32 %temp; 
	mov.b64 	{%temp, %r96}, %fd156;
	}
	and.b32  	%r97, %r96, 2146435072;
	setp.ne.s32 	%p57, %r97, 2146435072;
	setp.neu.f64 	%p58, %fd5, 0d7FF0000000000000;
	or.pred  	%p59, %p57, %p58;
	@%p59 bra 	$L__BB15_25;
	setp.lt.s32 	%p62, %r80, 0;
	selp.b32 	%r99, 0, 2146435072, %p62;
	and.b32  	%r100, %r80, 2147483647;
	setp.ne.s32 	%p63, %r100, 1071644672;
	or.b32  	%r101, %r99, -2147483648;
	selp.b32 	%r102, %r101, %r99, %p63;
	selp.b32 	%r103, %r102, %r99, %p42;
	selp.b32 	%r104, %r103, %r99, %p56;
	mov.b32 	%r105, 0;
	mov.b64 	%fd228, {%r105, %r104};
$L__BB15_25:
	setp.eq.f64 	%p64, %fd5, 0d3FF0000000000000;
	mul.f64 	%fd157, %fd228, 0d3FAC947064ECE9A3;
	selp.f64 	%fd158, 0d3FAC947064ECE9A3, %fd157, %p64;
	sub.f64 	%fd159, %fd34, %fd158;
	max.f64 	%fd229, %fd159, 0d3FF0000000000000;
$L__BB15_26:
	ld.param.u64 	%rd55, [_Z14calc_trans_isoPdS_S_S_S_S_S_S_S_S_S_S_S_S_S_dddiiiiii_param_2];
	mul.f64 	%fd160, %fd27, 0d3FE0000000000000;
	sub.f64 	%fd161, %fd229, %fd5;
	mul.f64 	%fd162, %fd7, %fd229;
	div.rn.f64 	%fd163, %fd161, %fd162;
	sqrt.rn.f64 	%fd164, %fd163;
	add.f64 	%fd165, %fd164, 0d3FF0000000000000;
	mul.f64 	%fd166, %fd165, 0d3FE0000000000000;
	mul.f64 	%fd167, %fd160, %fd160;
	mul.f64 	%fd168, %fd221, %fd221;
	mul.f64 	%fd169, %fd168, %fd167;
	mul.f64 	%fd170, %fd166, %fd166;
	sub.f64 	%fd171, %fd169, %fd170;
	cvta.to.global.u64 	%rd41, %rd55;
	add.s64 	%rd43, %rd41, %rd25;
	st.global.f64 	[%rd43], %fd171;
	mul.f64 	%fd172, %fd160, %fd166;
	mov.f64 	%fd173, 0d3FF0000000000000;
	sub.f64 	%fd174, %fd173, %fd168;
	mul.f64 	%fd175, %fd174, %fd172;
	cvta.to.global.u64 	%rd44, %rd4;
	add.s64 	%rd45, %rd44, %rd25;
	st.global.f64 	[%rd45], %fd175;
	sub.f64 	%fd176, %fd167, %fd170;
	mul.f64 	%fd177, %fd221, %fd176;
	cvta.to.global.u64 	%rd46, %rd5;
	add.s64 	%rd47, %rd46, %rd25;
	st.global.f64 	[%rd47], %fd177;
	add.f64 	%fd40, %fd9, 0dBFF0000000000000;
	{
	.reg .b32 %temp; 
	mov.b64 	{%temp, %r16}, %fd71;
	}
	mov.f64 	%fd178, 0dC000000000000000;
	{
	.reg .b32 %temp; 
	mov.b64 	{%temp, %r106}, %fd178;
	}
	and.b32  	%r18, %r106, 2146435072;
	setp.eq.s32 	%p65, %r18, 1062207488;
	abs.f64 	%fd41, %fd71;
	{ // callseq 9, 0
	.param .b64 param0;
	st.param.f64 	[param0], %fd41;
	.param .b64 param1;
	st.param.f64 	[param1], 0dC000000000000000;
	.param .b64 retval0;
	call.uni (retval0), 
	__internal_accurate_pow, 
	(
	param0, 
	param1
	);
	ld.param.f64 	%fd179, [retval0];
	} // callseq 9
	setp.lt.s32 	%p66, %r16, 0;
	neg.f64 	%fd181, %fd179;
	selp.f64 	%fd182, %fd181, %fd179, %p65;
	selp.f64 	%fd235, %fd182, %fd179, %p66;
	setp.neu.f64 	%p67, %fd71, 0d0000000000000000;
	mov.f64 	%fd231, %fd235;
	@%p67 bra 	$L__BB15_28;
	setp.eq.s32 	%p68, %r18, 1062207488;
	selp.b32 	%r107, %r16, 0, %p68;
	setp.lt.s32 	%p69, %r106, 0;
	or.b32  	%r108, %r107, 2146435072;
	selp.b32 	%r109, %r108, %r107, %p69;
	mov.b32 	%r110, 0;
	mov.b64 	%fd231, {%r110, %r109};
$L__BB15_28:
	add.f64 	%fd183, %fd71, 0dC000000000000000;
	{
	.reg .b32 %temp; 
	mov.b64 	{%temp, %r111}, %fd183;
	}
	and.b32  	%r19, %r111, 2146435072;
	setp.ne.s32 	%p70, %r19, 2146435072;
	@%p70 bra 	$L__BB15_33;
	setp.num.f64 	%p71, %fd71, %fd71;
	@%p71 bra 	$L__BB15_31;
	mov.f64 	%fd184, 0dC000000000000000;
	add.rn.f64 	%fd231, %fd71, %fd184;
	bra.uni 	$L__BB15_33;
$L__BB15_31:
	setp.neu.f64 	%p72, %fd41, 0d7FF0000000000000;
	@%p72 bra 	$L__BB15_33;
	setp.lt.s32 	%p73, %r16, 0;
	setp.eq.s32 	%p74, %r18, 1062207488;
	setp.lt.s32 	%p75, %r106, 0;
	selp.b32 	%r113, 0, 2146435072, %p75;
	and.b32  	%r114, %r106, 2147483647;
	setp.ne.s32 	%p76, %r114, 1071644672;
	or.b32  	%r115, %r113, -2147483648;
	selp.b32 	%r116, %r115, %r113, %p76;
	selp.b32 	%r117, %r116, %r113, %p74;
	selp.b32 	%r118, %r117, %r113, %p73;
	mov.b32 	%r119, 0;
	mov.b64 	%fd231, {%r119, %r118};
$L__BB15_33:
	setp.eq.s32 	%p77, %r18, 1062207488;
	{
	.reg .b32 %temp; 
	mov.b64 	{%temp, %r20}, %fd70;
	}
	abs.f64 	%fd48, %fd70;
	{ // callseq 10, 0
	.param .b64 param0;
	st.param.f64 	[param0], %fd48;
	.param .b64 param1;
	st.param.f64 	[param1], 0dC000000000000000;
	.param .b64 retval0;
	call.uni (retval0), 
	__internal_accurate_pow, 
	(
	param0, 
	param1
	);
	ld.param.f64 	%fd185, [retval0];
	} // callseq 10
	setp.lt.s32 	%p78, %r20, 0;
	neg.f64 	%fd187, %fd185;
	selp.f64 	%fd188, %fd187, %fd185, %p77;
	selp.f64 	%fd237, %fd188, %fd185, %p78;
	setp.neu.f64 	%p79, %fd70, 0d0000000000000000;
	mov.f64 	%fd233, %fd237;
	@%p79 bra 	$L__BB15_35;
	selp.b32 	%r121, %r20, 0, %p77;
	setp.lt.s32 	%p81, %r106, 0;
	or.b32  	%r122, %r121, 2146435072;
	selp.b32 	%r123, %r122, %r121, %p81;
	mov.b32 	%r124, 0;
	mov.b64 	%fd233, {%r124, %r123};
$L__BB15_35:
	add.f64 	%fd189, %fd70, 0dC000000000000000;
	{
	.reg .b32 %temp; 
	mov.b64 	{%temp, %r125}, %fd189;
	}
	and.b32  	%r21, %r125, 2146435072;
	setp.ne.s32 	%p82, %r21, 2146435072;
	@%p82 bra 	$L__BB15_40;
	setp.num.f64 	%p83, %fd70, %fd70;
	@%p83 bra 	$L__BB15_38;
	mov.f64 	%fd190, 0dC000000000000000;
	add.rn.f64 	%fd233, %fd70, %fd190;
	bra.uni 	$L__BB15_40;
$L__BB15_38:
	setp.neu.f64 	%p84, %fd48, 0d7FF0000000000000;
	@%p84 bra 	$L__BB15_40;
	setp.lt.s32 	%p87, %r106, 0;
	selp.b32 	%r127, 0, 2146435072, %p87;
	and.b32  	%r128, %r106, 2147483647;
	setp.ne.s32 	%p88, %r128, 1071644672;
	or.b32  	%r129, %r127, -2147483648;
	selp.b32 	%r130, %r129, %r127, %p88;
	selp.b32 	%r131, %r130, %r127, %p77;
	selp.b32 	%r132, %r131, %r127, %p78;
	mov.b32 	%r133, 0;
	mov.b64 	%fd233, {%r133, %r132};
$L__BB15_40:
	setp.neu.f64 	%p89, %fd71, 0d0000000000000000;
	setp.eq.f64 	%p90, %fd70, 0d3FF0000000000000;
	selp.f64 	%fd191, 0d3FF0000000000000, %fd233, %p90;
	mul.f64 	%fd192, %fd8, %fd191;
	mul.f64 	%fd193, %fd7, %fd192;
	setp.eq.f64 	%p91, %fd71, 0d3FF0000000000000;
	selp.f64 	%fd194, 0d3FF0000000000000, %fd231, %p91;
	sub.f64 	%fd195, %fd194, %fd193;
	rcp.rn.f64 	%fd55, %fd70;
	mul.f64 	%fd196, %fd71, %fd7;
	rcp.rn.f64 	%fd56, %fd196;
	add.f64 	%fd197, %fd55, %fd56;
	mul.f64 	%fd198, %fd71, %fd6;
	div.rn.f64 	%fd57, %fd198, %fd7;
	div.rn.f64 	%fd199, %fd40, %fd195;
	fma.rn.f64 	%fd200, %fd197, %fd199, %fd57;
	mul.f64 	%fd201, %fd200, 0d3FE0000000000000;
	abs.f64 	%fd202, %fd201;
	setp.lt.f64 	%p92, %fd202, 0d4197D78400000000;
	selp.f64 	%fd203, %fd201, 0d0000000000000000, %p92;
	cvta.to.global.u64 	%rd48, %rd6;
	add.s64 	%rd50, %rd48, %rd25;
	st.global.f64 	[%rd50], %fd203;
	@%p89 bra 	$L__BB15_42;
	selp.b32 	%r134, %r16, 0, %p77;
	setp.lt.s32 	%p94, %r106, 0;
	or.b32  	%r135, %r134, 2146435072;
	selp.b32 	%r136, %r135, %r134, %p94;
	mov.b32 	%r137, 0;
	mov.b64 	%fd235, {%r137, %r136};
$L__BB15_42:
	setp.ne.s32 	%p95, %r19, 2146435072;
	@%p95 bra 	$L__BB15_47;
	setp.num.f64 	%p96, %fd71, %fd71;
	@%p96 bra 	$L__BB15_45;
	mov.f64 	%fd204, 0dC000000000000000;
	add.rn.f64 	%fd235, %fd71, %fd204;
	bra.uni 	$L__BB15_47;
$L__BB15_45:
	setp.neu.f64 	%p97, %fd41, 0d7FF0000000000000;
	@%p97 bra 	$L__BB15_47;
	setp.lt.s32 	%p98, %r16, 0;
	setp.eq.s32 	%p99, %r18, 1062207488;
	setp.lt.s32 	%p100, %r106, 0;
	selp.b32 	%r139, 0, 2146435072, %p100;
	and.b32  	%r140, %r106, 2147483647;
	setp.ne.s32 	%p101, %r140, 1071644672;
	or.b32  	%r141, %r139, -2147483648;
	selp.b32 	%r142, %r141, %r139, %p101;
	selp.b32 	%r143, %r142, %r139, %p99;
	selp.b32 	%r144, %r143, %r139, %p98;
	mov.b32 	%r145, 0;
	mov.b64 	%fd235, {%r145, %r144};
$L__BB15_47:
	setp.neu.f64 	%p102, %fd70, 0d0000000000000000;
	setp.eq.f64 	%p103, %fd71, 0d3FF0000000000000;
	selp.f64 	%fd63, 0d3FF0000000000000, %fd235, %p103;
	@%p102 bra 	$L__BB15_49;
	setp.eq.s32 	%p104, %r18, 1062207488;
	selp.b32 	%r146, %r20, 0, %p104;
	setp.lt.s32 	%p105, %r106, 0;
	or.b32  	%r147, %r146, 2146435072;
	selp.b32 	%r148, %r147, %r146, %p105;
	mov.b32 	%r149, 0;
	mov.b64 	%fd237, {%r149, %r148};
$L__BB15_49:
	setp.ne.s32 	%p106, %r21, 2146435072;
	@%p106 bra 	$L__BB15_54;
	setp.num.f64 	%p107, %fd70, %fd70;
	@%p107 bra 	$L__BB15_52;
	mov.f64 	%fd205, 0dC000000000000000;
	add.rn.f64 	%fd237, %fd70, %fd205;
	bra.uni 	$L__BB15_54;
$L__BB15_52:
	setp.neu.f64 	%p108, %fd48, 0d7FF0000000000000;
	@%p108 bra 	$L__BB15_54;
	setp.lt.s32 	%p109, %r20, 0;
	setp.eq.s32 	%p110, %r18, 1062207488;
	setp.lt.s32 	%p111, %r106, 0;
	selp.b32 	%r151, 0, 2146435072, %p111;
	and.b32  	%r152, %r106, 2147483647;
	setp.ne.s32 	%p112, %r152, 1071644672;
	or.b32  	%r153, %r151, -2147483648;
	selp.b32 	%r154, %r153, %r151, %p112;
	selp.b32 	%r155, %r154, %r151, %p110;
	selp.b32 	%r156, %r155, %r151, %p109;
	mov.b32 	%r157, 0;
	mov.b64 	%fd237, {%r157, %r156};
$L__BB15_54:
	ld.param.u64 	%rd56, [_Z14calc_trans_isoPdS_S_S_S_S_S_S_S_S_S_S_S_S_S_dddiiiiii_param_6];
	setp.eq.f64 	%p113, %fd70, 0d3FF0000000000000;
	selp.f64 	%fd206, 0d3FF0000000000000, %fd237, %p113;
	mul.f64 	%fd207, %fd8, %fd206;
	mul.f64 	%fd208, %fd7, %fd207;
	sub.f64 	%fd209, %fd63, %fd208;
	sub.f64 	%fd210, %fd55, %fd56;
	div.rn.f64 	%fd211, %fd40, %fd209;
	mul.f64 	%fd212, %fd210, %fd211;
	sub.f64 	%fd213, %fd212, %fd57;
	mul.f64 	%fd214, %fd213, 0d3FE0000000000000;
	abs.f64 	%fd215, %fd214;
	setp.lt.f64 	%p114, %fd215, 0d4197D78400000000;
	selp.f64 	%fd216, %fd214, 0d0000000000000000, %p114;
	cvta.to.global.u64 	%rd51, %rd56;
	add.s64 	%rd53, %rd51, %rd25;
	st.global.f64 	[%rd53], %fd216;
$L__BB15_55:
	ret;

}
	// .globl	_Z17calc_trans_nonisoPdS_S_S_S_S_S_S_S_S_S_S_S_S_S_S_S_S_S_S_S_S_S_S_S_S_S_S_S_S_dddiiiiii
.visible .entry _Z17calc_trans_nonisoPdS_S_S_S_S_S_S_S_S_S_S_S_S_S_S_S_S_S_S_S_S_S_S_S_S_S_S_S_S_dddiiiiii(
	.param .u64 .ptr .align 1 _Z17calc_trans_nonisoPdS_S_S_S_S_S_S_S_S_S_S_S_S_S_S_S_S_S_S_S_S_S_S_S_S_S_S_S_S_dddiiiiii_param_0,
	.param .u64 .ptr .align 1 _Z17calc_trans_nonisoPdS_S_S_S_S_S_S_S_S_S_S_S_S_S_S_S_S_S_S_S_S_S_S_S_S_S_S_S_S_dddiiiiii_param_1,
	.param .u64 .ptr .align 1 _Z17calc_trans_nonisoPdS_S_S_S_S_S_S_S_S_S_S_S_S_S_S_S_S_S_S_S_S_S_S_S_S_S_S_S_S_dddiiiiii_param_2,
	.param .u64 .ptr .align 1 _Z17calc_trans_nonisoPdS_S_S_S_S_S_S_S_S_S_S_S_S_S_S_S_S_S_S_S_S_S_S_S_S_S_S_S_S_dddiiiiii_param_3,
	.param .u64 .ptr .align 1 _Z17calc_trans_nonisoPdS_S_S_S_S_S_S_S_S_S_S_S_S_S_S_S_S_S_S_S_S_S_S_S_S_S_S_S_S_dddiiiiii_param_4,
	.param .u64 .ptr .align 1 _Z17calc_trans_nonisoPdS_S_S_S_S_S_S_S_S_S_S_S_S_S_S_S_S_S_S_S_S_S_S_S_S_S_S_S_S_dddiiiiii_param_5,
	.param .u64 .ptr .align 1 _Z17calc_trans_nonisoPdS_S_S_S_S_S_S_S_S_S_S_S_S_S_S_S_S_S_S_S_S_S_S_S_S_S_S_S_S_dddiiiiii_param_6,
	.param .u64 .ptr .align 1 _Z17calc_trans_nonisoPdS_S_S_S_S_S_S_S_S_S_S_S_S_S_S_S_S_S_S_S_S_S_S_S_S_S_S_S_S_dddiiiiii_param_7,
	.param .u64 .ptr .align 1 _Z17calc_trans_nonisoPdS_S_S_S_S_S_S_S_S_S_S_S_S_S_S_S_S_S_S_S_S_S_S_S_S_S_S_S_S_dddiiiiii_param_8,
	.param .u64 .ptr .align 1 _Z17calc_trans_nonisoPdS_S_S_S_S_S_S_S_S_S_S_S_S_S_S_S_S_S_S_S_S_S_S_S_S_S_S_S_S_dddiiiiii_param_9,
	.param .u64 .ptr .align 1 _Z17calc_trans_nonisoPdS_S_S_S_S_S_S_S_S_S_S_S_S_S_S_S_S_S_S_S_S_S_S_S_S_S_S_S_S_dddiiiiii_param_10,
	.param .u64 .ptr .align 1 _Z17calc_trans_nonisoPdS_S_S_S_S_S_S_S_S_S_S_S_S_S_S_S_S_S_S_S_S_S_S_S_S_S_S_S_S_dddiiiiii_param_11,
	.param .u64 .ptr .align 1 _Z17calc_trans_nonisoPdS_S_S_S_S_S_S_S_S_S_S_S_S_S_S_S_S_S_S_S_S_S_S_S_S_S_S_S_S_dddiiiiii_param_12,
	.param .u64 .ptr .align 1 _Z17calc_trans_nonisoPdS_S_S_S_S_S_S_S_S_S_S_S_S_S_S_S_S_S_S_S_S_S_S_S_S_S_S_S_S_dddiiiiii_param_13,
	.param .u64 .ptr .align 1 _Z17calc_trans_nonisoPdS_S_S_S_S_S_S_S_S_S_S_S_S_S_S_S_S_S_S_S_S_S_S_S_S_S_S_S_S_dddiiiiii_param_14,
	.param .u64 .ptr .align 1 _Z17calc_trans_nonisoPdS_S_S_S_S_S_S_S_S_S_S_S_S_S_S_S_S_S_S_S_S_S_S_S_S_S_S_S_S_dddiiiiii_param_15,
	.param .u64 .ptr .align 1 _Z17calc_trans_nonisoPdS_S_S_S_S_S_S_S_S_S_S_S_S_S_S_S_S_S_S_S_S_S_S_S_S_S_S_S_S_dddiiiiii_param_16,
	.param .u64 .ptr .align 1 _Z17calc_trans_nonisoPdS_S_S_S_S_S_S_S_S_S_S_S_S_S_S_S_S_S_S_S_S_S_S_S_S_S_S_S_S_dddiiiiii_param_17,
	.param .u64 .ptr .align 1 _Z17calc_trans_nonisoPdS_S_S_S_S_S_S_S_S_S_S_S_S_S_S_S_S_S_S_S_S_S_S_S_S_S_S_S_S_dddiiiiii_param_18,
	.param .u64 .ptr .align 1 _Z17calc_trans_nonisoPdS_S_S_S_S_S_S_S_S_S_S_S_S_S_S_S_S_S_S_S_S_S_S_S_S_S_S_S_S_dddiiiiii_param_19,
	.param .u64 .ptr .align 1 _Z17calc_trans_nonisoPdS_S_S_S_S_S_S_S_S_S_S_S_S_S_S_S_S_S_S_S_S_S_S_S_S_S_S_S_S_dddiiiiii_param_20,
	.param .u64 .ptr .align 1 _Z17calc_trans_nonisoPdS_S_S_S_S_S_S_S_S_S_S_S_S_S_S_S_S_S_S_S_S_S_S_S_S_S_S_S_S_dddiiiiii_param_21,
	.param .u64 .ptr .align 1 _Z17calc_trans_nonisoPdS_S_S_S_S_S_S_S_S_S_S_S_S_S_S_S_S_S_S_S_S_S_S_S_S_S_S_S_S_dddiiiiii_param_22,
	.param .u64 .ptr .align 1 _Z17calc_trans_nonisoPdS_S_S_S_S_S_S_S_S_S_S_S_S_S_S_S_S_S_S_S_S_S_S_S_S_S_S_S_S_dddiiiiii_param_23,
	.param .u64 .ptr .align 1 _Z17calc_trans_nonisoPdS_S_S_S_S_S_S_S_S_S_S_S_S_S_S_S_S_S_S_S_S_S_S_S_S_S_S_S_S_dddiiiiii_param_24,
	.param .u64 .ptr .align 1 _Z17calc_trans_nonisoPdS_S_S_S_S_S_S_S_S_S_S_S_S_S_S_S_S_S_S_S_S_S_S_S_S_S_S_S_S_dddiiiiii_param_25,
	.param .u64 .ptr .align 1 _Z17calc_trans_nonisoPdS_S_S_S_S_S_S_S_S_S_S_S_S_S_S_S_S_S_S_S_S_S_S_S_S_S_S_S_S_dddiiiiii_param_26,
	.param .u64 .ptr .align 1 _Z17calc_trans_nonisoPdS_S_S_S_S_S_S_S_S_S_S_S_S_S_S_S_S_S_S_S_S_S_S_S_S_S_S_S_S_dddiiiiii_param_27,
	.param .u64 .ptr .align 1 _Z17calc_trans_nonisoPdS_S_S_S_S_S_S_S_S_S_S_S_S_S_S_S_S_S_S_S_S_S_S_S_S_S_S_S_S_dddiiiiii_param_28,
	.param .u64 .ptr .align 1 _Z17calc_trans_nonisoPdS_S_S_S_S_S_S_S_S_S_S_S_S_S_S_S_S_S_S_S_S_S_S_S_S_S_S_S_S_dddiiiiii_param_29,
	.param .f64 _Z17calc_trans_nonisoPdS_S_S_S_S_S_S_S_S_S_S_S_S_S_S_S_S_S_S_S_S_S_S_S_S_S_S_S_S_dddiiiiii_param_30,
	.param .f64 _Z17calc_trans_nonisoPdS_S_S_S_S_S_S_S_S_S_S_S_S_S_S_S_S_S_S_S_S_S_S_S_S_S_S_S_S_dddiiiiii_param_31,
	.param .f64 _Z17calc_trans_nonisoPdS_S_S_S_S_S_S_S_S_S_S_S_S_S_S_S_S_S_S_S_S_S_S_S_S_S_S_S_S_dddiiiiii_param_32,
	.param .u32 _Z17calc_trans_nonisoPdS_S_S_S_S_S_S_S_S_S_S_S_S_S_S_S_S_S_S_S_S_S_S_S_S_S_S_S_S_dddiiiiii_param_33,
	.param .u32 _Z17calc_trans_nonisoPdS_S_S_S_S_S_S_S_S_S_S_S_S_S_S_S_S_S_S_S_S_S_S_S_S_S_S_S_S_dddiiiiii_param_34,
	.param .u32 _Z17calc_trans_nonisoPdS_S_S_S_S_S_S_S_S_S_S_S_S_S_S_S_S_S_S_S_S_S_S_S_S_S_S_S_S_dddiiiiii_param_35,
	.param .u32 _Z17calc_trans_nonisoPdS_S_S_S_S_S_S_S_S_S_S_S_S_S_S_S_S_S_S_S_S_S_S_S_S_S_S_S_S_dddiiiiii_param_36,
	.param .u32 _Z17calc_trans_nonisoPdS_S_S_S_S_S_S_S_S_S_S_S_S_S_S_S_S_S_S_S_S_S_S_S_S_S_S_S_S_dddiiiiii_param_37,
	.param .u32 _Z17calc_trans_nonisoPdS_S_S_S_S_S_S_S_S_S_S_S_S_S_S_S_S_S_S_S_S_S_S_S_S_S_S_S_S_dddiiiiii_param_38
)
{
	.reg .pred 	%p<218>;
	.reg .b32 	%r<292>;
	.reg .b32 	%f<5>;
	.reg .b64 	%rd<112>;
	.reg .b64 	%fd<484>;

	ld.param.u64 	%rd2, [_Z17calc_trans_nonisoPdS_S_S_S_S_S_S_S_S_S_S_S_S_S_S_S_S_S_S_S_S_S_S_S_S_S_S_S_S_dddiiiiii_param_1];
	ld.param.u64 	%rd4, [_Z17calc_trans_nonisoPdS_S_S_S_S_S_S_S_S_S_S_S_S_S_S_S_S_S_S_S_S_S_S_S_S_S_S_S_S_dddiiiiii_param_3];
	ld.param.u64 	%rd5, [_Z17calc_trans_nonisoPdS_S_S_S_S_S_S_S_S_S_S_S_S_S_S_S_S_S_S_S_S_S_S_S_S_S_S_S_S_dddiiiiii_param_4];
	ld.param.u64 	%rd6, [_Z17calc_trans_nonisoPdS_S_S_S_S_S_S_S_S_S_S_S_S_S_S_S_S_S_S_S_S_S_S_S_S_S_S_S_S_dddiiiiii_param_5];
	ld.param.u64 	%rd8, [_Z17calc_trans_nonisoPdS_S_S_S_S_S_S_S_S_S_S_S_S_S_S_S_S_S_S_S_S_S_S_S_S_S_S_S_S_dddiiiiii_param_7];
	ld.param.u64 	%rd9, [_Z17calc_trans_nonisoPdS_S_S_S_S_S_S_S_S_S_S_S_S_S_S_S_S_S_S_S_S_S_S_S_S_S_S_S_S_dddiiiiii_param_8];
	ld.param.u64 	%rd10, [_Z17calc_trans_nonisoPdS_S_S_S_S_S_S_S_S_S_S_S_S_S_S_S_S_S_S_S_S_S_S_S_S_S_S_S_S_dddiiiiii_param_9];
	ld.param.u64 	%rd11, [_Z17calc_trans_nonisoPdS_S_S_S_S_S_S_S_S_S_S_S_S_S_S_S_S_S_S_S_S_S_S_S_S_S_S_S_S_dddiiiiii_param_10];
	ld.param.u64 	%rd12, [_Z17calc_trans_nonisoPdS_S_S_S_S_S_S_S_S_S_S_S_S_S_S_S_S_S_S_S_S_S_S_S_S_S_S_S_S_dddiiiiii_param_11];
	ld.param.u64 	%rd13, [_Z17calc_trans_nonisoPdS_S_S_S_S_S_S_S_S_S_S_S_S_S_S_S_S_S_S_S_S_S_S_S_S_S_S_S_S_dddiiiiii_param_12];
	ld.param.u64 	%rd14, [_Z17calc_trans_nonisoPdS_S_S_S_S_S_S_S_S_S_S_S_S_S_S_S_S_S_S_S_S_S_S_S_S_S_S_S_S_dddiiiiii_param_13];
	ld.param.u64 	%rd15, [_Z17calc_trans_nonisoPdS_S_S_S_S_S_S_S_S_S_S_S_S_S_S_S_S_S_S_S_S_S_S_S_S_S_S_S_S_dddiiiiii_param_14];
	ld.param.u64 	%rd16, [_Z17calc_trans_nonisoPdS_S_S_S_S_S_S_S_S_S_S_S_S_S_S_S_S_S_S_S_S_S_S_S_S_S_S_S_S_dddiiiiii_param_15];
	ld.param.u64 	%rd17, [_Z17calc_trans_nonisoPdS_S_S_S_S_S_S_S_S_S_S_S_S_S_S_S_S_S_S_S_S_S_S_S_S_S_S_S_S_dddiiiiii_param_16];
	ld.param.u64 	%rd18, [_Z17calc_trans_nonisoPdS_S_S_S_S_S_S_S_S_S_S_S_S_S_S_S_S_S_S_S_S_S_S_S_S_S_S_S_S_dddiiiiii_param_17];
	ld.param.u64 	%rd19, [_Z17calc_trans_nonisoPdS_S_S_S_S_S_S_S_S_S_S_S_S_S_S_S_S_S_S_S_S_S_S_S_S_S_S_S_S_dddiiiiii_param_18];
	ld.param.u64 	%rd20, [_Z17calc_trans_nonisoPdS_S_S_S_S_S_S_S_S_S_S_S_S_S_S_S_S_S_S_S_S_S_S_S_S_S_S_S_S_dddiiiiii_param_19];
	ld.param.u64 	%rd21, [_Z17calc_trans_nonisoPdS_S_S_S_S_S_S_S_S_S_S_S_S_S_S_S_S_S_S_S_S_S_S_S_S_S_S_S_S_dddiiiiii_param_20];
	ld.param.u64 	%rd22, [_Z17calc_trans_nonisoPdS_S_S_S_S_S_S_S_S_S_S_S_S_S_S_S_S_S_S_S_S_S_S_S_S_S_S_S_S_dddiiiiii_param_21];
	ld.param.u64 	%rd23, [_Z17calc_trans_nonisoPdS_S_S_S_S_S_S_S_S_S_S_S_S_S_S_S_S_S_S_S_S_S_S_S_S_S_S_S_S_dddiiiiii_param_22];
	ld.param.u64 	%rd24, [_Z17calc_trans_nonisoPdS_S_S_S_S_S_S_S_S_S_S_S_S_S_S_S_S_S_S_S_S_S_S_S_S_S_S_S_S_dddiiiiii_param_23];
	ld.param.u64 	%rd25, [_Z17calc_trans_nonisoPdS_S_S_S_S_S_S_S_S_S_S_S_S_S_S_S_S_S_S_S_S_S_S_S_S_S_S_S_S_dddiiiiii_param_24];
	ld.param.u64 	%rd26, [_Z17calc_trans_nonisoPdS_S_S_S_S_S_S_S_S_S_S_S_S_S_S_S_S_S_S_S_S_S_S_S_S_S_S_S_S_dddiiiiii_param_25];
	ld.param.u64 	%rd27, [_Z17calc_trans_nonisoPdS_S_S_S_S_S_S_S_S_S_S_S_S_S_S_S_S_S_S_S_S_S_S_S_S_S_S_S_S_dddiiiiii_param_26];
	ld.param.u64 	%rd28, [_Z17calc_trans_nonisoPdS_S_S_S_S_S_S_S_S_S_S_S_S_S_S_S_S_S_S_S_S_S_S_S_S_S_S_S_S_dddiiiiii_param_27];
	ld.param.u64 	%rd29, [_Z17calc_trans_nonisoPdS_S_S_S_S_S_S_S_S_S_S_S_S_S_S_S_S_S_S_S_S_S_S_S_S_S_S_S_S_dddiiiiii_param_28];
	ld.param.u64 	%rd30, [_Z17calc_trans_nonisoPdS_S_S_S_S_S_S_S_S_S_S_S_S_S_S_S_S_S_S_S_S_S_S_S_S_S_S_S_S_dddiiiiii_param_29];
	ld.param.f64 	%fd446, [_Z17calc_trans_nonisoPdS_S_S_S_S_S_S_S_S_S_S_S_S_S_S_S_S_S_S_S_S_S_S_S_S_S_S_S_S_dddiiiiii_param_30];
	ld.param.f64 	%fd135, [_Z17calc_trans_nonisoPdS_S_S_S_S_S_S_S_S_S_S_S_S_S_S_S_S_S_S_S_S_S_S_S_S_S_S_S_S_dddiiiiii_param_31];
	ld.param.u32 	%r33, [_Z17calc_trans_nonisoPdS_S_S_S_S_S_S_S_S_S_S_S_S_S_S_S_S_S_S_S_S_S_S_S_S_S_S_S_S_dddiiiiii_param_33];
	ld.param.u32 	%r34, [_Z17calc_trans_nonisoPdS_S_S_S_S_S_S_S_S_S_S_S_S_S_S_S_S_S_S_S_S_S_S_S_S_S_S_S_S_dddiiiiii_param_34];
	ld.param.u32 	%r38, [_Z17calc_trans_nonisoPdS_S_S_S_S_S_S_S_S_S_S_S_S_S_S_S_S_S_S_S_S_S_S_S_S_S_S_S_S_dddiiiiii_param_35];
	ld.param.u32 	%r39, [_Z17calc_trans_nonisoPdS_S_S_S_S_S_S_S_S_S_S_S_S_S_S_S_S_S_S_S_S_S_S_S_S_S_S_S_S_dddiiiiii_param_36];
	ld.param.u32 	%r36, [_Z17calc_trans_nonisoPdS_S_S_S_S_S_S_S_S_S_S_S_S_S_S_S_S_S_S_S_S_S_S_S_S_S_S_S_S_dddiiiiii_param_37];
	mov.u32 	%r40, %tid.x;
	mov.u32 	%r41, %ctaid.x;
	mov.u32 	%r42, %ntid.x;
	mad.lo.s32 	%r1, %r41, %r42, %r40;
	mov.u32 	%r43, %tid.y;
	mov.u32 	%r44, %ctaid.y;
	mov.u32 	%r45, %ntid.y;
	mad.lo.s32 	%r46, %r44, %r45, %r43;
	mov.u32 	%r47, %tid.z;
	mov.u32 	%r48, %ctaid.z;
	mov.u32 	%r49, %ntid.z;
	mad.lo.s32 	%r3, %r48, %r49, %r47;
	setp.ge.s32 	%p1, %r1, %r34;
	setp.ge.s32 	%p2, %r46, %r38;
	or.pred  	%p3, %p1, %p2;
	setp.ge.s32 	%p4, %r3, %r39;
	or.pred  	%p5, %p3, %p4;
	@%p5 bra 	$L__BB16_104;
	setp.ne.s32 	%p6, %r36, 1;
	mov.f64 	%fd447, %fd446;
	@%p6 bra 	$L__BB16_3;
	ld.param.u32 	%r285, [_Z17calc_trans_nonisoPdS_S_S_S_S_S_S_S_S_S_S_S_S_S_S_S_S_S_S_S_S_S_S_S_S_S_S_S_S_dddiiiiii_param_34];
	cvta.to.global.u64 	%rd31, %rd30;
	mad.lo.s32 	%r50, %r285, %r3, %r1;
	cvta.to.global.u64 	%rd32, %rd29;
	mul.wide.s32 	%rd33, %r50, 8;
	add.s64 	%rd34, %rd32, %rd33;
	ld.global.f64 	%fd137, [%rd34];
	add.s32 	%r51, %r50, %r285;
	mul.wide.s32 	%rd35, %r51, 8;
	add.s64 	%rd36, %rd31, %rd35;
	ld.global.f64 	%fd138, [%rd36];
	add.f64 	%fd139, %fd137, %fd138;
	mul.f64 	%fd446, %fd139, 0d3FE0000000000000;
	add.s64 	%rd37, %rd31, %rd33;
	ld.global.f64 	%fd140, [%rd37];
	add.f64 	%fd141, %fd140, %fd137;
	mul.f64 	%fd447, %fd141, 0d3FE0000000000000;
$L__BB16_3:
	setp.ne.s32 	%p7, %r33, 1;
	mov.f64 	%fd448, 0d0000000000000000;
	mov.f64 	%fd449, %fd448;
	@%p7 bra 	$L__BB16_5;
	ld.param.u32 	%r286, [_Z17calc_trans_nonisoPdS_S_S_S_S_S_S_S_S_S_S_S_S_S_S_S_S_S_S_S_S_S_S_S_S_S_S_S_S_dddiiiiii_param_34];
	cvta.to.global.u64 	%rd38, %rd26;
	cvta.to.global.u64 	%rd39, %rd24;
	mad.lo.s32 	%r52, %r286, %r3, %r1;
	cvta.to.global.u64 	%rd40, %rd23;
	mul.wide.s32 	%rd41, %r52, 8;
	add.s64 	%rd42, %rd40, %rd41;
	ld.global.f64 	%fd143, [%rd42];
	add.s32 	%r53, %r52, %r286;
	mul.wide.s32 	%rd43, %r53, 8;
	add.s64 	%rd44, %rd39, %rd43;
	ld.global.f64 	%fd144, [%rd44];
	add.f64 	%fd145, %fd143, %fd144;
	add.s64 	%rd45, %rd39, %rd41;
	ld.global.f64 	%fd146, [%rd45];
	add.f64 	%fd147, %fd146, %fd143;
	cvta.to.global.u64 	%rd46, %rd25;
	add.s64 	%rd47, %rd46, %rd41;
	ld.global.f64 	%fd148, [%rd47];
	add.s64 	%rd48, %rd38, %rd43;
	ld.global.f64 	%fd149, [%rd48];
	add.f64 	%fd150, %fd148, %fd149;
	mul.f64 	%fd151, %fd150, 0d3FE0000000000000;
	add.s64 	%rd49, %rd38, %rd41;
	ld.global.f64 	%fd152, [%rd49];
	add.f64 	%fd153, %fd152, %fd148;
	mul.f64 	%fd154, %fd153, 0d3FE0000000000000;
	fma.rn.f64 	%fd448, %fd145, 0d3FE0000000000000, %fd151;
	fma.rn.f64 	%fd449, %fd147, 0d3FE0000000000000, %fd154;
$L__BB16_5:
	ld.param.u32 	%r287, [_Z17calc_trans_nonisoPdS_S_S_S_S_S_S_S_S_S_S_S_S_S_S_S_S_S_S_S_S_S_S_S_S_S_S_S_S_dddiiiiii_param_34];
	ld.param.u64 	%rd110, [_Z17calc_trans_nonisoPdS_S_S_S_S_S_S_S_S_S_S_S_S_S_S_S_S_S_S_S_S_S_S_S_S_S_S_S_S_dddiiiiii_param_2];
	cvta.to.global.u64 	%rd50, %rd18;
	mad.lo.s32 	%r54, %r38, %r1, %r46;
	mul.lo.s32 	%r55, %r38, %r287;
	mad.lo.s32 	%r4, %r55, %r3, %r54;
	cvta.to.global.u64 	%rd51, %rd17;
	mul.wide.s32 	%rd52, %r4, 8;
	add.s64 	%rd53, %rd51, %rd52;
	ld.global.f64 	%fd155, [%rd53];
	add.s32 	%r56, %r4, %r55;
	mul.wide.s32 	%rd54, %r56, 8;
	add.s64 	%rd55, %rd50, %rd54;
	ld.global.f64 	%fd156, [%rd55];
	add.f64 	%fd157, %fd155, %fd156;
	add.s64 	%rd56, %rd50, %rd52;
	ld.global.f64 	%fd158, [%rd56];
	add.f64 	%fd159, %fd158, %fd155;
	cvta.to.global.u64 	%rd57, %rd19;
	mul.wide.u32 	%rd58, %r3, 8;
	add.s64 	%rd59, %rd57, %rd58;
	ld.global.f64 	%fd160, [%rd59];
	cvta.to.global.u64 	%rd60, %rd20;
	add.s64 	%rd61, %rd60, %rd58;
	ld.global.f64 	%fd161, [%rd61+8];
	add.f64 	%fd162, %fd160, %fd161;
	mul.f64 	%fd163, %fd162, 0d3FE0000000000000;
	ld.global.f64 	%fd164, [%rd61];
	add.f64 	%fd165, %fd164, %fd160;
	mul.f64 	%fd166, %fd165, 0d3FE0000000000000;
	cvta.to.global.u64 	%rd62, %rd21;
	add.s64 	%rd63, %rd62, %rd58;
	ld.global.f64 	%fd167, [%rd63];
	cvta.to.global.u64 	%rd64, %rd22;
	add.s64 	%rd65, %rd64, %rd58;
	ld.global.f64 	%fd168, [%rd65+8];
	add.f64 	%fd169, %fd167, %fd168;
	mul.f64 	%fd170, %fd169, 0d3FE0000000000000;
	ld.global.f64 	%fd171, [%rd65];
	add.f64 	%fd172, %fd171, %fd167;
	mul.f64 	%fd173, %fd172, 0d3FE0000000000000;
	fma.rn.f64 	%fd174, %fd157, 0d3FE0000000000000, %fd163;
	fma.rn.f64 	%fd175, %fd174, %fd170, %fd448;
	div.rn.f64 	%fd9, %fd448, %fd175;
	cvta.to.global.u64 	%rd66, %rd27;
	add.s64 	%rd67, %rd66, %rd52;
	st.global.f64 	[%rd67], %fd9;
	fma.rn.f64 	%fd176, %fd159, 0d3FE0000000000000, %fd166;
	fma.rn.f64 	%fd177, %fd176, %fd173, %fd449;
	div.rn.f64 	%fd10, %fd449, %fd177;
	cvta.to.global.u64 	%rd68, %rd28;
	add.s64 	%rd69, %rd68, %rd52;
	st.global.f64 	[%rd69], %fd10;
	cvta.to.global.u64 	%rd70, %rd15;
	add.s64 	%rd71, %rd70, %rd58;
	ld.global.f64 	%fd178, [%rd71];
	div.rn.f64 	%fd179, %fd448, %fd170;
	add.f64 	%fd180, %fd174, %fd179;
	mul.f64 	%fd181, %fd180, %fd178;
	cvta.to.global.u64 	%rd72, %rd110;
	add.s64 	%rd73, %rd72, %rd52;
	st.global.f64 	[%rd73], %fd181;
	cvta.to.global.u64 	%rd74, %rd16;
	add.s64 	%rd75, %rd74, %rd58;
	ld.global.f64 	%fd182, [%rd75];
	div.rn.f64 	%fd183, %fd449, %fd173;
	add.f64 	%fd184, %fd176, %fd183;
	mul.f64 	%fd11, %fd184, %fd182;
	cvta.to.global.u64 	%rd76, %rd4;
	add.s64 	%rd77, %rd76, %rd52;
	st.global.f64 	[%rd77], %fd11;
	rcp.rn.f64 	%fd185, %fd135;
	neg.f64 	%fd12, %fd185;
	mul.f64 	%fd13, %fd446, %fd9;
	mov.f64 	%fd186, 0d3FF0000000000000;
	sub.f64 	%fd14, %fd186, %fd13;
	sub.f64 	%fd15, %fd186, %fd9;
	mul.f64 	%fd16, %fd15, %fd14;
	sqrt.rn.f64 	%fd187, %fd16;
	mul.f64 	%fd188, %fd12, %fd187;
	mul.f64 	%fd17, %fd181, %fd188;
	fma.rn.f64 	%fd189, %fd17, 0d3FF71547652B82FE, 0d4338000000000000;
	{
	.reg .b32 %temp; 
	mov.b64 	{%r5, %temp}, %fd189;
	}
	mov.f64 	%fd190, 0dC338000000000000;
	add.rn.f64 	%fd191, %fd189, %fd190;
	fma.rn.f64 	%fd192, %fd191, 0dBFE62E42FEFA39EF, %fd17;
	fma.rn.f64 	%fd193, %fd191, 0dBC7ABC9E3B39803F, %fd192;
	fma.rn.f64 	%fd194, %fd193, 0d3E5ADE1569CE2BDF, 0d3E928AF3FCA213EA;
	fma.rn.f64 	%fd195, %fd194, %fd193, 0d3EC71DEE62401315;
	fma.rn.f64 	%fd196, %fd195, %fd193, 0d3EFA01997C89EB71;
	fma.rn.f64 	%fd197, %fd196, %fd193, 0d3F2A01A014761F65;
	fma.rn.f64 	%fd198, %fd197, %fd193, 0d3F56C16C1852B7AF;
	fma.rn.f64 	%fd199, %fd198, %fd193, 0d3F81111111122322;
	fma.rn.f64 	%fd200, %fd199, %fd193, 0d3FA55555555502A1;
	fma.rn.f64 	%fd201, %fd200, %fd193, 0d3FC5555555555511;
	fma.rn.f64 	%fd202, %fd201, %fd193, 0d3FE000000000000B;
	fma.rn.f64 	%fd203, %fd202, %fd193, 0d3FF0000000000000;
	fma.rn.f64 	%fd204, %fd203, %fd193, 0d3FF0000000000000;
	{
	.reg .b32 %temp; 
	mov.b64 	{%r6, %temp}, %fd204;
	}
	{
	.reg .b32 %temp; 
	mov.b64 	{%temp, %r7}, %fd204;
	}
	shl.b32 	%r57, %r5, 20;
	add.s32 	%r58, %r57, %r7;
	mov.b64 	%fd450, {%r6, %r58};
	{
	.reg .b32 %temp; 
	mov.b64 	{%temp, %r59}, %fd17;
	}
	mov.b32 	%f3, %r59;
	abs.f32 	%f1, %f3;
	setp.lt.f32 	%p8, %f1, 0f4086232B;
	@%p8 bra 	$L__BB16_8;
	setp.lt.f64 	%p9, %fd17, 0d0000000000000000;
	add.f64 	%fd205, %fd17, 0d7FF0000000000000;
	selp.f64 	%fd450, 0d0000000000000000, %fd205, %p9;
	setp.geu.f32 	%p10, %f1, 0f40874800;
	@%p10 bra 	$L__BB16_8;
	shr.u32 	%r60, %r5, 31;
	add.s32 	%r61, %r5, %r60;
	shr.s32 	%r62, %r61, 1;
	shl.b32 	%r63, %r62, 20;
	add.s32 	%r64, %r7, %r63;
	mov.b64 	%fd206, {%r6, %r64};
	sub.s32 	%r65, %r5, %r62;
	shl.b32 	%r66, %r65, 20;
	add.s32 	%r67, %r66, 1072693248;
	mov.b32 	%r68, 0;
	mov.b64 	%fd207, {%r68, %r67};
	mul.f64 	%fd450, %fd207, %fd206;
$L__BB16_8:
	ld.param.u64 	%rd109, [_Z17calc_trans_nonisoPdS_S_S_S_S_S_S_S_S_S_S_S_S_S_S_S_S_S_S_S_S_S_S_S_S_S_S_S_S_dddiiiiii_param_0];
	cvta.to.global.u64 	%rd78, %rd109;
	add.s64 	%rd80, %rd78, %rd52;
	st.global.f64 	[%rd80], %fd450;
	mul.f64 	%fd22, %fd447, %fd10;
	mov.f64 	%fd208, 0d3FF0000000000000;
	sub.f64 	%fd23, %fd208, %fd22;
	sub.f64 	%fd24, %fd208, %fd10;
	mul.f64 	%fd25, %fd24, %fd23;
	sqrt.rn.f64 	%fd209, %fd25;
	mul.f64 	%fd210, %fd12, %fd209;
	mul.f64 	%fd26, %fd11, %fd210;
	fma.rn.f64 	%fd211, %fd26, 0d3FF71547652B82FE, 0d4338000000000000;
	{
	.reg .b32 %temp; 
	mov.b64 	{%r8, %temp}, %fd211;
	}
	mov.f64 	%fd212, 0dC338000000000000;
	add.rn.f64 	%fd213, %fd211, %fd212;
	fma.rn.f64 	%fd214, %fd213, 0dBFE62E42FEFA39EF, %fd26;
	fma.rn.f64 	%fd215, %fd213, 0dBC7ABC9E3B39803F, %fd214;
	fma.rn.f64 	%fd216, %fd215, 0d3E5ADE1569CE2BDF, 0d3E928AF3FCA213EA;
	fma.rn.f64 	%fd217, %fd216, %fd215, 0d3EC71DEE62401315;
	fma.rn.f64 	%fd218, %fd217, %fd215, 0d3EFA01997C89EB71;
	fma.rn.f64 	%fd219, %fd218, %fd215, 0d3F2A01A014761F65;
	fma.rn.f64 	%fd220, %fd219, %fd215, 0d3F56C16C1852B7AF;
	fma.rn.f64 	%fd221, %fd220, %fd215, 0d3F81111111122322;
	fma.rn.f64 	%fd222, %fd221, %fd215, 0d3FA55555555502A1;
	fma.rn.f64 	%fd223, %fd222, %fd215, 0d3FC5555555555511;
	fma.rn.f64 	%fd224, %fd223, %fd215, 0d3FE000000000000B;
	fma.rn.f64 	%fd225, %fd224, %fd215, 0d3FF0000000000000;
	fma.rn.f64 	%fd226, %fd225, %fd215, 0d3FF0000000000000;
	{
	.reg .b32 %temp; 
	mov.b64 	{%r9, %temp}, %fd226;
	}
	{
	.reg .b32 %temp; 
	mov.b64 	{%temp, %r10}, %fd226;
	}
	shl.b32 	%r69, %r8, 20;
	add.s32 	%r70, %r69, %r10;
	mov.b64 	%fd451, {%r9, %r70};
	{
	.reg .b32 %temp; 
	mov.b64 	{%temp, %r71}, %fd26;
	}
	mov.b32 	%f4, %r71;
	abs.f32 	%f2, %f4;
	setp.lt.f32 	%p11, %f2, 0f4086232B;
	@%p11 bra 	$L__BB16_11;
	setp.lt.f64 	%p12, %fd26, 0d0000000000000000;
	add.f64 	%fd227, %fd26, 0d7FF0000000000000;
	selp.f64 	%fd451, 0d0000000000000000, %fd227, %p12;
	setp.geu.f32 	%p13, %f2, 0f40874800;
	@%p13 bra 	$L__BB16_11;
	shr.u32 	%r72, %r8, 31;
	add.s32 	%r73, %r8, %r72;
	shr.s32 	%r74, %r73, 1;
	shl.b32 	%r75, %r74, 20;
	add.s32 	%r76, %r10, %r75;
	mov.b64 	%fd228, {%r9, %r76};
	sub.s32 	%r77, %r8, %r74;
	shl.b32 	%r78, %r77, 20;
	add.s32 	%r79, %r78, 1072693248;
	mov.b32 	%r80, 0;
	mov.b64 	%fd229, {%r80, %r79};
	mul.f64 	%fd451, %fd229, %fd228;
$L__BB16_11:
	ld.param.u32 	%r288, [_Z17calc_trans_nonisoPdS_S_S_S_S_S_S_S_S_S_S_S_S_S_S_S_S_S_S_S_S_S_S_S_S_S_S_S_S_dddiiiiii_param_38];
	cvta.to.global.u64 	%rd81, %rd2;
	add.s64 	%rd83, %rd81, %rd52;
	st.global.f64 	[%rd83], %fd451;
	setp.ne.s32 	%p14, %r288, 1;
	mov.f64 	%fd455, 0d3FF0000000000000;
	@%p14 bra 	$L__BB16_20;
	setp.leu.f64 	%p15, %fd9, 0d0000000000000000;
	setp.ltu.f64 	%p16, %fd446, 0d0000000000000000;
	or.pred  	%p17, %p15, %p16;
	@%p17 bra 	$L__BB16_20;
	{
	.reg .b32 %temp; 
	mov.b64 	{%temp, %r11}, %fd446;
	}
	mov.f64 	%fd232, 0d4000000000000000;
	{
	.reg .b32 %temp; 
	mov.b64 	{%temp, %r81}, %fd232;
	}
	and.b32  	%r13, %r81, 2146435072;
	setp.eq.s32 	%p18, %r13, 1062207488;
	abs.f64 	%fd31, %fd446;
	{ // callseq 11, 0
	.param .b64 param0;
	st.param.f64 	[param0], %fd31;
	.param .b64 param1;
	st.param.f64 	[param1], 0d4000000000000000;
	.param .b64 retval0;
	call.uni (retval0), 
	__internal_accurate_pow, 
	(
	param0, 
	param1
	);
	ld.param.f64 	%fd233, [retval0];
	} // callseq 11
	setp.lt.s32 	%p19, %r11, 0;
	neg.f64 	%fd235, %fd233;
	selp.f64 	%fd236, %fd235, %fd233, %p18;
	selp.f64 	%fd453, %fd236, %fd233, %p19;
	setp.neu.f64 	%p20, %fd446, 0d0000000000000000;
	@%p20 bra 	$L__BB16_15;
	selp.b32 	%r82, %r11, 0, %p18;
	setp.lt.s32 	%p22, %r81, 0;
	or.b32  	%r83, %r82, 2146435072;
	selp.b32 	%r84, %r83, %r82, %p22;
	mov.b32 	%r85, 0;
	mov.b64 	%fd453, {%r85, %r84};
$L__BB16_15:
	add.f64 	%fd237, %fd446, 0d4000000000000000;
	{
	.reg .b32 %temp; 
	mov.b64 	{%temp, %r86}, %fd237;
	}
	and.b32  	%r87, %r86, 2146435072;
	setp.ne.s32 	%p23, %r87, 2146435072;
	setp.neu.f64 	%p24, %fd31, 0d7FF0000000000000;
	or.pred  	%p25, %p23, %p24;
	@%p25 bra 	$L__BB16_17;
	setp.lt.s32 	%p28, %r81, 0;
	selp.b32 	%r89, 0, 2146435072, %p28;
	and.b32  	%r90, %r81, 2147483647;
	setp.ne.s32 	%p29, %r90, 1071644672;
	or.b32  	%r91, %r89, -2147483648;
	selp.b32 	%r92, %r91, %r89, %p29;
	selp.b32 	%r93, %r92, %r89, %p18;
	selp.b32 	%r94, %r93, %r89, %p19;
	mov.b32 	%r95, 0;
	mov.b64 	%fd453, {%r95, %r94};
$L__BB16_17:
	setp.eq.f64 	%p31, %fd446, 0d3FF0000000000000;
	mul.f64 	%fd238, %fd453, 0d3FB31C432CA57A78;
	selp.f64 	%fd239, 0d3FB31C432CA57A78, %fd238, %p31;
	fma.rn.f64 	%fd240, %fd446, 0dBFC43FE5C91D14E4, 0d3FF399999999999A;
	fma.rn.f64 	%fd241, %fd9, 0dBFC6BEDFA43FE5C9, %fd240;
	sub.f64 	%fd242, %fd241, %fd239;
	mul.f64 	%fd243, %fd9, 0d3FCE17C1BDA5119D;
	fma.rn.f64 	%fd37, %fd446, %fd243, %fd242;
	{
	.reg .b32 %temp; 
	mov.b64 	{%temp, %r14}, %fd9;
	}
	{ // callseq 12, 0
	.param .b64 param0;
	st.param.f64 	[param0], %fd9;
	.param .b64 param1;
	st.param.f64 	[param1], 0d4000000000000000;
	.param .b64 retval0;
	call.uni (retval0), 
	__internal_accurate_pow, 
	(
	param0, 
	param1
	);
	ld.param.f64 	%fd244, [retval0];
	} // callseq 12
	setp.lt.s32 	%p32, %r14, 0;
	neg.f64 	%fd246, %fd244;
	selp.f64 	%fd247, %fd246, %fd244, %p18;
	selp.f64 	%fd454, %fd247, %fd244, %p32;
	add.f64 	%fd248, %fd9, 0d4000000000000000;
	{
	.reg .b32 %temp; 
	mov.b64 	{%temp, %r97}, %fd248;
	}
	and.b32  	%r98, %r97, 2146435072;
	setp.ne.s32 	%p33, %r98, 2146435072;
	setp.neu.f64 	%p34, %fd9, 0d7FF0000000000000;
	or.pred  	%p35, %p33, %p34;
	@%p35 bra 	$L__BB16_19;
	setp.lt.s32 	%p38, %r81, 0;
	selp.b32 	%r100, 0, 2146435072, %p38;
	and.b32  	%r101, %r81, 2147483647;
	setp.ne.s32 	%p39, %r101, 1071644672;
	or.b32  	%r102, %r100, -2147483648;
	selp.b32 	%r103, %r102, %r100, %p39;
	selp.b32 	%r104, %r103, %r100, %p18;
	selp.b32 	%r105, %r104, %r100, %p32;
	mov.b32 	%r106, 0;
	mov.b64 	%fd454, {%r106, %r105};
$L__BB16_19:
	setp.eq.f64 	%p40, %fd9, 0d3FF0000000000000;
	mul.f64 	%fd249, %fd454, 0d3FAC947064ECE9A3;
	selp.f64 	%fd250, 0d3FAC947064ECE9A3, %fd249, %p40;
	sub.f64 	%fd251, %fd37, %fd250;
	max.f64 	%fd455, %fd251, 0d3FF0000000000000;
$L__BB16_20:
	ld.param.u32 	%r289, [_Z17calc_trans_nonisoPdS_S_S_S_S_S_S_S_S_S_S_S_S_S_S_S_S_S_S_S_S_S_S_S_S_S_S_S_S_dddiiiiii_param_38];
	setp.ne.s32 	%p41, %r289, 1;
	sub.f64 	%fd253, %fd455, %fd9;
	mul.f64 	%fd254, %fd14, %fd455;
	div.rn.f64 	%fd255, %fd253, %fd254;
	sqrt.rn.f64 	%fd256, %fd255;
	mov.f64 	%fd459, 0d3FF0000000000000;
	sub.f64 	%fd43, %fd459, %fd256;
	@%p41 bra 	$L__BB16_29;
	setp.leu.f64 	%p42, %fd10, 0d0000000000000000;
	setp.ltu.f64 	%p43, %fd447, 0d0000000000000000;
	or.pred  	%p44, %p42, %p43;
	@%p44 bra 	$L__BB16_29;
	{
	.reg .b32 %temp; 
	mov.b64 	{%temp, %r15}, %fd447;
	}
	mov.f64 	%fd258, 0d4000000000000000;
	{
	.reg .b32 %temp; 
	mov.b64 	{%temp, %r107}, %fd258;
	}
	and.b32  	%r17, %r107, 2146435072;
	setp.eq.s32 	%p45, %r17, 1062207488;
	abs.f64 	%fd44, %fd447;
	{ // callseq 13, 0
	.param .b64 param0;
	st.param.f64 	[param0], %fd44;
	.param .b64 param1;
	st.param.f64 	[param1], 0d4000000000000000;
	.param .b64 retval0;
	call.uni (retval0), 
	__internal_accurate_pow, 
	(
	param0, 
	param1
	);
	ld.param.f64 	%fd259, [retval0];
	} // callseq 13
	setp.lt.s32 	%p46, %r15, 0;
	neg.f64 	%fd261, %fd259;
	selp.f64 	%fd262, %fd261, %fd259, %p45;
	selp.f64 	%fd457, %fd262, %fd259, %p46;
	setp.neu.f64 	%p47, %fd447, 0d0000000000000000;
	@%p47 bra 	$L__BB16_24;
	selp.b32 	%r108, %r15, 0, %p45;
	setp.lt.s32 	%p49, %r107, 0;
	or.b32  	%r109, %r108, 2146435072;
	selp.b32 	%r110, %r109, %r108, %p49;
	mov.b32 	%r111, 0;
	mov.b64 	%fd457, {%r111, %r110};
$L__BB16_24:
	add.f64 	%fd263, %fd447, 0d4000000000000000;
	{
	.reg .b32 %temp; 
	mov.b64 	{%temp, %r112}, %fd263;
	}
	and.b32  	%r113, %r112, 2146435072;
	setp.ne.s32 	%p50, %r113, 2146435072;
	setp.neu.f64 	%p51, %fd44, 0d7FF0000000000000;
	or.pred  	%p52, %p50, %p51;
	@%p52 bra 	$L__BB16_26;
	setp.lt.s32 	%p55, %r107, 0;
	selp.b32 	%r115, 0, 2146435072, %p55;
	and.b32  	%r116, %r107, 2147483647;
	setp.ne.s32 	%p56, %r116, 1071644672;
	or.b32  	%r117, %r115, -2147483648;
	selp.b32 	%r118, %r117, %r115, %p56;
	selp.b32 	%r119, %r118, %r115, %p45;
	selp.b32 	%r120, %r119, %r115, %p46;
	mov.b32 	%r121, 0;
	mov.b64 	%fd457, {%r121, %r120};
$L__BB16_26:
	setp.eq.f64 	%p58, %fd447, 0d3FF0000000000000;
	mul.f64 	%fd264, %fd457, 0d3FB31C432CA57A78;
	selp.f64 	%fd265, 0d3FB31C432CA57A78, %fd264, %p58;
	fma.rn.f64 	%fd266, %fd447, 0dBFC43FE5C91D14E4, 0d3FF399999999999A;
	fma.rn.f64 	%fd267, %fd10, 0dBFC6BEDFA43FE5C9, %fd266;
	sub.f64 	%fd268, %fd267, %fd265;
	mul.f64 	%fd269, %fd10, 0d3FCE17C1BDA5119D;
	fma.rn.f64 	%fd50, %fd447, %fd269, %fd268;
	{
	.reg .b32 %temp; 
	mov.b64 	{%temp, %r18}, %fd10;
	}
	{ // callseq 14, 0
	.param .b64 param0;
	st.param.f64 	[param0], %fd10;
	.param .b64 param1;
	st.param.f64 	[param1], 0d4000000000000000;
	.param .b64 retval0;
	call.uni (retval0), 
	__internal_accurate_pow, 
	(
	param0, 
	param1
	);
	ld.param.f64 	%fd270, [retval0];
	} // callseq 14
	setp.lt.s32 	%p59, %r18, 0;
	neg.f64 	%fd272, %fd270;
	selp.f64 	%fd273, %fd272, %fd270, %p45;
	selp.f64 	%fd458, %fd273, %fd270, %p59;
	add.f64 	%fd274, %fd10, 0d4000000000000000;
	{
	.reg .b32 %temp; 
	mov.b64 	{%temp, %r123}, %fd274;
	}
	and.b32  	%r124, %r123, 2146435072;
	setp.ne.s32 	%p60, %r124, 2146435072;
	setp.neu.f64 	%p61, %fd10, 0d7FF0000000000000;
	or.pred  	%p62, %p60, %p61;
	@%p62 bra 	$L__BB16_28;
	setp.lt.s32 	%p65, %r107, 0;
	selp.b32 	%r126, 0, 2146435072, %p65;
	and.b32  	%r127, %r107, 2147483647;
	setp.ne.s32 	%p66, %r127, 1071644672;
	or.b32  	%r128, %r126, -2147483648;
	selp.b32 	%r129, %r128, %r126, %p66;
	selp.b32 	%r130, %r129, %r126, %p45;
	selp.b32 	%r131, %r130, %r126, %p59;
	mov.b32 	%r132, 0;
	mov.b64 	%fd458, {%r132, %r131};
$L__BB16_28:
	setp.eq.f64 	%p67, %fd10, 0d3FF0000000000000;
	mul.f64 	%fd275, %fd458, 0d3FAC947064ECE9A3;
	selp.f64 	%fd276, 0d3FAC947064ECE9A3, %fd275, %p67;
	sub.f64 	%fd277, %fd50, %fd276;
	max.f64 	%fd459, %fd277, 0d3FF0000000000000;
$L__BB16_29:
	ld.param.u32 	%r290, [_Z17calc_trans_nonisoPdS_S_S_S_S_S_S_S_S_S_S_S_S_S_S_S_S_S_S_S_S_S_S_S_S_S_S_S_S_dddiiiiii_param_38];
	setp.ne.s32 	%p68, %r290, 1;
	sub.f64 	%fd279, %fd459, %fd10;
	mul.f64 	%fd280, %fd23, %fd459;
	div.rn.f64 	%fd281, %fd279, %fd280;
	sqrt.rn.f64 	%fd282, %fd281;
	mov.f64 	%fd463, 0d3FF0000000000000;
	sub.f64 	%fd56, %fd463, %fd282;
	@%p68 bra 	$L__BB16_38;
	setp.leu.f64 	%p69, %fd9, 0d0000000000000000;
	setp.ltu.f64 	%p70, %fd446, 0d0000000000000000;
	or.pred  	%p71, %p69, %p70;
	@%p71 bra 	$L__BB16_38;
	{
	.reg .b32 %temp; 
	mov.b64 	{%temp, %r19}, %fd446;
	}
	mov.f64 	%fd284, 0d4000000000000000;
	{
	.reg .b32 %temp; 
	mov.b64 	{%temp, %r133}, %fd284;
	}
	and.b32  	%r21, %r133, 2146435072;
	setp.eq.s32 	%p72, %r21, 1062207488;
	abs.f64 	%fd57, %fd446;
	{ // callseq 15, 0
	.param .b64 param0;
	st.param.f64 	[param0], %fd57;
	.param .b64 param1;
	st.param.f64 	[param1], 0d4000000000000000;
	.param .b64 retval0;
	call.uni (retval0), 
	__internal_accurate_pow, 
	(
	param0, 
	param1
	);
	ld.param.f64 	%fd285, [retval0];
	} // callseq 15
	setp.lt.s32 	%p73, %r19, 0;
	neg.f64 	%fd287, %fd285;
	selp.f64 	%fd288, %fd287, %fd285, %p72;
	selp.f64 	%fd461, %fd288, %fd285, %p73;
	setp.neu.f64 	%p74, %fd446, 0d0000000000000000;
	@%p74 bra 	$L__BB16_33;
	selp.b32 	%r134, %r19, 0, %p72;
	setp.lt.s32 	%p76, %r133, 0;
	or.b32  	%r135, %r134, 2146435072;
	selp.b32 	%r136, %r135, %r134, %p76;
	mov.b32 	%r137, 0;
	mov.b64 	%fd461, {%r137, %r136};
$L__BB16_33:
	add.f64 	%fd289, %fd446, 0d4000000000000000;
	{
	.reg .b32 %temp; 
	mov.b64 	{%temp, %r138}, %fd289;
	}
	and.b32  	%r139, %r138, 2146435072;
	setp.ne.s32 	%p77, %r139, 2146435072;
	setp.neu.f64 	%p78, %fd57, 0d7FF0000000000000;
	or.pred  	%p79, %p77, %p78;
	@%p79 bra 	$L__BB16_35;
	setp.lt.s32 	%p82, %r133, 0;
	selp.b32 	%r141, 0, 2146435072, %p82;
	and.b32  	%r142, %r133, 2147483647;
	setp.ne.s32 	%p83, %r142, 1071644672;
	or.b32  	%r143, %r141, -2147483648;
	selp.b32 	%r144, %r143, %r141, %p83;
	selp.b32 	%r145, %r144, %r141, %p72;
	selp.b32 	%r146, %r145, %r141, %p73;
	mov.b32 	%r147, 0;
	mov.b64 	%fd461, {%r147, %r146};
$L__BB16_35:
	setp.eq.f64 	%p85, %fd446, 0d3FF0000000000000;
	mul.f64 	%fd290, %fd461, 0d3FB31C432CA57A78;
	selp.f64 	%fd291, 0d3FB31C432CA57A78, %fd290, %p85;
	fma.rn.f64 	%fd292, %fd446, 0dBFC43FE5C91D14E4, 0d3FF399999999999A;
	fma.rn.f64 	%fd293, %fd9, 0dBFC6BEDFA43FE5C9, %fd292;
	sub.f64 	%fd294, %fd293, %fd291;
	mul.f64 	%fd295, %fd9, 0d3FCE17C1BDA5119D;
	fma.rn.f64 	%fd63, %fd446, %fd295, %fd294;
	{
	.reg .b32 %temp; 
	mov.b64 	{%temp, %r22}, %fd9;
	}
	{ // callseq 16, 0
	.param .b64 param0;
	st.param.f64 	[param0], %fd9;
	.param .b64 param1;
	st.param.f64 	[param1], 0d4000000000000000;
	.param .b64 retval0;
	call.uni (retval0), 
	__internal_accurate_pow, 
	(
	param0, 
	param1
	);
	ld.param.f64 	%fd296, [retval0];
	} // callseq 16
	setp.lt.s32 	%p86, %r22, 0;
	neg.f64 	%fd298, %fd296;
	selp.f64 	%fd299, %fd298, %fd296, %p72;
	selp.f64 	%fd462, %fd299, %fd296, %p86;
	add.f64 	%fd300, %fd9, 0d4000000000000000;
	{
	.reg .b32 %temp; 
	mov.b64 	{%temp, %r149}, %fd300;
	}
	and.b32  	%r150, %r149, 2146435072;
	setp.ne.s32 	%p87, %r150, 2146435072;
	setp.neu.f64 	%p88, %fd9, 0d7FF0000000000000;
	or.pred  	%p89, %p87, %p88;
	@%p89 bra 	$L__BB16_37;
	setp.lt.s32 	%p92, %r133, 0;
	selp.b32 	%r152, 0, 2146435072, %p92;
	and.b32  	%r153, %r133, 2147483647;
	setp.ne.s32 	%p93, %r153, 1071644672;
	or.b32  	%r154, %r152, -2147483648;
	selp.b32 	%r155, %r154, %r152, %p93;
	selp.b32 	%r156, %r155, %r152, %p72;
	selp.b32 	%r157, %r156, %r152, %p86;
	mov.b32 	%r158, 0;
	mov.b64 	%fd462, {%r158, %r157};
$L__BB16_37:
	setp.eq.f64 	%p94, %fd9, 0d3FF0000000000000;
	mul.f64 	%fd301, %fd462, 0d3FAC947064ECE9A3;
	selp.f64 	%fd302, 0d3FAC947064ECE9A3, %fd301, %p94;
	sub.f64 	%fd303, %fd63, %fd302;
	max.f64 	%fd463, %fd303, 0d3FF0000000000000;
$L__BB16_38:
	ld.param.u32 	%r291, [_Z17calc_trans_nonisoPdS_S_S_S_S_S_S_S_S_S_S_S_S_S_S_S_S_S_S_S_S_S_S_S_S_S_S_S_S_dddiiiiii_param_38];
	setp.ne.s32 	%p95, %r291, 1;
	sub.f64 	%fd305, %fd463, %fd9;
	mul.f64 	%fd306, %fd14, %fd463;
	div.rn.f64 	%fd307, %fd305, %fd306;
	sqrt.rn.f64 	%fd308, %fd307;
	add.f64 	%fd69, %fd308, 0d3FF0000000000000;
	mov.f64 	%fd467, 0d3FF0000000000000;
	@%p95 bra 	$L__BB16_47;
	setp.leu.f64 	%p96, %fd10, 0d0000000000000000;
	setp.ltu.f64 	%p97, %fd447, 0d0000000000000000;
	or.pred  	%p98, %p96, %p97;
	@%p98 bra 	$L__BB16_47;
	{
	.reg .b32 %temp; 
	mov.b64 	{%temp, %r23}, %fd447;
	}
	mov.f64 	%fd310, 0d4000000000000000;
	{
	.reg .b32 %temp; 
	mov.b64 	{%temp, %r159}, %fd310;
	}
	and.b32  	%r25, %r159, 2146435072;
	setp.eq.s32 	%p99, %r25, 1062207488;
	abs.f64 	%fd70, %fd447;
	{ // callseq 17, 0
	.param .b64 param0;
	st.param.f64 	[param0], %fd70;
	.param .b64 param1;
	st.param.f64 	[param1], 0d4000000000000000;
	.param .b64 retval0;
	call.uni (retval0), 
	__internal_accurate_pow, 
	(
	param0, 
	param1
	);
	ld.param.f64 	%fd311, [retval0];
	} // callseq 17
	setp.lt.s32 	%p100, %r23, 0;
	neg.f64 	%fd313, %fd311;
	selp.f64 	%fd314, %fd313, %fd311, %p99;
	selp.f64 	%fd465, %fd314, %fd311, %p100;
	setp.neu.f64 	%p101, %fd447, 0d0000000000000000;
	@%p101 bra 	$L__BB16_42;
	selp.b32 	%r160, %r23, 0, %p99;
	setp.lt.s32 	%p103, %r159, 0;
	or.b32  	%r161, %r160, 2146435072;
	selp.b32 	%r162, %r161, %r160, %p103;
	mov.b32 	%r163, 0;
	mov.b64 	%fd465, {%r163, %r162};
$L__BB16_42:
	add.f64 	%fd315, %fd447, 0d4000000000000000;
	{
	.reg .b32 %temp; 
	mov.b64 	{%temp, %r164}, %fd315;
	}
	and.b32  	%r165, %r164, 2146435072;
	setp.ne.s32 	%p104, %r165, 2146435072;
	setp.neu.f64 	%p105, %fd70, 0d7FF0000000000000;
	or.pred  	%p106, %p104, %p105;
	@%p106 bra 	$L__BB16_44;
	setp.lt.s32 	%p109, %r159, 0;
	selp.b32 	%r167, 0, 2146435072, %p109;
	and.b32  	%r168, %r159, 2147483647;
	setp.ne.s32 	%p110, %r168, 1071644672;
	or.b32  	%r169, %r167, -2147483648;
	selp.b32 	%r170, %r169, %r167, %p110;
	selp.b32 	%r171, %r170, %r167, %p99;
	selp.b32 	%r172, %r171, %r167, %p100;
	mov.b32 	%r173, 0;
	mov.b64 	%fd465, {%r173, %r172};
$L__BB16_44:
	setp.eq.f64 	%p112, %fd447, 0d3FF0000000000000;
	mul.f64 	%fd316, %fd465, 0d3FB31C432CA57A78;
	selp.f64 	%fd317, 0d3FB31C432CA57A78, %fd316, %p112;
	fma.rn.f64 	%fd318, %fd447, 0dBFC43FE5C91D14E4, 0d3FF399999999999A;
	fma.rn.f64 	%fd319, %fd10, 0dBFC6BEDFA43FE5C9, %fd318;
	sub.f64 	%fd320, %fd319, %fd317;
	mul.f64 	%fd321, %fd10, 0d3FCE17C1BDA5119D;
	fma.rn.f64 	%fd76, %fd447, %fd321, %fd320;
	{
	.reg .b32 %temp; 
	mov.b64 	{%temp, %r26}, %fd10;
	}
	{ // callseq 18, 0
	.param .b64 param0;
	st.param.f64 	[param0], %fd10;
	.param .b64 param1;
	st.param.f64 	[param1], 0d4000000000000000;
	.param .b64 retval0;
	call.uni (retval0), 
	__internal_accurate_pow, 
	(
	param0, 
	param1
	);
	ld.param.f64 	%fd322, [retval0];
	} // callseq 18
	setp.lt.s32 	%p113, %r26, 0;
	neg.f64 	%fd324, %fd322;
	selp.f64 	%fd325, %fd324, %fd322, %p99;
	selp.f64 	%fd466, %fd325, %fd322, %p113;
	add.f64 	%fd326, %fd10, 0d4000000000000000;
	{
	.reg .b32 %temp; 
	mov.b64 	{%temp, %r175}, %fd326;
	}
	and.b32  	%r176, %r175, 2146435072;
	setp.ne.s32 	%p114, %r176, 2146435072;
	setp.neu.f64 	%p115, %fd10, 0d7FF0000000000000;
	or.pred  	%p116, %p114, %p115;
	@%p116 bra 	$L__BB16_46;
	setp.lt.s32 	%p119, %r159, 0;
	selp.b32 	%r178, 0, 2146435072, %p119;
	and.b32  	%r179, %r159, 2147483647;
	setp.ne.s32 	%p120, %r179, 1071644672;
	or.b32  	%r180, %r178, -2147483648;
	selp.b32 	%r181, %r180, %r178, %p120;
	selp.b32 	%r182, %r181, %r178, %p99;
	selp.b32 	%r183, %r182, %r178, %p113;
	mov.b32 	%r184, 0;
	mov.b64 	%fd466, {%r184, %r183};
$L__BB16_46:
	setp.eq.f64 	%p121, %fd10, 0d3FF0000000000000;
	mul.f64 	%fd327, %fd466, 0d3FAC947064ECE9A3;
	selp.f64 	%fd328, 0d3FAC947064ECE9A3, %fd327, %p121;
	sub.f64 	%fd329, %fd76, %fd328;
	max.f64 	%fd467, %fd329, 0d3FF0000000000000;
$L__BB16_47:
	ld.param.f64 	%fd428, [_Z17calc_trans_nonisoPdS_S_S_S_S_S_S_S_S_S_S_S_S_S_S_S_S_S_S_S_S_S_S_S_S_S_S_S_S_dddiiiiii_param_32];
	ld.param.u64 	%rd111, [_Z17calc_trans_nonisoPdS_S_S_S_S_S_S_S_S_S_S_S_S_S_S_S_S_S_S_S_S_S_S_S_S_S_S_S_S_dddiiiiii_param_6];
	mul.f64 	%fd330, %fd69, 0d3FE0000000000000;
	mul.f64 	%fd331, %fd56, 0d3FE0000000000000;
	mul.f64 	%fd332, %fd43, 0d3FE0000000000000;
	sub.f64 	%fd333, %fd467, %fd10;
	mul.f64 	%fd334, %fd23, %fd467;
	div.rn.f64 	%fd335, %fd333, %fd334;
	sqrt.rn.f64 	%fd336, %fd335;
	add.f64 	%fd337, %fd336, 0d3FF0000000000000;
	mul.f64 	%fd338, %fd337, 0d3FE0000000000000;
	mul.f64 	%fd339, %fd332, %fd332;
	mul.f64 	%fd340, %fd450, %fd450;
	mul.f64 	%fd341, %fd340, %fd339;
	mul.f64 	%fd342, %fd330, %fd330;
	sub.f64 	%fd343, %fd341, %fd342;
	cvta.to.global.u64 	%rd84, %rd5;
	mul.wide.s32 	%rd85, %r4, 8;
	add.s64 	%rd86, %rd84, %rd85;
	st.global.f64 	[%rd86], %fd343;
	mul.f64 	%fd344, %fd331, %fd331;
	mul.f64 	%fd345, %fd451, %fd451;
	mul.f64 	%fd346, %fd345, %fd344;
	mul.f64 	%fd347, %fd338, %fd338;
	sub.f64 	%fd348, %fd346, %fd347;
	cvta.to.global.u64 	%rd87, %rd6;
	add.s64 	%rd88, %rd87, %rd85;
	st.global.f64 	[%rd88], %fd348;
	mul.f64 	%fd349, %fd332, %fd330;
	mov.f64 	%fd350, 0d3FF0000000000000;
	sub.f64 	%fd351, %fd350, %fd340;
	mul.f64 	%fd352, %fd351, %fd349;
	cvta.to.global.u64 	%rd89, %rd111;
	add.s64 	%rd90, %rd89, %rd85;
	st.global.f64 	[%rd90], %fd352;
	mul.f64 	%fd353, %fd331, %fd338;
	sub.f64 	%fd354, %fd350, %fd345;
	mul.f64 	%fd355, %fd354, %fd353;
	cvta.to.global.u64 	%rd91, %rd8;
	add.s64 	%rd92, %rd91, %rd85;
	st.global.f64 	[%rd92], %fd355;
	sub.f64 	%fd356, %fd339, %fd342;
	mul.f64 	%fd357, %fd450, %fd356;
	cvta.to.global.u64 	%rd93, %rd9;
	add.s64 	%rd94, %rd93, %rd85;
	st.global.f64 	[%rd94], %fd357;
	sub.f64 	%fd358, %fd344, %fd347;
	mul.f64 	%fd359, %fd451, %fd358;
	cvta.to.global.u64 	%rd95, %rd10;
	add.s64 	%rd96, %rd95, %rd85;
	st.global.f64 	[%rd96], %fd359;
	add.f64 	%fd82, %fd16, 0dBFF0000000000000;
	{
	.reg .b32 %temp; 
	mov.b64 	{%temp, %r27}, %fd428;
	}
	mov.f64 	%fd360, 0dC000000000000000;
	{
	.reg .b32 %temp; 
	mov.b64 	{%temp, %r185}, %fd360;
	}
	and.b32  	%r29, %r185, 2146435072;
	setp.eq.s32 	%p122, %r29, 1062207488;
	abs.f64 	%fd83, %fd428;
	{ // callseq 19, 0
	.param .b64 param0;
	st.param.f64 	[param0], %fd83;
	.param .b64 param1;
	st.param.f64 	[param1], 0dC000000000000000;
	.param .b64 retval0;
	call.uni (retval0), 
	__internal_accurate_pow, 
	(
	param0, 
	param1
	);
	ld.param.f64 	%fd361, [retval0];
	} // callseq 19
	setp.lt.s32 	%p123, %r27, 0;
	neg.f64 	%fd363, %fd361;
	selp.f64 	%fd364, %fd363, %fd361, %p122;
	selp.f64 	%fd481, %fd364, %fd361, %p123;
	setp.neu.f64 	%p124, %fd428, 0d0000000000000000;
	mov.f64 	%fd469, %fd481;
	@%p124 bra 	$L__BB16_49;
	setp.eq.s32 	%p125, %r29, 1062207488;
	selp.b32 	%r186, %r27, 0, %p125;
	setp.lt.s32 	%p126, %r185, 0;
	or.b32  	%r187, %r186, 2146435072;
	selp.b32 	%r188, %r187, %r186, %p126;
	mov.b32 	%r189, 0;
	mov.b64 	%fd469, {%r189, %r188};
$L__BB16_49:
	ld.param.f64 	%fd429, [_Z17calc_trans_nonisoPdS_S_S_S_S_S_S_S_S_S_S_S_S_S_S_S_S_S_S_S_S_S_S_S_S_S_S_S_S_dddiiiiii_param_32];
	add.f64 	%fd365, %fd429, 0dC000000000000000;
	{
	.reg .b32 %temp; 
	mov.b64 	{%temp, %r190}, %fd365;
	}
	and.b32  	%r30, %r190, 2146435072;
	setp.ne.s32 	%p127, %r30, 2146435072;
	@%p127 bra 	$L__BB16_54;
	ld.param.f64 	%fd430, [_Z17calc_trans_nonisoPdS_S_S_S_S_S_S_S_S_S_S_S_S_S_S_S_S_S_S_S_S_S_S_S_S_S_S_S_S_dddiiiiii_param_32];
	setp.num.f64 	%p128, %fd430, %fd430;
	@%p128 bra 	$L__BB16_52;
	ld.param.f64 	%fd431, [_Z17calc_trans_nonisoPdS_S_S_S_S_S_S_S_S_S_S_S_S_S_S_S_S_S_S_S_S_S_S_S_S_S_S_S_S_dddiiiiii_param_32];
	mov.f64 	%fd366, 0dC000000000000000;
	add.rn.f64 	%fd469, %fd431, %fd366;
	bra.uni 	$L__BB16_54;
$L__BB16_52:
	setp.neu.f64 	%p129, %fd83, 0d7FF0000000000000;
	@%p129 bra 	$L__BB16_54;
	setp.lt.s32 	%p130, %r27, 0;
	setp.eq.s32 	%p131, %r29, 1062207488;
	setp.lt.s32 	%p132, %r185, 0;
	selp.b32 	%r192, 0, 2146435072, %p132;
	and.b32  	%r193, %r185, 2147483647;
	setp.ne.s32 	%p133, %r193, 1071644672;
	or.b32  	%r194, %r192, -2147483648;
	selp.b32 	%r195, %r194, %r192, %p133;
	selp.b32 	%r196, %r195, %r192, %p131;
	selp.b32 	%r197, %r196, %r192, %p130;
	mov.b32 	%r198, 0;
	mov.b64 	%fd469, {%r198, %r197};
$L__BB16_54:
	setp.eq.s32 	%p134, %r29, 1062207488;
	{
	.reg .b32 %temp; 
	mov.b64 	{%temp, %r31}, %fd135;
	}
	abs.f64 	%fd90, %fd135;
	{ // callseq 20, 0
	.param .b64 param0;
	st.param.f64 	[param0], %fd90;
	.param .b64 param1;
	st.param.f64 	[param1], 0dC000000000000000;
	.param .b64 retval0;
	call.uni (retval0), 
	__internal_accurate_pow, 
	(
	param0, 
	param1
	);
	ld.param.f64 	%fd367, [retval0];
	} // callseq 20
	setp.lt.s32 	%p135, %r31, 0;
	neg.f64 	%fd369, %fd367;
	selp.f64 	%fd370, %fd369, %fd367, %p134;
	selp.f64 	%fd483, %fd370, %fd367, %p135;
	setp.neu.f64 	%p136, %fd135, 0d0000000000000000;
	mov.f64 	%fd471, %fd483;
	@%p136 bra 	$L__BB16_56;
	setp.eq.s32 	%p137, %r29, 1062207488;
	selp.b32 	%r200, %r31, 0, %p137;
	setp.lt.s32 	%p138, %r185, 0;
	or.b32  	%r201, %r200, 2146435072;
	selp.b32 	%r202, %r201, %r200, %p138;
	mov.b32 	%r203, 0;
	mov.b64 	%fd471, {%r203, %r202};
$L__BB16_56:
	add.f64 	%fd371, %fd135, 0dC000000000000000;
	{
	.reg .b32 %temp; 
	mov.b64 	{%temp, %r204}, %fd371;
	}
	and.b32  	%r32, %r204, 2146435072;
	setp.ne.s32 	%p139, %r32, 2146435072;
	@%p139 bra 	$L__BB16_61;
	setp.num.f64 	%p140, %fd135, %fd135;
	@%p140 bra 	$L__BB16_59;
	mov.f64 	%fd372, 0dC000000000000000;
	add.rn.f64 	%fd471, %fd135, %fd372;
	bra.uni 	$L__BB16_61;
$L__BB16_59:
	setp.neu.f64 	%p141, %fd90, 0d7FF0000000000000;
	@%p141 bra 	$L__BB16_61;
	setp.lt.s32 	%p142, %r31, 0;
	setp.eq.s32 	%p143, %r29, 1062207488;
	setp.lt.s32 	%p144, %r185, 0;
	selp.b32 	%r206, 0, 2146435072, %p144;
	and.b32  	%r207, %r185, 2147483647;
	setp.ne.s32 	%p145, %r207, 1071644672;
	or.b32  	%r208, %r206, -2147483648;
	selp.b32 	%r209, %r208, %r206, %p145;
	selp.b32 	%r210, %r209, %r206, %p143;
	selp.b32 	%r211, %r210, %r206, %p142;
	mov.b32 	%r212, 0;
	mov.b64 	%fd471, {%r212, %r211};
$L__BB16_61:
	ld.param.f64 	%fd432, [_Z17calc_trans_nonisoPdS_S_S_S_S_S_S_S_S_S_S_S_S_S_S_S_S_S_S_S_S_S_S_S_S_S_S_S_S_dddiiiiii_param_32];
	setp.neu.f64 	%p146, %fd432, 0d0000000000000000;
	setp.eq.f64 	%p147, %fd135, 0d3FF0000000000000;
	selp.f64 	%fd373, 0d3FF0000000000000, %fd471, %p147;
	mul.f64 	%fd374, %fd15, %fd373;
	mul.f64 	%fd375, %fd14, %fd374;
	setp.eq.f64 	%p148, %fd432, 0d3FF0000000000000;
	selp.f64 	%fd376, 0d3FF0000000000000, %fd469, %p148;
	sub.f64 	%fd377, %fd376, %fd375;
	rcp.rn.f64 	%fd97, %fd135;
	mul.f64 	%fd378, %fd432, %fd14;
	rcp.rn.f64 	%fd98, %fd378;
	add.f64 	%fd379, %fd97, %fd98;
	mul.f64 	%fd380, %fd432, %fd13;
	div.rn.f64 	%fd99, %fd380, %fd14;
	div.rn.f64 	%fd381, %fd82, %fd377;
	fma.rn.f64 	%fd382, %fd379, %fd381, %fd99;
	mul.f64 	%fd383, %fd382, 0d3FE0000000000000;
	abs.f64 	%fd384, %fd383;
	setp.lt.f64 	%p149, %fd384, 0d4197D78400000000;
	selp.f64 	%fd385, %fd383, 0d0000000000000000, %p149;
	cvta.to.global.u64 	%rd97, %rd11;
	add.s64 	%rd99, %rd97, %rd85;
	st.global.f64 	[%rd99], %fd385;
	add.f64 	%fd100, %fd25, 0dBFF0000000000000;
	mov.f64 	%fd473, %fd481;
	@%p146 bra 	$L__BB16_63;
	setp.eq.s32 	%p150, %r29, 1062207488;
	selp.b32 	%r213, %r27, 0, %p150;
	setp.lt.s32 	%p151, %r185, 0;
	or.b32  	%r214, %r213, 2146435072;
	selp.b32 	%r215, %r214, %r213, %p151;
	mov.b32 	%r216, 0;
	mov.b64 	%fd473, {%r216, %r215};
$L__BB16_63:
	setp.ne.s32 	%p152, %r30, 2146435072;
	@%p152 bra 	$L__BB16_68;
	ld.param.f64 	%fd433, [_Z17calc_trans_nonisoPdS_S_S_S_S_S_S_S_S_S_S_S_S_S_S_S_S_S_S_S_S_S_S_S_S_S_S_S_S_dddiiiiii_param_32];
	setp.num.f64 	%p153, %fd433, %fd433;
	@%p153 bra 	$L__BB16_66;
	ld.param.f64 	%fd434, [_Z17calc_trans_nonisoPdS_S_S_S_S_S_S_S_S_S_S_S_S_S_S_S_S_S_S_S_S_S_S_S_S_S_S_S_S_dddiiiiii_param_32];
	mov.f64 	%fd386, 0dC000000000000000;
	add.rn.f64 	%fd473, %fd434, %fd386;
	bra.uni 	$L__BB16_68;
$L__BB16_66:
	setp.neu.f64 	%p154, %fd83, 0d7FF0000000000000;
	@%p154 bra 	$L__BB16_68;
	setp.lt.s32 	%p155, %r27, 0;
	setp.eq.s32 	%p156, %r29, 1062207488;
	setp.lt.s32 	%p157, %r185, 0;
	selp.b32 	%r218, 0, 2146435072, %p157;
	and.b32  	%r219, %r185, 2147483647;
	setp.ne.s32 	%p158, %r219, 1071644672;
	or.b32  	%r220, %r218, -2147483648;
	selp.b32 	%r221, %r220, %r218, %p158;
	selp.b32 	%r222, %r221, %r218, %p156;
	selp.b32 	%r223, %r222, %r218, %p155;
	mov.b32 	%r224, 0;
	mov.b64 	%fd473, {%r224, %r223};
$L__BB16_68:
	setp.neu.f64 	%p159, %fd135, 0d0000000000000000;
	mov.f64 	%fd475, %fd483;
	@%p159 bra 	$L__BB16_70;
	setp.eq.s32 	%p160, %r29, 1062207488;
	selp.b32 	%r225, %r31, 0, %p160;
	setp.lt.s32 	%p161, %r185, 0;
	or.b32  	%r226, %r225, 2146435072;
	selp.b32 	%r227, %r226, %r225, %p161;
	mov.b32 	%r228, 0;
	mov.b64 	%fd475, {%r228, %r227};
$L__BB16_70:
	setp.ne.s32 	%p162, %r32, 2146435072;
	@%p162 bra 	$L__BB16_75;
	setp.num.f64 	%p163, %fd135, %fd135;
	@%p163 bra 	$L__BB16_73;
	mov.f64 	%fd387, 0dC000000000000000;
	add.rn.f64 	%fd475, %fd135, %fd387;
	bra.uni 	$L__BB16_75;
$L__BB16_73:
	setp.neu.f64 	%p164, %fd90, 0d7FF0000000000000;
	@%p164 bra 	$L__BB16_75;
	setp.lt.s32 	%p165, %r31, 0;
	setp.eq.s32 	%p166, %r29, 1062207488;
	setp.lt.s32 	%p167, %r185, 0;
	selp.b32 	%r230, 0, 2146435072, %p167;
	and.b32  	%r231, %r185, 2147483647;
	setp.ne.s32 	%p168, %r231, 1071644672;
	or.b32  	%r232, %r230, -2147483648;
	selp.b32 	%r233, %r232, %r230, %p168;
	selp.b32 	%r234, %r233, %r230, %p166;
	selp.b32 	%r235, %r234, %r230, %p165;
	mov.b32 	%r236, 0;
	mov.b64 	%fd475, {%r236, %r235};
$L__BB16_75:
	ld.param.f64 	%fd435, [_Z17calc_trans_nonisoPdS_S_S_S_S_S_S_S_S_S_S_S_S_S_S_S_S_S_S_S_S_S_S_S_S_S_S_S_S_dddiiiiii_param_32];
	setp.eq.f64 	%p169, %fd135, 0d3FF0000000000000;
	setp.neu.f64 	%p170, %fd435, 0d0000000000000000;
	selp.f64 	%fd388, 0d3FF0000000000000, %fd475, %p169;
	mul.f64 	%fd389, %fd24, %fd388;
	mul.f64 	%fd390, %fd23, %fd389;
	setp.eq.f64 	%p171, %fd435, 0d3FF0000000000000;
	selp.f64 	%fd391, 0d3FF0000000000000, %fd473, %p171;
	sub.f64 	%fd392, %fd391, %fd390;
	mul.f64 	%fd393, %fd435, %fd23;
	rcp.rn.f64 	%fd111, %fd393;
	add.f64 	%fd394, %fd97, %fd111;
	mul.f64 	%fd395, %fd435, %fd22;
	div.rn.f64 	%fd112, %fd395, %fd23;
	div.rn.f64 	%fd396, %fd100, %fd392;
	fma.rn.f64 	%fd397, %fd394, %fd396, %fd112;
	mul.f64 	%fd398, %fd397, 0d3FE0000000000000;
	abs.f64 	%fd399, %fd398;
	setp.lt.f64 	%p172, %fd399, 0d4197D78400000000;
	selp.f64 	%fd400, %fd398, 0d0000000000000000, %p172;
	cvta.to.global.u64 	%rd100, %rd12;
	add.s64 	%rd102, %rd100, %rd85;
	st.global.f64 	[%rd102], %fd400;
	mov.f64 	%fd477, %fd481;
	@%p170 bra 	$L__BB16_77;
	setp.eq.s32 	%p173, %r29, 1062207488;
	selp.b32 	%r237, %r27, 0, %p173;
	setp.lt.s32 	%p174, %r185, 0;
	or.b32  	%r238, %r237, 2146435072;
	selp.b32 	%r239, %r238, %r237, %p174;
	mov.b32 	%r240, 0;
	mov.b64 	%fd477, {%r240, %r239};
$L__BB16_77:
	setp.ne.s32 	%p175, %r30, 2146435072;
	@%p175 bra 	$L__BB16_82;
	ld.param.f64 	%fd436, [_Z17calc_trans_nonisoPdS_S_S_S_S_S_S_S_S_S_S_S_S_S_S_S_S_S_S_S_S_S_S_S_S_S_S_S_S_dddiiiiii_param_32];
	setp.num.f64 	%p176, %fd436, %fd436;
	@%p176 bra 	$L__BB16_80;
	ld.param.f64 	%fd437, [_Z17calc_trans_nonisoPdS_S_S_S_S_S_S_S_S_S_S_S_S_S_S_S_S_S_S_S_S_S_S_S_S_S_S_S_S_dddiiiiii_param_32];
	mov.f64 	%fd401, 0dC000000000000000;
	add.rn.f64 	%fd477, %fd437, %fd401;
	bra.uni 	$L__BB16_82;
$L__BB16_80:
	setp.neu.f64 	%p177, %fd83, 0d7FF0000000000000;
	@%p177 bra 	$L__BB16_82;
	setp.lt.s32 	%p178, %r27, 0;
	setp.eq.s32 	%p179, %r29, 1062207488;
	setp.lt.s32 	%p180, %r185, 0;
	selp.b32 	%r242, 0, 2146435072, %p180;
	and.b32  	%r243, %r185, 2147483647;
	setp.ne.s32 	%p181, %r243, 1071644672;
	or.b32  	%r244, %r242, -2147483648;
	selp.b32 	%r245, %r244, %r242, %p181;
	selp.b32 	%r246, %r245, %r242, %p179;
	selp.b32 	%r247, %r246, %r242, %p178;
	mov.b32 	%r248, 0;
	mov.b64 	%fd477, {%r248, %r247};
$L__BB16_82:
	setp.neu.f64 	%p182, %fd135, 0d0000000000000000;
	mov.f64 	%fd479, %fd483;
	@%p182 bra 	$L__BB16_84;
	setp.eq.s32 	%p183, %r29, 1062207488;
	selp.b32 	%r249, %r31, 0, %p183;
	setp.lt.s32 	%p184, %r185, 0;
	or.b32  	%r250, %r249, 2146435072;
	selp.b32 	%r251, %r250, %r249, %p184;
	mov.b32 	%r252, 0;
	mov.b64 	%fd479, {%r252, %r251};
$L__BB16_84:
	setp.ne.s32 	%p185, %r32, 2146435072;
	@%p185 bra 	$L__BB16_89;
	setp.num.f64 	%p186, %fd135, %fd135;
	@%p186 bra 	$L__BB16_87;
	mov.f64 	%fd402, 0dC000000000000000;
	add.rn.f64 	%fd479, %fd135, %fd402;
	bra.uni 	$L__BB16_89;
$L__BB16_87:
	setp.neu.f64 	%p187, %fd90, 0d7FF0000000000000;
	@%p187 bra 	$L__BB16_89;
	setp.lt.s32 	%p188, %r31, 0;
	setp.eq.s32 	%p189, %r29, 1062207488;
	setp.lt.s32 	%p190, %r185, 0;
	selp.b32 	%r254, 0, 2146435072, %p190;
	and.b32  	%r255, %r185, 2147483647;
	setp.ne.s32 	%p191, %r255, 1071644672;
	or.b32  	%r256, %r254, -2147483648;
	selp.b32 	%r257, %r256, %r254, %p191;
	selp.b32 	%r258, %r257, %r254, %p189;
	selp.b32 	%r259, %r258, %r254, %p188;
	mov.b32 	%r260, 0;
	mov.b64 	%fd479, {%r260, %r259};
$L__BB16_89:
	ld.param.f64 	%fd438, [_Z17calc_trans_nonisoPdS_S_S_S_S_S_S_S_S_S_S_S_S_S_S_S_S_S_S_S_S_S_S_S_S_S_S_S_S_dddiiiiii_param_32];
	setp.eq.f64 	%p192, %fd135, 0d3FF0000000000000;
	setp.neu.f64 	%p193, %fd438, 0d0000000000000000;
	selp.f64 	%fd403, 0d3FF0000000000000, %fd479, %p192;
	mul.f64 	%fd404, %fd15, %fd403;
	mul.f64 	%fd405, %fd14, %fd404;
	setp.eq.f64 	%p194, %fd438, 0d3FF0000000000000;
	selp.f64 	%fd406, 0d3FF0000000000000, %fd477, %p194;
	sub.f64 	%fd407, %fd406, %fd405;
	sub.f64 	%fd408, %fd97, %fd98;
	div.rn.f64 	%fd409, %fd82, %fd407;
	mul.f64 	%fd410, %fd408, %fd409;
	sub.f64 	%fd411, %fd410, %fd99;
	mul.f64 	%fd412, %fd411, 0d3FE0000000000000;
	abs.f64 	%fd413, %fd412;
	setp.lt.f64 	%p195, %fd413, 0d4197D78400000000;
	selp.f64 	%fd414, %fd412, 0d0000000000000000, %p195;
	cvta.to.global.u64 	%rd103, %rd13;
	add.s64 	%rd105, %rd103, %rd85;
	st.global.f64 	[%rd105], %fd414;
	@%p193 bra 	$L__BB16_91;
	setp.eq.s32 	%p196, %r29, 1062207488;
	selp.b32 	%r261, %r27, 0, %p196;
	setp.lt.s32 	%p197, %r185, 0;
	or.b32  	%r262, %r261, 2146435072;
	selp.b32 	%r263, %r262, %r261, %p197;
	mov.b32 	%r264, 0;
	mov.b64 	%fd481, {%r264, %r263};
$L__BB16_91:
	setp.ne.s32 	%p198, %r30, 2146435072;
	@%p198 bra 	$L__BB16_96;
	ld.param.f64 	%fd439, [_Z17calc_trans_nonisoPdS_S_S_S_S_S_S_S_S_S_S_S_S_S_S_S_S_S_S_S_S_S_S_S_S_S_S_S_S_dddiiiiii_param_32];
	setp.num.f64 	%p199, %fd439, %fd439;
	@%p199 bra 	$L__BB16_94;
	ld.param.f64 	%fd440, [_Z17calc_trans_nonisoPdS_S_S_S_S_S_S_S_S_S_S_S_S_S_S_S_S_S_S_S_S_S_S_S_S_S_S_S_S_dddiiiiii_param_32];
	mov.f64 	%fd415, 0dC000000000000000;
	add.rn.f64 	%fd481, %fd440, %fd415;
	bra.uni 	$L__BB16_96;
$L__BB16_94:
	setp.neu.f64 	%p200, %fd83, 0d7FF0000000000000;
	@%p200 bra 	$L__BB16_96;
	setp.lt.s32 	%p201, %r27, 0;
	setp.eq.s32 	%p202, %r29, 1062207488;
	setp.lt.s32 	%p203, %r185, 0;
	selp.b32 	%r266, 0, 2146435072, %p203;
	and.b32  	%r267, %r185, 2147483647;
	setp.ne.s32 	%p204, %r267, 1071644672;
	or.b32  	%r268, %r266, -2147483648;
	selp.b32 	%r269, %r268, %r266, %p204;
	selp.b32 	%r270, %r269, %r266, %p202;
	selp.b32 	%r271, %r270, %r266, %p201;
	mov.b32 	%r272, 0;
	mov.b64 	%fd481, {%r272, %r271};
$L__BB16_96:
	ld.param.f64 	%fd441, [_Z17calc_trans_nonisoPdS_S_S_S_S_S_S_S_S_S_S_S_S_S_S_S_S_S_S_S_S_S_S_S_S_S_S_S_S_dddiiiiii_param_32];
	setp.neu.f64 	%p205, %fd135, 0d0000000000000000;
	setp.eq.f64 	%p206, %fd441, 0d3FF0000000000000;
	selp.f64 	%fd128, 0d3FF0000000000000, %fd481, %p206;
	@%p205 bra 	$L__BB16_98;
	setp.eq.s32 	%p207, %r29, 1062207488;
	selp.b32 	%r273, %r31, 0, %p207;
	setp.lt.s32 	%p208, %r185, 0;
	or.b32  	%r274, %r273, 2146435072;
	selp.b32 	%r275, %r274, %r273, %p208;
	mov.b32 	%r276, 0;
	mov.b64 	%fd483, {%r276, %r275};
$L__BB16_98:
	setp.ne.s32 	%p209, %r32, 2146435072;
	@%p209 bra 	$L__BB16_103;
	setp.num.f64 	%p210, %fd135, %fd135;
	@%p210 bra 	$L__BB16_101;
	mov.f64 	%fd416, 0dC000000000000000;
	add.rn.f64 	%fd483, %fd135, %fd416;
	bra.uni 	$L__BB16_103;
$L__BB16_101:
	setp.neu.f64 	%p211, %fd90, 0d7FF0000000000000;
	@%p211 bra 	$L__BB16_103;
	setp.lt.s32 	%p212, %r31, 0;
	setp.eq.s32 	%p213, %r29, 1062207488;
	setp.lt.s32 	%p214, %r185, 0;
	selp.b32 	%r278, 0, 2146435072, %p214;
	and.b32  	%r279, %r185, 2147483647;
	setp.ne.s32 	%p215, %r279, 1071644672;
	or.b32  	%r280, %r278, -2147483648;
	selp.b32 	%r281, %r280, %r278, %p215;
	selp.b32 	%r282, %r281, %r278, %p213;
	selp.b32 	%r283, %r282, %r278, %p212;
	mov.b32 	%r284, 0;
	mov.b64 	%fd483, {%r284, %r283};
$L__BB16_103:
	setp.eq.f64 	%p216, %fd135, 0d3FF0000000000000;
	selp.f64 	%fd417, 0d3FF0000000000000, %fd483, %p216;
	mul.f64 	%fd418, %fd24, %fd417;
	mul.f64 	%fd419, %fd23, %fd418;
	sub.f64 	%fd420, %fd128, %fd419;
	sub.f64 	%fd421, %fd97, %fd111;
	div.rn.f64 	%fd422, %fd100, %fd420;
	mul.f64 	%fd423, %fd421, %fd422;
	sub.f64 	%fd424, %fd423, %fd112;
	mul.f64 	%fd425, %fd424, 0d3FE0000000000000;
	abs.f64 	%fd426, %fd425;
	setp.lt.f64 	%p217, %fd426, 0d4197D78400000000;
	selp.f64 	%fd427, %fd425, 0d0000000000000000, %p217;
	cvta.to.global.u64 	%rd106, %rd14;
	add.s64 	%rd108, %rd106, %rd85;
	st.global.f64 	[%rd108], %fd427;
$L__BB16_104:
	ret;

}
	// .globl	_Z12calc_delta_zPdS_S_S_S_di
.visible .entry _Z12calc_delta_zPdS_S_S_S_di(
	.param .u64 .ptr .align 1 _Z12calc_delta_zPdS_S_S_S_di_param_0,
	.param .u64 .ptr .align 1 _Z12calc_delta_zPdS_S_S_S_di_param_1,
	.param .u64 .ptr .align 1 _Z12calc_delta_zPdS_S_S_S_di_param_2,
	.param .u64 .ptr .align 1 _Z12calc_delta_zPdS_S_S_S_di_param_3,
	.param .u64 .ptr .align 1 _Z12calc_delta_zPdS_S_S_S_di_param_4,
	.param .f64 _Z12calc_delta_zPdS_S_S_S_di_param_5,
	.param .u32 _Z12calc_delta_zPdS_S_S_S_di_param_6
)
{
	.reg .pred 	%p<6>;
	.reg .b32 	%r<34>;
	.reg .b64 	%rd<15>;
	.reg .b64 	%fd<55>;

	ld.param.u64 	%rd1, [_Z12calc_delta_zPdS_S_S_S_di_param_0];
	ld.param.u64 	%rd2, [_Z12calc_delta_zPdS_S_S_S_di_param_1];
	ld.param.u64 	%rd3, [_Z12calc_delta_zPdS_S_S_S_di_param_3];
	ld.param.u64 	%rd4, [_Z12calc_delta_zPdS_S_S_S_di_param_4];
	ld.param.f64 	%fd11, [_Z12calc_delta_zPdS_S_S_S_di_param_5];
	ld.param.u32 	%r12, [_Z12calc_delta_zPdS_S_S_S_di_param_6];
	mov.u32 	%r13, %tid.x;
	mov.u32 	%r14, %ctaid.x;
	mov.u32 	%r15, %ntid.x;
	mad.lo.s32 	%r1, %r14, %r15, %r13;
	setp.ge.s32 	%p1, %r1, %r12;
	@%p1 bra 	$L__BB17_9;
	cvta.to.global.u64 	%rd5, %rd1;
	cvta.to.global.u64 	%rd6, %rd3;
	cvta.to.global.u64 	%rd7, %rd2;
	mul.wide.s32 	%rd8, %r1, 8;
	add.s64 	%rd9, %rd5, %rd8;
	ld.global.f64 	%fd12, [%rd9];
	mul.f64 	%fd13, %fd12, 0d3CA3E5B1A8BA67B5;
	add.s64 	%rd10, %rd6, %rd8;
	ld.global.f64 	%fd14, [%rd10];
	mul.f64 	%fd15, %fd11, %fd14;
	div.rn.f64 	%fd1, %fd13, %fd15;
	add.s64 	%rd11, %rd7, %rd8;
	ld.global.f64 	%fd16, [%rd11];
	ld.global.f64 	%fd17, [%rd11+8];
	div.rn.f64 	%fd52, %fd16, %fd17;
	{
	.reg .b32 %temp; 
	mov.b64 	{%temp, %r30}, %fd52;
	}
	{
	.reg .b32 %temp; 
	mov.b64 	{%r31, %temp}, %fd52;
	}
	setp.gt.s32 	%p2, %r30, 1048575;
	mov.b32 	%r32, -1023;
	@%p2 bra 	$L__BB17_3;
	mul.f64 	%fd52, %fd52, 0d4350000000000000;
	{
	.reg .b32 %temp; 
	mov.b64 	{%temp, %r30}, %fd52;
	}
	{
	.reg .b32 %temp; 
	mov.b64 	{%r31, %temp}, %fd52;
	}
	mov.b32 	%r32, -1077;
$L__BB17_3:
	add.s32 	%r18, %r30, -1;
	setp.gt.u32 	%p3, %r18, 2146435070;
	@%p3 bra 	$L__BB17_7;
	shr.u32 	%r21, %r30, 20;
	add.s32 	%r33, %r32, %r21;
	and.b32  	%r22, %r30, 1048575;
	or.b32  	%r23, %r22, 1072693248;
	mov.b64 	%fd53, {%r31, %r23};
	setp.lt.u32 	%p5, %r23, 1073127583;
	@%p5 bra 	$L__BB17_6;
	{
	.reg .b32 %temp; 
	mov.b64 	{%r24, %temp}, %fd53;
	}
	{
	.reg .b32 %temp; 
	mov.b64 	{%temp, %r25}, %fd53;
	}
	add.s32 	%r26, %r25, -1048576;
	mov.b64 	%fd53, {%r24, %r26};
	add.s32 	%r33, %r33, 1;
$L__BB17_6:
	add.f64 	%fd19, %fd53, 0dBFF0000000000000;
	add.f64 	%fd20, %fd53, 0d3FF0000000000000;
	rcp.approx.ftz.f64 	%fd21, %fd20;
	neg.f64 	%fd22, %fd20;
	fma.rn.f64 	%fd23, %fd22, %fd21, 0d3FF0000000000000;
	fma.rn.f64 	%fd24, %fd23, %fd23, %fd23;
	fma.rn.f64 	%fd25, %fd24, %fd21, %fd21;
	mul.f64 	%fd26, %fd19, %fd25;
	fma.rn.f64 	%fd27, %fd19, %fd25, %fd26;
	mul.f64 	%fd28, %fd27, %fd27;
	fma.rn.f64 	%fd29, %fd28, 0d3EB1380B3AE80F1E, 0d3ED0EE258B7A8B04;
	fma.rn.f64 	%fd30, %fd29, %fd28, 0d3EF3B2669F02676F;
	fma.rn.f64 	%fd31, %fd30, %fd28, 0d3F1745CBA9AB0956;
	fma.rn.f64 	%fd32, %fd31, %fd28, 0d3F3C71C72D1B5154;
	fma.rn.f64 	%fd33, %fd32, %fd28, 0d3F624924923BE72D;
	fma.rn.f64 	%fd34, %fd33, %fd28, 0d3F8999999999A3C4;
	fma.rn.f64 	%fd35, %fd34, %fd28, 0d3FB5555555555554;
	sub.f64 	%fd36, %fd19, %fd27;
	add.f64 	%fd37, %fd36, %fd36;
	neg.f64 	%fd38, %fd27;
	fma.rn.f64 	%fd39, %fd38, %fd19, %fd37;
	mul.f64 	%fd40, %fd25, %fd39;
	mul.f64 	%fd41, %fd28, %fd35;
	fma.rn.f64 	%fd42, %fd41, %fd27, %fd40;
	xor.b32  	%r27, %r33, -2147483648;
	mov.b32 	%r28, 1127219200;
	mov.b64 	%fd43, {%r27, %r28};
	mov.b32 	%r29, -2147483648;
	mov.b64 	%fd44, {%r29, %r28};
	sub.f64 	%fd45, %fd43, %fd44;
	fma.rn.f64 	%fd46, %fd45, 0d3FE62E42FEFA39EF, %fd27;
	fma.rn.f64 	%fd47, %fd45, 0dBFE62E42FEFA39EF, %fd46;
	sub.f64 	%fd48, %fd47, %fd27;
	sub.f64 	%fd49, %fd42, %fd48;
	fma.rn.f64 	%fd50, %fd45, 0d3C7ABC9E3B39803F, %fd49;
	add.f64 	%fd54, %fd46, %fd50;
	bra.uni 	$L__BB17_8;
$L__BB17_7:
	fma.rn.f64 	%fd18, %fd52, 0d7FF0000000000000, 0d7FF0000000000000;
	{
	.reg .b32 %temp; 
	mov.b64 	{%temp, %r19}, %fd52;
	}
	and.b32  	%r20, %r19, 2147483647;
	setp.eq.s32 	%p4, %r20, 0;
	selp.f64 	%fd54, 0dFFF0000000000000, %fd18, %p4;
$L__BB17_8:
	mul.f64 	%fd51, %fd1, %fd54;
	cvta.to.global.u64 	%rd12, %rd4;
	add.s64 	%rd14, %rd12, %rd8;
	st.global.f64 	[%rd14], %fd51;
$L__BB17_9:
	ret;

}
	// .globl	_Z8fdir_isoPdS_S_S_ddddiiiii
.visible .entry _Z8fdir_isoPdS_S_S_ddddiiiii(
	.param .u64 .ptr .align 1 _Z8fdir_isoPdS_S_S_ddddiiiii_param_0,
	.param .u64 .ptr .align 1 _Z8fdir_isoPdS_S_S_ddddiiiii_param_1,
	.param .u64 .ptr .align 1 _Z8fdir_isoPdS_S_S_ddddiiiii_param_2,
	.param .u64 .ptr .align 1 _Z8fdir_isoPdS_S_S_ddddiiiii_param_3,
	.param .f64 _Z8fdir_isoPdS_S_S_ddddiiiii_param_4,
	.param .f64 _Z8fdir_isoPdS_S_S_ddddiiiii_param_5,
	.param .f64 _Z8fdir_isoPdS_S_S_ddddiiiii_param_6,
	.param .f64 _Z8fdir_isoPdS_S_S_ddddiiiii_param_7,
	.param .u32 _Z8fdir_isoPdS_S_S_ddddiiiii_param_8,
	.param .u32 _Z8fdir_isoPdS_S_S_ddddiiiii_param_9,
	.param .u32 _Z8fdir_isoPdS_S_S_ddddiiiii_param_10,
	.param .u32 _Z8fdir_isoPdS_S_S_ddddiiiii_param_11,
	.param .u32 _Z8fdir_isoPdS_S_S_ddddiiiii_param_12
)
{
	.reg .pred 	%p<37>;
	.reg .b32 	%r<80>;
	.reg .b32 	%f<3>;
	.reg .b64 	%rd<22>;
	.reg .b64 	%fd<86>;

	ld.param.u64 	%rd4, [_Z8fdir_isoPdS_S_S_ddddiiiii_param_0];
	ld.param.u64 	%rd5, [_Z8fdir_isoPdS_S_S_ddddiiiii_param_1];
	ld.param.u64 	%rd6, [_Z8fdir_isoPdS_S_S_ddddiiiii_param_2];
	ld.param.u64 	%rd7, [_Z8fdir_isoPdS_S_S_ddddiiiii_param_3];
	ld.param.f64 	%fd21, [_Z8fdir_isoPdS_S_S_ddddiiiii_param_4];
	ld.param.f64 	%fd23, [_Z8fdir_isoPdS_S_S_ddddiiiii_param_6];
	ld.param.f64 	%fd24, [_Z8fdir_isoPdS_S_S_ddddiiiii_param_7];
	ld.param.u32 	%r22, [_Z8fdir_isoPdS_S_S_ddddiiiii_param_8];
	ld.param.u32 	%r23, [_Z8fdir_isoPdS_S_S_ddddiiiii_param_9];
	ld.param.u32 	%r78, [_Z8fdir_isoPdS_S_S_ddddiiiii_param_10];
	ld.param.u32 	%r27, [_Z8fdir_isoPdS_S_S_ddddiiiii_param_11];
	ld.param.u32 	%r26, [_Z8fdir_isoPdS_S_S_ddddiiiii_param_12];
	cvta.to.global.u64 	%rd1, %rd7;
	mov.u32 	%r28, %tid.x;
	mov.u32 	%r29, %ctaid.x;
	mov.u32 	%r30, %ntid.x;
	mad.lo.s32 	%r1, %r29, %r30, %r28;
	mov.u32 	%r31, %tid.y;
	mov.u32 	%r32, %ctaid.y;
	mov.u32 	%r33, %ntid.y;
	mad.lo.s32 	%r34, %r32, %r33, %r31;
	mov.u32 	%r35, %tid.z;
	mov.u32 	%r36, %ctaid.z;
	mov.u32 	%r37, %ntid.z;
	mad.lo.s32 	%r3, %r36, %r37, %r35;
	setp.ge.s32 	%p2, %r1, %r78;
	setp.ge.s32 	%p3, %r34, %r27;
	or.pred  	%p4, %p2, %p3;
	setp.ge.s32 	%p5, %r3, %r26;
	or.pred  	%p6, %p4, %p5;
	@%p6 bra 	$L__BB18_14;
	cvta.to.global.u64 	%rd8, %rd4;
	cvta.to.global.u64 	%rd9, %rd5;
	div.rn.f64 	%fd25, %fd23, %fd24;
	mul.f64 	%fd26, %fd25, %fd25;
	mul.f64 	%fd27, %fd26, 0d400921FB54442D18;
	mad.lo.s32 	%r38, %r34, %r78, %r34;
	cvt.s64.s32 	%rd10, %r38;
	cvt.s64.s32 	%rd11, %r78;
	add.s64 	%rd12, %rd11, %rd10;
	shl.b64 	%rd13, %rd12, 3;
	add.s64 	%rd14, %rd9, %rd13;
	ld.global.f64 	%fd28, [%rd14+-8];
	mul.f64 	%fd29, %fd27, %fd28;
	neg.s32 	%r39, %r22;
	cvt.rn.f64.s32 	%fd30, %r39;
	mul.f64 	%fd31, %fd21, %fd30;
	mul.f64 	%fd82, %fd31, %fd29;
	mad.lo.s32 	%r40, %r26, %r34, %r3;
	mul.lo.s32 	%r4, %r26, %r27;
	mad.lo.s32 	%r41, %r4, %r1, %r40;
	mul.wide.s32 	%rd15, %r41, 8;
	add.s64 	%rd2, %rd8, %rd15;
	st.global.f64 	[%rd2], %fd82;
	add.s32 	%r79, %r78, -2;
	setp.lt.s32 	%p7, %r79, %r1;
	@%p7 bra 	$L__BB18_14;
	mov.f64 	%fd32, 0d4000000000000000;
	{
	.reg .b32 %temp; 
	mov.b64 	{%temp, %r6}, %fd32;
	}
	and.b32  	%r7, %r6, 2146435072;
	setp.eq.s32 	%p8, %r7, 1062207488;
	setp.lt.s32 	%p10, %r6, 0;
	selp.b32 	%r8, 0, 2146435072, %p10;
	and.b32  	%r42, %r6, 2147483647;
	setp.ne.s32 	%p11, %r42, 1071644672;
	and.pred  	%p12, %p8, %p11;
	or.b32  	%r9, %r8, -2147483648;
	{
	.reg .b32 %temp; 
	mov.b64 	{%temp, %r43}, %fd21;
	}
	abs.f64 	%fd2, %fd21;
	setp.lt.s32 	%p14, %r43, 0;
	and.pred  	%p1, %p14, %p8;
	selp.b32 	%r44, %r43, 0, %p8;
	or.b32  	%r45, %r44, 2146435072;
	selp.b32 	%r46, %r45, %r44, %p10;
	mov.b32 	%r47, 0;
	mov.b64 	%fd3, {%r47, %r46};
	add.f64 	%fd33, %fd21, 0d4000000000000000;
	{
	.reg .b32 %temp; 
	mov.b64 	{%temp, %r48}, %fd33;
	}
	and.b32  	%r10, %r48, 2146435072;
	selp.b32 	%r49, %r9, %r8, %p12;
	selp.b32 	%r50, %r49, %r8, %p14;
	mov.b64 	%fd4, {%r47, %r50};
	add.rn.f64 	%fd5, %fd21, %fd32;
	mad.lo.s32 	%r51, %r27, %r79, %r34;
	mad.lo.s32 	%r77, %r26, %r51, %r3;
	cvta.to.global.u64 	%rd3, %rd6;
	mul.wide.s32 	%rd16, %r1, 8;
	add.s64 	%rd17, %rd1, %rd16;
$L__BB18_3:
	mov.u32 	%r13, %r78;
	setp.ne.s32 	%p15, %r23, 1;
	mov.f64 	%fd84, %fd21;
	@%p15 bra 	$L__BB18_10;
	ld.param.f64 	%fd81, [_Z8fdir_isoPdS_S_S_ddddiiiii_param_5];
	setp.lt.s32 	%p16, %r6, 0;
	setp.eq.s32 	%p17, %r7, 1062207488;
	ld.global.f64 	%fd34, [%rd17];
	add.f64 	%fd35, %fd81, %fd34;
	mul.wide.s32 	%rd18, %r79, 8;
	add.s64 	%rd19, %rd1, %rd18;
	ld.global.f64 	%fd36, [%rd19];
	add.f64 	%fd37, %fd81, %fd36;
	div.rn.f64 	%fd7, %fd35, %fd37;
	{
	.reg .b32 %temp; 
	mov.b64 	{%temp, %r15}, %fd7;
	}
	abs.f64 	%fd8, %fd7;
	{ // callseq 21, 0
	.param .b64 param0;
	st.param.f64 	[param0], %fd8;
	.param .b64 param1;
	st.param.f64 	[param1], 0d4000000000000000;
	.param .b64 retval0;
	call.uni (retval0), 
	__internal_accurate_pow, 
	(
	param0, 
	param1
	);
	ld.param.f64 	%fd38, [retval0];
	} // callseq 21
	setp.lt.s32 	%p19, %r15, 0;
	neg.f64 	%fd40, %fd38;
	selp.f64 	%fd41, %fd40, %fd38, %p17;
	selp.f64 	%fd42, %fd41, %fd38, %p19;
	setp.eq.f64 	%p20, %fd7, 0d0000000000000000;
	selp.b32 	%r52, %r15, 0, %p17;
	or.b32  	%r53, %r52, 2146435072;
	selp.b32 	%r54, %r53, %r52, %p16;
	mov.b32 	%r55, 0;
	mov.b64 	%fd43, {%r55, %r54};
	selp.f64 	%fd83, %fd43, %fd42, %p20;
	add.f64 	%fd44, %fd7, 0d4000000000000000;
	{
	.reg .b32 %temp; 
	mov.b64 	{%temp, %r56}, %fd44;
	}
	and.b32  	%r57, %r56, 2146435072;
	setp.ne.s32 	%p21, %r57, 2146435072;
	@%p21 bra 	$L__BB18_9;
	setp.num.f64 	%p22, %fd7, %fd7;
	@%p22 bra 	$L__BB18_7;
	mov.f64 	%fd45, 0d4000000000000000;
	add.rn.f64 	%fd83, %fd7, %fd45;
	bra.uni 	$L__BB18_9;
$L__BB18_7:
	setp.neu.f64 	%p23, %fd8, 0d7FF0000000000000;
	@%p23 bra 	$L__BB18_9;
	and.b32  	%r59, %r6, 2147483647;
	setp.ne.s32 	%p26, %r59, 1071644672;
	selp.b32 	%r60, %r9, %r8, %p26;
	selp.b32 	%r61, %r60, %r8, %p17;
	selp.b32 	%r62, %r61, %r8, %p19;
	mov.b32 	%r63, 0;
	mov.b64 	%fd83, {%r63, %r62};
$L__BB18_9:
	setp.eq.f64 	%p27, %fd21, 0d3FF0000000000000;
	setp.neu.f64 	%p28, %fd2, 0d7FF0000000000000;
	setp.nan.f64 	%p29, %fd21, %fd21;
	setp.eq.s32 	%p30, %r10, 2146435072;
	setp.eq.f64 	%p31, %fd21, 0d0000000000000000;
	setp.eq.f64 	%p32, %fd7, 0d3FF0000000000000;
	selp.f64 	%fd46, 0d3FF0000000000000, %fd83, %p32;
	{ // callseq 22, 0
	.param .b64 param0;
	st.param.f64 	[param0], %fd2;
	.param .b64 param1;
	st.param.f64 	[param1], 0d4000000000000000;
	.param .b64 retval0;
	call.uni (retval0), 
	__internal_accurate_pow, 
	(
	param0, 
	param1
	);
	ld.param.f64 	%fd47, [retval0];
	} // callseq 22
	neg.f64 	%fd49, %fd47;
	selp.f64 	%fd50, %fd49, %fd47, %p1;
	selp.f64 	%fd51, %fd3, %fd50, %p31;
	selp.f64 	%fd52, %fd5, %fd51, %p29;
	selp.f64 	%fd53, %fd52, %fd4, %p28;
	selp.f64 	%fd54, %fd53, %fd51, %p30;
	mov.f64 	%fd55, 0d3FF0000000000000;
	sub.f64 	%fd56, %fd55, %fd54;
	selp.f64 	%fd57, 0d0000000000000000, %fd56, %p27;
	mul.f64 	%fd58, %fd46, %fd57;
	sub.f64 	%fd59, %fd55, %fd58;
	sqrt.rn.f64 	%fd60, %fd59;
	neg.f64 	%fd84, %fd60;
$L__BB18_10:
	mul.wide.s32 	%rd20, %r77, 8;
	add.s64 	%rd21, %rd3, %rd20;
	ld.global.f64 	%fd61, [%rd21];
	div.rn.f64 	%fd15, %fd61, %fd84;
	fma.rn.f64 	%fd62, %fd15, 0d3FF71547652B82FE, 0d4338000000000000;
	{
	.reg .b32 %temp; 
	mov.b64 	{%r16, %temp}, %fd62;
	}
	mov.f64 	%fd63, 0dC338000000000000;
	add.rn.f64 	%fd64, %fd62, %fd63;
	fma.rn.f64 	%fd65, %fd64, 0dBFE62E42FEFA39EF, %fd15;
	fma.rn.f64 	%fd66, %fd64, 0dBC7ABC9E3B39803F, %fd65;
	fma.rn.f64 	%fd67, %fd66, 0d3E5ADE1569CE2BDF, 0d3E928AF3FCA213EA;
	fma.rn.f64 	%fd68, %fd67, %fd66, 0d3EC71DEE62401315;
	fma.rn.f64 	%fd69, %fd68, %fd66, 0d3EFA01997C89EB71;
	fma.rn.f64 	%fd70, %fd69, %fd66, 0d3F2A01A014761F65;
	fma.rn.f64 	%fd71, %fd70, %fd66, 0d3F56C16C1852B7AF;
	fma.rn.f64 	%fd72, %fd71, %fd66, 0d3F81111111122322;
	fma.rn.f64 	%fd73, %fd72, %fd66, 0d3FA55555555502A1;
	fma.rn.f64 	%fd74, %fd73, %fd66, 0d3FC5555555555511;
	fma.rn.f64 	%fd75, %fd74, %fd66, 0d3FE000000000000B;
	fma.rn.f64 	%fd76, %fd75, %fd66, 0d3FF0000000000000;
	fma.rn.f64 	%fd77, %fd76, %fd66, 0d3FF0000000000000;
	{
	.reg .b32 %temp; 
	mov.b64 	{%r17, %temp}, %fd77;
	}
	{
	.reg .b32 %temp; 
	mov.b64 	{%temp, %r18}, %fd77;
	}
	shl.b32 	%r64, %r16, 20;
	add.s32 	%r65, %r64, %r18;
	mov.b64 	%fd85, {%r17, %r65};
	{
	.reg .b32 %temp; 
	mov.b64 	{%temp, %r66}, %fd15;
	}
	mov.b32 	%f2, %r66;
	abs.f32 	%f1, %f2;
	setp.lt.f32 	%p33, %f1, 0f4086232B;
	@%p33 bra 	$L__BB18_13;
	setp.lt.f64 	%p34, %fd15, 0d0000000000000000;
	add.f64 	%fd78, %fd15, 0d7FF0000000000000;
	selp.f64 	%fd85, 0d0000000000000000, %fd78, %p34;
	setp.geu.f32 	%p35, %f1, 0f40874800;
	@%p35 bra 	$L__BB18_13;
	shr.u32 	%r67, %r16, 31;
	add.s32 	%r68, %r16, %r67;
	shr.s32 	%r69, %r68, 1;
	shl.b32 	%r70, %r69, 20;
	add.s32 	%r71, %r18, %r70;
	mov.b64 	%fd79, {%r17, %r71};
	sub.s32 	%r72, %r16, %r69;
	shl.b32 	%r73, %r72, 20;
	add.s32 	%r74, %r73, 1072693248;
	mov.b32 	%r75, 0;
	mov.b64 	%fd80, {%r75, %r74};
	mul.f64 	%fd85, %fd80, %fd79;
$L__BB18_13:
	mul.f64 	%fd82, %fd85, %fd82;
	st.global.f64 	[%rd2], %fd82;
	add.s32 	%r79, %r79, -1;
	add.s32 	%r78, %r13, -1;
	add.s32 	%r76, %r13, -2;
	sub.s32 	%r77, %r77, %r4;
	setp.gt.s32 	%p36, %r76, %r1;
	@%p36 bra 	$L__BB18_3;
$L__BB18_14:
	ret;

}
	// .globl	_Z11fdir_nonisoPdS_S_S_S_S_ddddiiiii
.visible .entry _Z11fdir_nonisoPdS_S_S_S_S_ddddiiiii(
	.param .u64 .ptr .align 1 _Z11fdir_nonisoPdS_S_S_S_S_ddddiiiii_param_0,
	.param .u64 .ptr .align 1 _Z11fdir_nonisoPdS_S_S_S_S_ddddiiiii_param_1,
	.param .u64 .ptr .align 1 _Z11fdir_nonisoPdS_S_S_S_S_ddddiiiii_param_2,
	.param .u64 .ptr .align 1 _Z11fdir_nonisoPdS_S_S_S_S_ddddiiiii_param_3,
	.param .u64 .ptr .align 1 _Z11fdir_nonisoPdS_S_S_S_S_ddddiiiii_param_4,
	.param .u64 .ptr .align 1 _Z11fdir_nonisoPdS_S_S_S_S_ddddiiiii_param_5,
	.param .f64 _Z11fdir_nonisoPdS_S_S_S_S_ddddiiiii_param_6,
	.param .f64 _Z11fdir_nonisoPdS_S_S_S_S_ddddiiiii_param_7,
	.param .f64 _Z11fdir_nonisoPdS_S_S_S_S_ddddiiiii_param_8,
	.param .f64 _Z11fdir_nonisoPdS_S_S_S_S_ddddiiiii_param_9,
	.param .u32 _Z11fdir_nonisoPdS_S_S_S_S_ddddiiiii_param_10,
	.param .u32 _Z11fdir_nonisoPdS_S_S_S_S_ddddiiiii_param_11,
	.param .u32 _Z11fdir_nonisoPdS_S_S_S_S_ddddiiiii_param_12,
	.param .u32 _Z11fdir_nonisoPdS_S_S_S_S_ddddiiiii_param_13,
	.param .u32 _Z11fdir_nonisoPdS_S_S_S_S_ddddiiiii_param_14
)
{
	.reg .pred 	%p<40>;
	.reg .b32 	%r<95>;
	.reg .b32 	%f<5>;
	.reg .b64 	%rd<29>;
	.reg .b64 	%fd<114>;

	ld.param.u64 	%rd6, [_Z11fdir_nonisoPdS_S_S_S_S_ddddiiiii_param_0];
	ld.param.u64 	%rd7, [_Z11fdir_nonisoPdS_S_S_S_S_ddddiiiii_param_1];
	ld.param.u64 	%rd8, [_Z11fdir_nonisoPdS_S_S_S_S_ddddiiiii_param_2];
	ld.param.u64 	%rd9, [_Z11fdir_nonisoPdS_S_S_S_S_ddddiiiii_param_3];
	ld.param.u64 	%rd10, [_Z11fdir_nonisoPdS_S_S_S_S_ddddiiiii_param_4];
	ld.param.u64 	%rd11, [_Z11fdir_nonisoPdS_S_S_S_S_ddddiiiii_param_5];
	ld.param.f64 	%fd27, [_Z11fdir_nonisoPdS_S_S_S_S_ddddiiiii_param_6];
	ld.param.f64 	%fd28, [_Z11fdir_nonisoPdS_S_S_S_S_ddddiiiii_param_7];
	ld.param.f64 	%fd29, [_Z11fdir_nonisoPdS_S_S_S_S_ddddiiiii_param_8];
	ld.param.f64 	%fd30, [_Z11fdir_nonisoPdS_S_S_S_S_ddddiiiii_param_9];
	ld.param.u32 	%r26, [_Z11fdir_nonisoPdS_S_S_S_S_ddddiiiii_param_10];
	ld.param.u32 	%r27, [_Z11fdir_nonisoPdS_S_S_S_S_ddddiiiii_param_11];
	ld.param.u32 	%r93, [_Z11fdir_nonisoPdS_S_S_S_S_ddddiiiii_param_12];
	ld.param.u32 	%r31, [_Z11fdir_nonisoPdS_S_S_S_S_ddddiiiii_param_13];
	ld.param.u32 	%r30, [_Z11fdir_nonisoPdS_S_S_S_S_ddddiiiii_param_14];
	cvta.to.global.u64 	%rd1, %rd11;
	mov.u32 	%r32, %tid.x;
	mov.u32 	%r33, %ctaid.x;
	mov.u32 	%r34, %ntid.x;
	mad.lo.s32 	%r1, %r33, %r34, %r32;
	mov.u32 	%r35, %tid.y;
	mov.u32 	%r36, %ctaid.y;
	mov.u32 	%r37, %ntid.y;
	mad.lo.s32 	%r38, %r36, %r37, %r35;
	mov.u32 	%r39, %tid.z;
	mov.u32 	%r40, %ctaid.z;
	mov.u32 	%r41, %ntid.z;
	mad.lo.s32 	%r3, %r40, %r41, %r39;
	setp.ge.s32 	%p2, %r1, %r93;
	setp.ge.s32 	%p3, %r38, %r31;
	or.pred  	%p4, %p2, %p3;
	setp.ge.s32 	%p5, %r3, %r30;
	or.pred  	%p6, %p4, %p5;
	@%p6 bra 	$L__BB19_17;
	cvta.to.global.u64 	%rd12, %rd6;
	cvta.to.global.u64 	%rd13, %rd8;
	div.rn.f64 	%fd31, %fd29, %fd30;
	mul.f64 	%fd32, %fd31, %fd31;
	mul.f64 	%fd33, %fd32, 0d400921FB54442D18;
	mad.lo.s32 	%r42, %r38, %r93, %r38;
	cvt.s64.s32 	%rd14, %r42;
	cvt.s64.s32 	%rd15, %r93;
	add.s64 	%rd16, %rd15, %rd14;
	shl.b64 	%rd17, %rd16, 3;
	add.s64 	%rd18, %rd13, %rd17;
	ld.global.f64 	%fd34, [%rd18+-8];
	mul.f64 	%fd35, %fd33, %fd34;
	neg.s32 	%r43, %r26;
	cvt.rn.f64.s32 	%fd36, %r43;
	mul.f64 	%fd37, %fd27, %fd36;
	mul.f64 	%fd109, %fd37, %fd35;
	mad.lo.s32 	%r44, %r30, %r38, %r3;
	mul.lo.s32 	%r4, %r30, %r31;
	mad.lo.s32 	%r5, %r4, %r1, %r44;
	mul.wide.s32 	%rd19, %r5, 8;
	add.s64 	%rd2, %rd12, %rd19;
	st.global.f64 	[%rd2], %fd109;
	add.s32 	%r94, %r93, -2;
	setp.lt.s32 	%p7, %r94, %r1;
	@%p7 bra 	$L__BB19_17;
	mov.f64 	%fd38, 0d4000000000000000;
	{
	.reg .b32 %temp; 
	mov.b64 	{%temp, %r7}, %fd38;
	}
	and.b32  	%r8, %r7, 2146435072;
	setp.eq.s32 	%p8, %r8, 1062207488;
	setp.lt.s32 	%p10, %r7, 0;
	selp.b32 	%r9, 0, 2146435072, %p10;
	and.b32  	%r45, %r7, 2147483647;
	setp.ne.s32 	%p11, %r45, 1071644672;
	and.pred  	%p12, %p8, %p11;
	or.b32  	%r10, %r9, -2147483648;
	{
	.reg .b32 %temp; 
	mov.b64 	{%temp, %r46}, %fd27;
	}
	abs.f64 	%fd2, %fd27;
	setp.lt.s32 	%p14, %r46, 0;
	and.pred  	%p1, %p14, %p8;
	selp.b32 	%r47, %r46, 0, %p8;
	or.b32  	%r48, %r47, 2146435072;
	selp.b32 	%r49, %r48, %r47, %p10;
	mov.b32 	%r50, 0;
	mov.b64 	%fd3, {%r50, %r49};
	add.f64 	%fd39, %fd27, 0d4000000000000000;
	{
	.reg .b32 %temp; 
	mov.b64 	{%temp, %r51}, %fd39;
	}
	and.b32  	%r11, %r51, 2146435072;
	selp.b32 	%r52, %r10, %r9, %p12;
	selp.b32 	%r53, %r52, %r9, %p14;
	mov.b64 	%fd4, {%r50, %r53};
	add.rn.f64 	%fd5, %fd27, %fd38;
	cvta.to.global.u64 	%rd20, %rd7;
	add.s64 	%rd3, %rd20, %rd19;
	mad.lo.s32 	%r54, %r31, %r94, %r38;
	mad.lo.s32 	%r92, %r30, %r54, %r3;
	cvta.to.global.u64 	%rd4, %rd9;
	cvta.to.global.u64 	%rd5, %rd10;
	mul.wide.s32 	%rd22, %r1, 8;
	add.s64 	%rd23, %rd1, %rd22;
$L__BB19_3:
	mov.u32 	%r14, %r93;
	setp.ne.s32 	%p15, %r27, 1;
	mov.f64 	%fd111, %fd27;
	@%p15 bra 	$L__BB19_10;
	setp.lt.s32 	%p16, %r7, 0;
	setp.eq.s32 	%p17, %r8, 1062207488;
	ld.global.f64 	%fd40, [%rd23];
	add.f64 	%fd41, %fd28, %fd40;
	mul.wide.s32 	%rd24, %r94, 8;
	add.s64 	%rd25, %rd1, %rd24;
	ld.global.f64 	%fd42, [%rd25];
	add.f64 	%fd43, %fd28, %fd42;
	div.rn.f64 	%fd7, %fd41, %fd43;
	{
	.reg .b32 %temp; 
	mov.b64 	{%temp, %r16}, %fd7;
	}
	abs.f64 	%fd8, %fd7;
	{ // callseq 23, 0
	.param .b64 param0;
	st.param.f64 	[param0], %fd8;
	.param .b64 param1;
	st.param.f64 	[param1], 0d4000000000000000;
	.param .b64 retval0;
	call.uni (retval0), 
	__internal_accurate_pow, 
	(
	param0, 
	param1
	);
	ld.param.f64 	%fd44, [retval0];
	} // callseq 23
	setp.lt.s32 	%p19, %r16, 0;
	neg.f64 	%fd46, %fd44;
	selp.f64 	%fd47, %fd46, %fd44, %p17;
	selp.f64 	%fd48, %fd47, %fd44, %p19;
	setp.eq.f64 	%p20, %fd7, 0d0000000000000000;
	selp.b32 	%r55, %r16, 0, %p17;
	or.b32  	%r56, %r55, 2146435072;
	selp.b32 	%r57, %r56, %r55, %p16;
	mov.b32 	%r58, 0;
	mov.b64 	%fd49, {%r58, %r57};
	selp.f64 	%fd110, %fd49, %fd48, %p20;
	add.f64 	%fd50, %fd7, 0d4000000000000000;
	{
	.reg .b32 %temp; 
	mov.b64 	{%temp, %r59}, %fd50;
	}
	and.b32  	%r60, %r59, 2146435072;
	setp.ne.s32 	%p21, %r60, 2146435072;
	@%p21 bra 	$L__BB19_9;
	setp.num.f64 	%p22, %fd7, %fd7;
	@%p22 bra 	$L__BB19_7;
	mov.f64 	%fd51, 0d4000000000000000;
	add.rn.f64 	%fd110, %fd7, %fd51;
	bra.uni 	$L__BB19_9;
$L__BB19_7:
	setp.neu.f64 	%p23, %fd8, 0d7FF0000000000000;
	@%p23 bra 	$L__BB19_9;
	and.b32  	%r62, %r7, 2147483647;
	setp.ne.s32 	%p26, %r62, 1071644672;
	selp.b32 	%r63, %r10, %r9, %p26;
	selp.b32 	%r64, %r63, %r9, %p17;
	selp.b32 	%r65, %r64, %r9, %p19;
	mov.b32 	%r66, 0;
	mov.b64 	%fd110, {%r66, %r65};
$L__BB19_9:
	setp.eq.f64 	%p27, %fd27, 0d3FF0000000000000;
	setp.neu.f64 	%p28, %fd2, 0d7FF0000000000000;
	setp.nan.f64 	%p29, %fd27, %fd27;
	setp.eq.s32 	%p30, %r11, 2146435072;
	setp.eq.f64 	%p31, %fd27, 0d0000000000000000;
	setp.eq.f64 	%p32, %fd7, 0d3FF0000000000000;
	selp.f64 	%fd52, 0d3FF0000000000000, %fd110, %p32;
	{ // callseq 24, 0
	.param .b64 param0;
	st.param.f64 	[param0], %fd2;
	.param .b64 param1;
	st.param.f64 	[param1], 0d4000000000000000;
	.param .b64 retval0;
	call.uni (retval0), 
	__internal_accurate_pow, 
	(
	param0, 
	param1
	);
	ld.param.f64 	%fd53, [retval0];
	} // callseq 24
	neg.f64 	%fd55, %fd53;
	selp.f64 	%fd56, %fd55, %fd53, %p1;
	selp.f64 	%fd57, %fd3, %fd56, %p31;
	selp.f64 	%fd58, %fd5, %fd57, %p29;
	selp.f64 	%fd59, %fd58, %fd4, %p28;
	selp.f64 	%fd60, %fd59, %fd57, %p30;
	mov.f64 	%fd61, 0d3FF0000000000000;
	sub.f64 	%fd62, %fd61, %fd60;
	selp.f64 	%fd63, 0d0000000000000000, %fd62, %p27;
	mul.f64 	%fd64, %fd52, %fd63;
	sub.f64 	%fd65, %fd61, %fd64;
	sqrt.rn.f64 	%fd66, %fd65;
	neg.f64 	%fd111, %fd66;
$L__BB19_10:
	mul.wide.s32 	%rd26, %r92, 8;
	add.s64 	%rd27, %rd4, %rd26;
	ld.global.f64 	%fd67, [%rd27];
	add.s64 	%rd28, %rd5, %rd26;
	ld.global.f64 	%fd68, [%rd28];
	add.f64 	%fd15, %fd67, %fd68;
	div.rn.f64 	%fd16, %fd67, %fd111;
	fma.rn.f64 	%fd69, %fd16, 0d3FF71547652B82FE, 0d4338000000000000;
	{
	.reg .b32 %temp; 
	mov.b64 	{%r17, %temp}, %fd69;
	}
	mov.f64 	%fd70, 0dC338000000000000;
	add.rn.f64 	%fd71, %fd69, %fd70;
	fma.rn.f64 	%fd72, %fd71, 0dBFE62E42FEFA39EF, %fd16;
	fma.rn.f64 	%fd73, %fd71, 0dBC7ABC9E3B39803F, %fd72;
	fma.rn.f64 	%fd74, %fd73, 0d3E5ADE1569CE2BDF, 0d3E928AF3FCA213EA;
	fma.rn.f64 	%fd75, %fd74, %fd73, 0d3EC71DEE62401315;
	fma.rn.f64 	%fd76, %fd75, %fd73, 0d3EFA01997C89EB71;
	fma.rn.f64 	%fd77, %fd76, %fd73, 0d3F2A01A014761F65;
	fma.rn.f64 	%fd78, %fd77, %fd73, 0d3F56C16C1852B7AF;
	fma.rn.f64 	%fd79, %fd78, %fd73, 0d3F81111111122322;
	fma.rn.f64 	%fd80, %fd79, %fd73, 0d3FA55555555502A1;
	fma.rn.f64 	%fd81, %fd80, %fd73, 0d3FC5555555555511;
	fma.rn.f64 	%fd82, %fd81, %fd73, 0d3FE000000000000B;
	fma.rn.f64 	%fd83, %fd82, %fd73, 0d3FF0000000000000;
	fma.rn.f64 	%fd84, %fd83, %fd73, 0d3FF0000000000000;
	{
	.reg .b32 %temp; 
	mov.b64 	{%r18, %temp}, %fd84;
	}
	{
	.reg .b32 %temp; 
	mov.b64 	{%temp, %r19}, %fd84;
	}
	shl.b32 	%r67, %r17, 20;
	add.s32 	%r68, %r67, %r19;
	mov.b64 	%fd112, {%r18, %r68};
	{
	.reg .b32 %temp; 
	mov.b64 	{%temp, %r69}, %fd16;
	}
	mov.b32 	%f3, %r69;
	abs.f32 	%f1, %f3;
	setp.lt.f32 	%p33, %f1, 0f4086232B;
	@%p33 bra 	$L__BB19_13;
	setp.lt.f64 	%p34, %fd16, 0d0000000000000000;
	add.f64 	%fd85, %fd16, 0d7FF0000000000000;
	selp.f64 	%fd112, 0d0000000000000000, %fd85, %p34;
	setp.geu.f32 	%p35, %f1, 0f40874800;
	@%p35 bra 	$L__BB19_13;
	shr.u32 	%r70, %r17, 31;
	add.s32 	%r71, %r17, %r70;
	shr.s32 	%r72, %r71, 1;
	shl.b32 	%r73, %r72, 20;
	add.s32 	%r74, %r19, %r73;
	mov.b64 	%fd86, {%r18, %r74};
	sub.s32 	%r75, %r17, %r72;
	shl.b32 	%r76, %r75, 20;
	add.s32 	%r77, %r76, 1072693248;
	mov.b32 	%r78, 0;
	mov.b64 	%fd87, {%r78, %r77};
	mul.f64 	%fd112, %fd87, %fd86;
$L__BB19_13:
	mul.f64 	%fd88, %fd109, %fd112;
	st.global.f64 	[%rd3], %fd88;
	div.rn.f64 	%fd21, %fd15, %fd111;
	fma.rn.f64 	%fd89, %fd21, 0d3FF71547652B82FE, 0d4338000000000000;
	{
	.reg .b32 %temp; 
	mov.b64 	{%r20, %temp}, %fd89;
	}
	mov.f64 	%fd90, 0dC338000000000000;
	add.rn.f64 	%fd91, %fd89, %fd90;
	fma.rn.f64 	%fd92, %fd91, 0dBFE62E42FEFA39EF, %fd21;
	fma.rn.f64 	%fd93, %fd91, 0dBC7ABC9E3B39803F, %fd92;
	fma.rn.f64 	%fd94, %fd93, 0d3E5ADE1569CE2BDF, 0d3E928AF3FCA213EA;
	fma.rn.f64 	%fd95, %fd94, %fd93, 0d3EC71DEE62401315;
	fma.rn.f64 	%fd96, %fd95, %fd93, 0d3EFA01997C89EB71;
	fma.rn.f64 	%fd97, %fd96, %fd93, 0d3F2A01A014761F65;
	fma.rn.f64 	%fd98, %fd97, %fd93, 0d3F56C16C1852B7AF;
	fma.rn.f64 	%fd99, %fd98, %fd93, 0d3F81111111122322;
	fma.rn.f64 	%fd100, %fd99, %fd93, 0d3FA55555555502A1;
	fma.rn.f64 	%fd101, %fd100, %fd93, 0d3FC5555555555511;
	fma.rn.f64 	%fd102, %fd101, %fd93, 0d3FE000000000000B;
	fma.rn.f64 	%fd103, %fd102, %fd93, 0d3FF0000000000000;
	fma.rn.f64 	%fd104, %fd103, %fd93, 0d3FF0000000000000;
	{
	.reg .b32 %temp; 
	mov.b64 	{%r21, %temp}, %fd104;
	}
	{
	.reg .b32 %temp; 
	mov.b64 	{%temp, %r22}, %fd104;
	}
	shl.b32 	%r79, %r20, 20;
	add.s32 	%r80, %r79, %r22;
	mov.b64 	%fd113, {%r21, %r80};
	{
	.reg .b32 %temp; 
	mov.b64 	{%temp, %r81}, %fd21;
	}
	mov.b32 	%f4, %r81;
	abs.f32 	%f2, %f4;
	setp.lt.f32 	%p36, %f2, 0f4086232B;
	@%p36 bra 	$L__BB19_16;
	setp.lt.f64 	%p37, %fd21, 0d0000000000000000;
	add.f64 	%fd105, %fd21, 0d7FF0000000000000;
	selp.f64 	%fd113, 0d0000000000000000, %fd105, %p37;
	setp.geu.f32 	%p38, %f2, 0f40874800;
	@%p38 bra 	$L__BB19_16;
	shr.u32 	%r82, %r20, 31;
	add.s32 	%r83, %r20, %r82;
	shr.s32 	%r84, %r83, 1;
	shl.b32 	%r85, %r84, 20;
	add.s32 	%r86, %r22, %r85;
	mov.b64 	%fd106, {%r21, %r86};
	sub.s32 	%r87, %r20, %r84;
	shl.b32 	%r88, %r87, 20;
	add.s32 	%r89, %r88, 1072693248;
	mov.b32 	%r90, 0;
	mov.b64 	%fd107, {%r90, %r89};
	mul.f64 	%fd113, %fd107, %fd106;
$L__BB19_16:
	ld.global.f64 	%fd108, [%rd2];
	mul.f64 	%fd109, %fd113, %fd108;
	st.global.f64 	[%rd2], %fd109;
	add.s32 	%r94, %r94, -1;
	add.s32 	%r93, %r14, -1;
	add.s32 	%r91, %r14, -2;
	sub.s32 	%r92, %r92, %r4;
	setp.gt.s32 	%p39, %r91, %r1;
	@%p39 bra 	$L__BB19_3;
$L__BB19_17:
	ret;

}
	// .globl	_Z16fband_iso_notabuPdS_S_S_S_S_S_S_S_S_S_S_diddiiddiddiid
.visible .entry _Z16fband_iso_notabuPdS_S_S_S_S_S_S_S_S_S_S_diddiiddiddiid(
	.param .u64 .ptr .align 1 _Z16fband_iso_notabuPdS_S_S_S_S_S_S_S_S_S_S_diddiiddiddiid_param_0,
	.param .u64 .ptr .align 1 _Z16fband_iso_notabuPdS_S_S_S_S_S_S_S_S_S_S_diddiiddiddiid_param_1,
	.param .u64 .ptr .align 1 _Z16fband_iso_notabuPdS_S_S_S_S_S_S_S_S_S_S_diddiiddiddiid_param_2,
	.param .u64 .ptr .align 1 _Z16fband_iso_notabuPdS_S_S_S_S_S_S_S_S_S_S_diddiiddiddiid_param_3,
	.param .u64 .ptr .align 1 _Z16fband_iso_notabuPdS_S_S_S_S_S_S_S_S_S_S_diddiiddiddiid_param_4,
	.param .u64 .ptr .align 1 _Z16fband_iso_notabuPdS_S_S_S_S_S_S_S_S_S_S_diddiiddiddiid_param_5,
	.param .u64 .ptr .align 1 _Z16fband_iso_notabuPdS_S_S_S_S_S_S_S_S_S_S_diddiiddiddiid_param_6,
	.param .u64 .ptr .align 1 _Z16fband_iso_notabuPdS_S_S_S_S_S_S_S_S_S_S_diddiiddiddiid_param_7,
	.param .u64 .ptr .align 1 _Z16fband_iso_notabuPdS_S_S_S_S_S_S_S_S_S_S_diddiiddiddiid_param_8,
	.param .u64 .ptr .align 1 _Z16fband_iso_notabuPdS_S_S_S_S_S_S_S_S_S_S_diddiiddiddiid_param_9,
	.param .u64 .ptr .align 1 _Z16fband_iso_notabuPdS_S_S_S_S_S_S_S_S_S_S_diddiiddiddiid_param_10,
	.param .u64 .ptr .align 1 _Z16fband_iso_notabuPdS_S_S_S_S_S_S_S_S_S_S_diddiiddiddiid_param_11,
	.param .f64 _Z16fband_iso_notabuPdS_S_S_S_S_S_S_S_S_S_S_diddiiddiddiid_param_12,
	.param .u32 _Z16fband_iso_notabuPdS_S_S_S_S_S_S_S_S_S_S_diddiiddiddiid_param_13,
	.param .f64 _Z16fband_iso_notabuPdS_S_S_S_S_S_S_S_S_S_S_diddiiddiddiid_param_14,
	.param .f64 _Z16fband_iso_notabuPdS_S_S_S_S_S_S_S_S_S_S_diddiiddiddiid_param_15,
	.param .u32 _Z16fband_iso_notabuPdS_S_S_S_S_S_S_S_S_S_S_diddiiddiddiid_param_16,
	.param .u32 _Z16fband_iso_notabuPdS_S_S_S_S_S_S_S_S_S_S_diddiiddiddiid_param_17,
	.param .f64 _Z16fband_iso_notabuPdS_S_S_S_S_S_S_S_S_S_S_diddiiddiddiid_param_18,
	.param .f64 _Z16fband_iso_notabuPdS_S_S_S_S_S_S_S_S_S_S_diddiiddiddiid_param_19,
	.param .u32 _Z16fband_iso_notabuPdS_S_S_S_S_S_S_S_S_S_S_diddiiddiddiid_param_20,
	.param .f64 _Z16fband_iso_notabuPdS_S_S_S_S_S_S_S_S_S_S_diddiiddiddiid_param_21,
	.param .f64 _Z16fband_iso_notabuPdS_S_S_S_S_S_S_S_S_S_S_diddiiddiddiid_param_22,
	.param .u32 _Z16fband_iso_notabuPdS_S_S_S_S_S_S_S_S_S_S_diddiiddiddiid_param_23,
	.param .u32 _Z16fband_iso_notabuPdS_S_S_S_S_S_S_S_S_S_S_diddiiddiddiid_param_24,
	.param .f64 _Z16fband_iso_notabuPdS_S_S_S_S_S_S_S_S_S_S_diddiiddiddiid_param_25
)
{
	.reg .pred 	%p<20>;
	.reg .b32 	%r<102>;
	.reg .b64 	%rd<177>;
	.reg .b64 	%fd<261>;

	ld.param.u64 	%rd27, [_Z16fband_iso_notabuPdS_S_S_S_S_S_S_S_S_S_S_diddiiddiddiid_param_0];
	ld.param.u64 	%rd28, [_Z16fband_iso_notabuPdS_S_S_S_S_S_S_S_S_S_S_diddiiddiddiid_param_1];
	ld.param.u64 	%rd29, [_Z16fband_iso_notabuPdS_S_S_S_S_S_S_S_S_S_S_diddiiddiddiid_param_2];
	ld.param.u64 	%rd30, [_Z16fband_iso_notabuPdS_S_S_S_S_S_S_S_S_S_S_diddiiddiddiid_param_3];
	ld.param.u64 	%rd31, [_Z16fband_iso_notabuPdS_S_S_S_S_S_S_S_S_S_S_diddiiddiddiid_param_4];
	ld.param.u64 	%rd32, [_Z16fband_iso_notabuPdS_S_S_S_S_S_S_S_S_S_S_diddiiddiddiid_param_5];
	ld.param.u64 	%rd33, [_Z16fband_iso_notabuPdS_S_S_S_S_S_S_S_S_S_S_diddiiddiddiid_param_6];
	ld.param.u64 	%rd34, [_Z16fband_iso_notabuPdS_S_S_S_S_S_S_S_S_S_S_diddiiddiddiid_param_7];
	ld.param.u64 	%rd35, [_Z16fband_iso_notabuPdS_S_S_S_S_S_S_S_S_S_S_diddiiddiddiid_param_8];
	ld.param.u64 	%rd36, [_Z16fband_iso_notabuPdS_S_S_S_S_S_S_S_S_S_S_diddiiddiddiid_param_9];
	ld.param.u64 	%rd37, [_Z16fband_iso_notabuPdS_S_S_S_S_S_S_S_S_S_S_diddiiddiddiid_param_10];
	ld.param.u64 	%rd38, [_Z16fband_iso_notabuPdS_S_S_S_S_S_S_S_S_S_S_diddiiddiddiid_param_11];
	ld.param.f64 	%fd12, [_Z16fband_iso_notabuPdS_S_S_S_S_S_S_S_S_S_S_diddiiddiddiid_param_14];
	ld.param.f64 	%fd13, [_Z16fband_iso_notabuPdS_S_S_S_S_S_S_S_S_S_S_diddiiddiddiid_param_15];
	ld.param.u32 	%r57, [_Z16fband_iso_notabuPdS_S_S_S_S_S_S_S_S_S_S_diddiiddiddiid_param_16];
	ld.param.u32 	%r58, [_Z16fband_iso_notabuPdS_S_S_S_S_S_S_S_S_S_S_diddiiddiddiid_param_17];
	ld.param.f64 	%fd14, [_Z16fband_iso_notabuPdS_S_S_S_S_S_S_S_S_S_S_diddiiddiddiid_param_18];
	ld.param.f64 	%fd15, [_Z16fband_iso_notabuPdS_S_S_S_S_S_S_S_S_S_S_diddiiddiddiid_param_19];
	ld.param.u32 	%r62, [_Z16fband_iso_notabuPdS_S_S_S_S_S_S_S_S_S_S_diddiiddiddiid_param_20];
	ld.param.f64 	%fd16, [_Z16fband_iso_notabuPdS_S_S_S_S_S_S_S_S_S_S_diddiiddiddiid_param_21];
	ld.param.f64 	%fd17, [_Z16fband_iso_notabuPdS_S_S_S_S_S_S_S_S_S_S_diddiiddiddiid_param_22];
	ld.param.u32 	%r60, [_Z16fband_iso_notabuPdS_S_S_S_S_S_S_S_S_S_S_diddiiddiddiid_param_23];
	ld.param.u32 	%r61, [_Z16fband_iso_notabuPdS_S_S_S_S_S_S_S_S_S_S_diddiiddiddiid_param_24];
	ld.param.f64 	%fd18, [_Z16fband_iso_notabuPdS_S_S_S_S_S_S_S_S_S_S_diddiiddiddiid_param_25];
	cvta.to.global.u64 	%rd1, %rd29;
	cvta.to.global.u64 	%rd2, %rd30;
	cvta.to.global.u64 	%rd3, %rd27;
	cvta.to.global.u64 	%rd4, %rd28;
	cvta.to.global.u64 	%rd5, %rd38;
	cvta.to.global.u64 	%rd6, %rd37;
	cvta.to.global.u64 	%rd7, %rd36;
	cvta.to.global.u64 	%rd8, %rd35;
	cvta.to.global.u64 	%rd9, %rd34;
	cvta.to.global.u64 	%rd10, %rd33;
	cvta.to.global.u64 	%rd11, %rd32;
	cvta.to.global.u64 	%rd12, %rd31;
	mov.u32 	%r63, %tid.x;
	mov.u32 	%r64, %ctaid.x;
	mov.u32 	%r65, %ntid.x;
	mad.lo.s32 	%r1, %r64, %r65, %r63;
	mov.u32 	%r66, %tid.y;
	mov.u32 	%r67, %ctaid.y;
	mov.u32 	%r68, %ntid.y;
	mad.lo.s32 	%r69, %r67, %r68, %r66;
	setp.ge.s32 	%p1, %r1, %r58;
	setp.ge.s32 	%p2, %r69, %r62;
	or.pred  	%p3, %p1, %p2;
	setp.lt.s32 	%p4, %r57, 1;
	or.pred  	%p5, %p3, %p4;
	@%p5 bra 	$L__BB20_31;
	mul.lo.s32 	%r3, %r62, %r58;
	setp.ne.s32 	%p6, %r61, 1;
	mad.lo.s32 	%r4, %r1, %r57, %r1;
	neg.f64 	%fd1, %fd15;
	mul.f64 	%fd2, %fd16, 0d401921FB54442D18;
	rcp.rn.f64 	%fd3, %fd16;
	div.rn.f64 	%fd4, %fd15, %fd16;
	cvt.rn.f64.s32 	%fd19, %r60;
	mov.f64 	%fd20, 0d3FF0000000000000;
	sub.f64 	%fd21, %fd20, %fd19;
	mul.f64 	%fd22, %fd14, %fd21;
	div.rn.f64 	%fd23, %fd12, %fd13;
	mul.f64 	%fd24, %fd23, %fd23;
	mul.f64 	%fd25, %fd24, %fd22;
	mul.f64 	%fd5, %fd25, 0d400921FB54442D18;
	@%p6 bra 	$L__BB20_17;
	add.s32 	%r75, %r57, -1;
	mad.lo.s32 	%r83, %r58, %r75, %r1;
	mad.lo.s32 	%r84, %r62, %r83, %r69;
	mad.lo.s32 	%r76, %r58, %r57, %r1;
	mad.lo.s32 	%r82, %r62, %r76, %r69;
	mov.b32 	%r85, 1;
	cvt.s64.s32 	%rd108, %r57;
	cvt.s64.s32 	%rd109, %r4;
	add.s64 	%rd110, %rd108, %rd109;
	shl.b64 	%rd111, %rd110, 3;
	add.s64 	%rd112, %rd2, %rd111;
	mul.wide.s32 	%rd94, %r3, 8;
	mov.u32 	%r86, %r57;
$L__BB20_3:
	setp.eq.s32 	%p10, %r85, 1;
	@%p10 bra 	$L__BB20_7;
	cvt.s64.s32 	%rd13, %r84;
	mul.wide.s32 	%rd76, %r84, 8;
	add.s64 	%rd77, %rd12, %rd76;
	ld.global.f64 	%fd82, [%rd77];
	setp.gt.f64 	%p11, %fd82, %fd17;
	@%p11 bra 	$L__BB20_6;
	shl.b64 	%rd78, %rd13, 3;
	add.s64 	%rd79, %rd6, %rd78;
	ld.global.f64 	%fd83, [%rd79];
	add.s64 	%rd80, %rd7, %rd78;
	ld.global.f64 	%fd84, [%rd80];
	add.s64 	%rd81, %rd8, %rd78;
	ld.global.f64 	%fd85, [%rd81];
	add.s64 	%rd82, %rd9, %rd78;
	ld.global.f64 	%fd86, [%rd82];
	add.s64 	%rd83, %rd10, %rd78;
	ld.global.f64 	%fd87, [%rd83];
	mul.wide.s32 	%rd84, %r82, 8;
	add.s64 	%rd85, %rd3, %rd84;
	ld.global.f64 	%fd88, [%rd85];
	mul.f64 	%fd89, %fd85, %fd88;
	mul.wide.s32 	%rd86, %r84, 8;
	add.s64 	%rd87, %rd4, %rd86;
	ld.global.f64 	%fd90, [%rd87];
	mul.f64 	%fd91, %fd86, %fd90;
	sub.f64 	%fd92, %fd89, %fd91;
	cvt.s64.s32 	%rd88, %r86;
	add.s64 	%rd90, %rd109, %rd88;
	shl.b64 	%rd91, %rd90, 3;
	add.s64 	%rd92, %rd2, %rd91;
	ld.global.f64 	%fd93, [%rd92+-8];
	add.f64 	%fd94, %fd87, %fd86;
	sub.f64 	%fd95, %fd94, %fd85;
	mul.f64 	%fd96, %fd95, %fd93;
	add.s64 	%rd93, %rd1, %rd86;
	ld.global.f64 	%fd97, [%rd93];
	div.rn.f64 	%fd98, %fd97, %fd1;
	mul.f64 	%fd99, %fd87, %fd83;
	fma.rn.f64 	%fd100, %fd86, %fd84, %fd99;
	mul.f64 	%fd101, %fd100, %fd98;
	add.s64 	%rd95, %rd93, %rd94;
	ld.global.f64 	%fd102, [%rd95];
	div.rn.f64 	%fd103, %fd102, %fd1;
	mul.f64 	%fd104, %fd85, %fd103;
	mul.f64 	%fd105, %fd83, %fd104;
	sub.f64 	%fd106, %fd101, %fd105;
	rcp.rn.f64 	%fd107, %fd87;
	fma.rn.f64 	%fd108, %fd2, %fd96, %fd92;
	add.f64 	%fd109, %fd108, %fd106;
	mul.f64 	%fd110, %fd107, %fd109;
	add.s64 	%rd96, %rd3, %rd86;
	st.global.f64 	[%rd96], %fd110;
	bra.uni 	$L__BB20_8;
$L__BB20_6:
	mul.wide.s32 	%rd97, %r83, 8;
	add.s64 	%rd98, %rd5, %rd97;
	ld.global.f64 	%fd111, [%rd98];
	shl.b64 	%rd99, %rd13, 3;
	add.s64 	%rd100, %rd11, %rd99;
	ld.global.f64 	%fd112, [%rd100];
	add.s64 	%rd102, %rd4, %rd76;
	ld.global.f64 	%fd113, [%rd102];
	mul.wide.s32 	%rd103, %r82, 8;
	add.s64 	%rd104, %rd3, %rd103;
	ld.global.f64 	%fd114, [%rd104];
	sub.f64 	%fd115, %fd113, %fd114;
	div.rn.f64 	%fd116, %fd115, %fd16;
	mov.f64 	%fd117, 0d3FF0000000000000;
	sub.f64 	%fd118, %fd117, %fd111;
	mul.f64 	%fd119, %fd118, %fd116;
	mul.f64 	%fd120, %fd112, %fd119;
	mul.f64 	%fd121, %fd3, %fd118;
	mul.f64 	%fd122, %fd112, %fd121;
	add.f64 	%fd123, %fd122, 0d4000000000000000;
	div.rn.f64 	%fd124, %fd120, %fd123;
	add.s64 	%rd105, %rd1, %rd103;
	ld.global.f64 	%fd125, [%rd105];
	add.f64 	%fd126, %fd4, 0dBFF0000000000000;
	mul.f64 	%fd127, %fd126, %fd125;
	sub.f64 	%fd128, %fd122, %fd4;
	add.f64 	%fd129, %fd128, 0d3FF0000000000000;
	add.s64 	%rd106, %rd1, %rd76;
	ld.global.f64 	%fd130, [%rd106];
	mul.f64 	%fd131, %fd129, %fd130;
	div.rn.f64 	%fd132, %fd131, %fd1;
	div.rn.f64 	%fd133, %fd127, %fd15;
	sub.f64 	%fd134, %fd132, %fd133;
	div.rn.f64 	%fd135, %fd15, %fd123;
	add.f64 	%fd136, %fd114, %fd124;
	fma.rn.f64 	%fd137, %fd135, %fd134, %fd136;
	add.s64 	%rd107, %rd3, %rd76;
	st.global.f64 	[%rd107], %fd137;
	bra.uni 	$L__BB20_8;
$L__BB20_7:
	ld.global.f64 	%fd138, [%rd112+-8];
	mul.f64 	%fd139, %fd5, %fd138;
	mul.wide.s32 	%rd113, %r84, 8;
	add.s64 	%rd114, %rd3, %rd113;
	st.global.f64 	[%rd114], %fd139;
$L__BB20_8:
	add.s32 	%r85, %r85, -1;
	sub.s32 	%r84, %r84, %r3;
	sub.s32 	%r83, %r83, %r58;
	sub.s32 	%r82, %r82, %r3;
	setp.gt.u32 	%p12, %r86, 1;
	add.s32 	%r86, %r86, -1;
	@%p12 bra 	$L__BB20_3;
$L__BB20_9:
	setp.ne.s32 	%p13, %r61, 1;
	add.f64 	%fd7, %fd4, 0d3FF0000000000000;
	mad.lo.s32 	%r77, %r62, %r1, %r69;
	mul.wide.s32 	%rd115, %r77, 8;
	add.s64 	%rd14, %rd1, %rd115;
	add.s64 	%rd15, %rd3, %rd115;
	mov.f64 	%fd140, 0d3FF0000000000000;
	sub.f64 	%fd141, %fd140, %fd18;
	mul.f64 	%fd8, %fd141, 0d400921FB54442D18;
	add.s32 	%r78, %r4, %r57;
	mul.wide.s32 	%rd116, %r78, 8;
	add.s64 	%rd16, %rd2, %rd116;
	add.s64 	%rd17, %rd4, %rd115;
	@%p13 bra 	$L__BB20_24;
	mul.wide.s32 	%rd145, %r4, 8;
	add.s64 	%rd146, %rd145, %rd2;
	add.s64 	%rd175, %rd146, -8;
	neg.s32 	%r90, %r57;
	sub.s32 	%r89, %r1, %r58;
	neg.s32 	%r88, %r3;
	mad.lo.s32 	%r87, %r62, %r89, %r69;
	mov.b32 	%r91, 0;
	mov.u32 	%r92, %r91;
$L__BB20_11:
	setp.eq.s32 	%p17, %r92, 0;
	@%p17 bra 	$L__BB20_15;
	cvt.s64.s32 	%rd21, %r87;
	mul.wide.s32 	%rd147, %r87, 8;
	add.s64 	%rd148, %rd12, %rd147;
	ld.global.f64 	%fd199, [%rd148];
	setp.gt.f64 	%p18, %fd199, %fd17;
	@%p18 bra 	$L__BB20_14;
	shl.b64 	%rd149, %rd21, 3;
	add.s64 	%rd150, %rd6, %rd149;
	ld.global.f64 	%fd200, [%rd150];
	add.s64 	%rd151, %rd7, %rd149;
	ld.global.f64 	%fd201, [%rd151];
	add.s64 	%rd152, %rd8, %rd149;
	ld.global.f64 	%fd202, [%rd152];
	add.s64 	%rd153, %rd9, %rd149;
	ld.global.f64 	%fd203, [%rd153];
	add.s64 	%rd154, %rd10, %rd149;
	ld.global.f64 	%fd204, [%rd154];
	mul.wide.s32 	%rd155, %r88, 8;
	add.s64 	%rd156, %rd17, %rd155;
	ld.global.f64 	%fd205, [%rd156];
	mul.f64 	%fd206, %fd202, %fd205;
	mul.wide.s32 	%rd157, %r91, 8;
	add.s64 	%rd158, %rd15, %rd157;
	ld.global.f64 	%fd207, [%rd158];
	mul.f64 	%fd208, %fd203, %fd207;
	sub.f64 	%fd209, %fd206, %fd208;
	ld.global.f64 	%fd210, [%rd175];
	add.f64 	%fd211, %fd204, %fd203;
	sub.f64 	%fd212, %fd211, %fd202;
	mul.f64 	%fd213, %fd212, %fd210;
	add.s64 	%rd159, %rd14, %rd157;
	ld.global.f64 	%fd214, [%rd159];
	div.rn.f64 	%fd215, %fd214, %fd1;
	mul.f64 	%fd216, %fd203, %fd200;
	fma.rn.f64 	%fd217, %fd204, %fd201, %fd216;
	mul.f64 	%fd218, %fd217, %fd215;
	add.s64 	%rd160, %rd14, %rd155;
	ld.global.f64 	%fd219, [%rd160];
	div.rn.f64 	%fd220, %fd219, %fd1;
	mul.f64 	%fd221, %fd202, %fd220;
	mul.f64 	%fd222, %fd201, %fd221;
	sub.f64 	%fd223, %fd218, %fd222;
	rcp.rn.f64 	%fd224, %fd204;
	fma.rn.f64 	%fd225, %fd2, %fd213, %fd209;
	add.f64 	%fd226, %fd225, %fd223;
	mul.f64 	%fd227, %fd224, %fd226;
	mul.wide.s32 	%rd161, %r3, 8;
	add.s64 	%rd162, %rd156, %rd161;
	st.global.f64 	[%rd162], %fd227;
	bra.uni 	$L__BB20_16;
$L__BB20_14:
	mul.wide.s32 	%rd163, %r89, 8;
	add.s64 	%rd164, %rd5, %rd163;
	ld.global.f64 	%fd228, [%rd164];
	shl.b64 	%rd165, %rd21, 3;
	add.s64 	%rd166, %rd11, %rd165;
	ld.global.f64 	%fd229, [%rd166];
	mul.wide.s32 	%rd167, %r91, 8;
	add.s64 	%rd168, %rd15, %rd167;
	ld.global.f64 	%fd230, [%rd168];
	mul.wide.s32 	%rd169, %r88, 8;
	add.s64 	%rd170, %rd17, %rd169;
	ld.global.f64 	%fd231, [%rd170];
	sub.f64 	%fd232, %fd230, %fd231;
	div.rn.f64 	%fd233, %fd232, %fd16;
	mov.f64 	%fd234, 0d3FF0000000000000;
	sub.f64 	%fd235, %fd234, %fd228;
	mul.f64 	%fd236, %fd235, %fd233;
	mul.f64 	%fd237, %fd229, %fd236;
	mul.f64 	%fd238, %fd3, %fd235;
	fma.rn.f64 	%fd239, %fd229, %fd238, 0d4000000000000000;
	div.rn.f64 	%fd240, %fd237, %fd239;
	add.s64 	%rd171, %rd14, %rd169;
	ld.global.f64 	%fd241, [%rd171];
	mul.f64 	%fd242, %fd7, %fd241;
	fma.rn.f64 	%fd243, %fd229, %fd238, %fd4;
	add.f64 	%fd244, %fd243, 0d3FF0000000000000;
	mul.wide.s32 	%rd172, %r3, 8;
	add.s64 	%rd173, %rd171, %rd172;
	ld.global.f64 	%fd245, [%rd173];
	mul.f64 	%fd246, %fd244, %fd245;
	div.rn.f64 	%fd247, %fd246, %fd15;
	div.rn.f64 	%fd248, %fd242, %fd15;
	sub.f64 	%fd249, %fd247, %fd248;
	div.rn.f64 	%fd250, %fd15, %fd239;
	add.f64 	%fd251, %fd231, %fd240;
	fma.rn.f64 	%fd252, %fd250, %fd249, %fd251;
	add.s64 	%rd174, %rd170, %rd172;
	st.global.f64 	[%rd174], %fd252;
	bra.uni 	$L__BB20_16;
$L__BB20_15:
	ld.global.f64 	%fd253, [%rd14];
	ld.global.f64 	%fd254, [%rd15];
	add.f64 	%fd255, %fd253, %fd254;
	ld.global.f64 	%fd256, [%rd16];
	mul.f64 	%fd257, %fd8, %fd256;
	fma.rn.f64 	%fd258, %fd18, %fd255, %fd257;
	st.global.f64 	[%rd17], %fd258;
$L__BB20_16:
	add.s32 	%r92, %r92, 1;
	add.s32 	%r91, %r91, %r3;
	add.s64 	%rd175, %rd175, 8;
	add.s32 	%r90, %r90, 1;
	setp.eq.s32 	%p19, %r90, 0;
	add.s32 	%r89, %r89, %r58;
	add.s32 	%r88, %r88, %r3;
	add.s32 	%r87, %r87, %r3;
	@%p19 bra 	$L__BB20_31;
	bra.uni 	$L__BB20_11;
$L__BB20_17:
	ld.param.f64 	%fd259, [_Z16fband_iso_notabuPdS_S_S_S_S_S_S_S_S_S_S_diddiiddiddiid_param_12];
	mov.f64 	%fd26, 0d3FF0000000000000;
	sub.f64 	%fd6, %fd26, %fd259;
	add.s32 	%r71, %r57, -1;
	mad.lo.s32 	%r72, %r58, %r71, %r1;
	mad.lo.s32 	%r95, %r62, %r72, %r69;
	mad.lo.s32 	%r73, %r58, %r57, %r1;
	mad.lo.s32 	%r94, %r62, %r73, %r69;
	mov.b32 	%r93, 1;
	cvt.s64.s32 	%rd69, %r57;
	cvt.s64.s32 	%rd70, %r4;
	add.s64 	%rd71, %rd69, %rd70;
	shl.b64 	%rd72, %rd71, 3;
	add.s64 	%rd73, %rd2, %rd72;
	mul.wide.s32 	%rd57, %r3, 8;
	mov.u32 	%r96, %r57;
$L__BB20_18:
	setp.ne.s32 	%p7, %r93, 1;
	@%p7 bra 	$L__BB20_20;
	ld.global.f64 	%fd80, [%rd73+-8];
	mul.f64 	%fd81, %fd5, %fd80;
	mul.wide.s32 	%rd74, %r95, 8;
	add.s64 	%rd75, %rd3, %rd74;
	st.global.f64 	[%rd75], %fd81;
	bra.uni 	$L__BB20_23;
$L__BB20_20:
	cvt.s64.s32 	%rd23, %r95;
	mul.wide.s32 	%rd39, %r95, 8;
	add.s64 	%rd40, %rd12, %rd39;
	ld.global.f64 	%fd27, [%rd40];
	setp.leu.f64 	%p8, %fd27, %fd17;
	@%p8 bra 	$L__BB20_22;
	shl.b64 	%rd60, %rd23, 3;
	add.s64 	%rd61, %rd11, %rd60;
	ld.global.f64 	%fd56, [%rd61];
	add.s64 	%rd63, %rd4, %rd39;
	ld.global.f64 	%fd57, [%rd63];
	mul.wide.s32 	%rd64, %r94, 8;
	add.s64 	%rd65, %rd3, %rd64;
	ld.global.f64 	%fd58, [%rd65];
	sub.f64 	%fd59, %fd57, %fd58;
	div.rn.f64 	%fd60, %fd59, %fd16;
	mul.f64 	%fd61, %fd6, %fd60;
	mul.f64 	%fd62, %fd56, %fd61;
	mul.f64 	%fd63, %fd3, %fd6;
	mul.f64 	%fd64, %fd56, %fd63;
	add.f64 	%fd65, %fd64, 0d4000000000000000;
	div.rn.f64 	%fd66, %fd62, %fd65;
	add.s64 	%rd66, %rd1, %rd64;
	ld.global.f64 	%fd67, [%rd66];
	add.f64 	%fd68, %fd4, 0dBFF0000000000000;
	mul.f64 	%fd69, %fd68, %fd67;
	sub.f64 	%fd70, %fd64, %fd4;
	add.f64 	%fd71, %fd70, 0d3FF0000000000000;
	add.s64 	%rd67, %rd1, %rd39;
	ld.global.f64 	%fd72, [%rd67];
	mul.f64 	%fd73, %fd71, %fd72;
	div.rn.f64 	%fd74, %fd73, %fd1;
	div.rn.f64 	%fd75, %fd69, %fd15;
	sub.f64 	%fd76, %fd74, %fd75;
	div.rn.f64 	%fd77, %fd15, %fd65;
	add.f64 	%fd78, %fd58, %fd66;
	fma.rn.f64 	%fd79, %fd77, %fd76, %fd78;
	add.s64 	%rd68, %rd3, %rd39;
	st.global.f64 	[%rd68], %fd79;
	bra.uni 	$L__BB20_23;
$L__BB20_22:
	shl.b64 	%rd41, %rd23, 3;
	add.s64 	%rd42, %rd6, %rd41;
	ld.global.f64 	%fd28, [%rd42];
	add.s64 	%rd43, %rd7, %rd41;
	ld.global.f64 	%fd29, [%rd43];
	add.s64 	%rd44, %rd8, %rd41;
	ld.global.f64 	%fd30, [%rd44];
	add.s64 	%rd45, %rd9, %rd41;
	ld.global.f64 	%fd31, [%rd45];
	add.s64 	%rd46, %rd10, %rd41;
	ld.global.f64 	%fd32, [%rd46];
	mul.wide.s32 	%rd47, %r94, 8;
	add.s64 	%rd48, %rd3, %rd47;
	ld.global.f64 	%fd33, [%rd48];
	mul.f64 	%fd34, %fd30, %fd33;
	mul.wide.s32 	%rd49, %r95, 8;
	add.s64 	%rd50, %rd4, %rd49;
	ld.global.f64 	%fd35, [%rd50];
	mul.f64 	%fd36, %fd31, %fd35;
	sub.f64 	%fd37, %fd34, %fd36;
	cvt.s64.s32 	%rd51, %r96;
	add.s64 	%rd53, %rd70, %rd51;
	shl.b64 	%rd54, %rd53, 3;
	add.s64 	%rd55, %rd2, %rd54;
	ld.global.f64 	%fd38, [%rd55+-8];
	add.f64 	%fd39, %fd32, %fd31;
	sub.f64 	%fd40, %fd39, %fd30;
	mul.f64 	%fd41, %fd40, %fd38;
	add.s64 	%rd56, %rd1, %rd49;
	ld.global.f64 	%fd42, [%rd56];
	div.rn.f64 	%fd43, %fd42, %fd1;
	mul.f64 	%fd44, %fd32, %fd28;
	fma.rn.f64 	%fd45, %fd31, %fd29, %fd44;
	mul.f64 	%fd46, %fd45, %fd43;
	add.s64 	%rd58, %rd56, %rd57;
	ld.global.f64 	%fd47, [%rd58];
	div.rn.f64 	%fd48, %fd47, %fd1;
	mul.f64 	%fd49, %fd30, %fd48;
	mul.f64 	%fd50, %fd28, %fd49;
	sub.f64 	%fd51, %fd46, %fd50;
	rcp.rn.f64 	%fd52, %fd32;
	fma.rn.f64 	%fd53, %fd2, %fd41, %fd37;
	add.f64 	%fd54, %fd53, %fd51;
	mul.f64 	%fd55, %fd52, %fd54;
	add.s64 	%rd59, %rd3, %rd49;
	st.global.f64 	[%rd59], %fd55;
$L__BB20_23:
	sub.s32 	%r95, %r95, %r3;
	sub.s32 	%r94, %r94, %r3;
	add.s32 	%r93, %r93, -1;
	setp.gt.u32 	%p9, %r96, 1;
	add.s32 	%r96, %r96, -1;
	@%p9 bra 	$L__BB20_18;
	bra.uni 	$L__BB20_9;
$L__BB20_24:
	ld.param.f64 	%fd260, [_Z16fband_iso_notabuPdS_S_S_S_S_S_S_S_S_S_S_diddiiddiddiid_param_12];
	mov.f64 	%fd142, 0d3FF0000000000000;
	sub.f64 	%fd9, %fd142, %fd260;
	mul.f64 	%fd10, %fd3, %fd9;
	mul.wide.s32 	%rd117, %r4, 8;
	add.s64 	%rd118, %rd117, %rd2;
	add.s64 	%rd176, %rd118, -8;
	neg.s32 	%r99, %r57;
	neg.s32 	%r98, %r3;
	sub.s32 	%r80, %r1, %r58;
	mad.lo.s32 	%r97, %r62, %r80, %r69;
	mov.b32 	%r100, 0;
	mov.u32 	%r101, %r100;
$L__BB20_25:
	setp.ne.s32 	%p14, %r101, 0;
	@%p14 bra 	$L__BB20_27;
	ld.global.f64 	%fd193, [%rd14];
	ld.global.f64 	%fd194, [%rd15];
	add.f64 	%fd195, %fd193, %fd194;
	ld.global.f64 	%fd196, [%rd16];
	mul.f64 	%fd197, %fd8, %fd196;
	fma.rn.f64 	%fd198, %fd18, %fd195, %fd197;
	st.global.f64 	[%rd17], %fd198;
	bra.uni 	$L__BB20_30;
$L__BB20_27:
	cvt.s64.s32 	%rd25, %r97;
	mul.wide.s32 	%rd119, %r97, 8;
	add.s64 	%rd120, %rd12, %rd119;
	ld.global.f64 	%fd143, [%rd120];
	setp.leu.f64 	%p15, %fd143, %fd17;
	@%p15 bra 	$L__BB20_29;
	shl.b64 	%rd135, %rd25, 3;
	add.s64 	%rd136, %rd11, %rd135;
	ld.global.f64 	%fd172, [%rd136];
	mul.wide.s32 	%rd137, %r100, 8;
	add.s64 	%rd138, %rd15, %rd137;
	ld.global.f64 	%fd173, [%rd138];
	mul.wide.s32 	%rd139, %r98, 8;
	add.s64 	%rd140, %rd17, %rd139;
	ld.global.f64 	%fd174, [%rd140];
	sub.f64 	%fd175, %fd173, %fd174;
	div.rn.f64 	%fd176, %fd175, %fd16;
	mul.f64 	%fd177, %fd9, %fd176;
	mul.f64 	%fd178, %fd172, %fd177;
	fma.rn.f64 	%fd179, %fd172, %fd10, 0d4000000000000000;
	div.rn.f64 	%fd180, %fd178, %fd179;
	add.s64 	%rd141, %rd14, %rd139;
	ld.global.f64 	%fd181, [%rd141];
	mul.f64 	%fd182, %fd7, %fd181;
	fma.rn.f64 	%fd183, %fd172, %fd10, %fd4;
	add.f64 	%fd184, %fd183, 0d3FF0000000000000;
	mul.wide.s32 	%rd142, %r3, 8;
	add.s64 	%rd143, %rd141, %rd142;
	ld.global.f64 	%fd185, [%rd143];
	mul.f64 	%fd186, %fd184, %fd185;
	div.rn.f64 	%fd187, %fd186, %fd15;
	div.rn.f64 	%fd188, %fd182, %fd15;
	sub.f64 	%fd189, %fd187, %fd188;
	div.rn.f64 	%fd190, %fd15, %fd179;
	add.f64 	%fd191, %fd174, %fd180;
	fma.rn.f64 	%fd192, %fd190, %fd189, %fd191;
	add.s64 	%rd144, %rd140, %rd142;
	st.global.f64 	[%rd144], %fd192;
	bra.uni 	$L__BB20_30;
$L__BB20_29:
	shl.b64 	%rd121, %rd25, 3;
	add.s64 	%rd122, %rd6, %rd121;
	ld.global.f64 	%fd144, [%rd122];
	add.s64 	%rd123, %rd7, %rd121;
	ld.global.f64 	%fd145, [%rd123];
	add.s64 	%rd124, %rd8, %rd121;
	ld.global.f64 	%fd146, [%rd124];
	add.s64 	%rd125, %rd9, %rd121;
	ld.global.f64 	%fd147, [%rd125];
	add.s64 	%rd126, %rd10, %rd121;
	ld.global.f64 	%fd148, [%rd126];
	mul.wide.s32 	%rd127, %r98, 8;
	add.s64 	%rd128, %rd17, %rd127;
	ld.global.f64 	%fd149, [%rd128];
	mul.f64 	%fd150, %fd146, %fd149;
	mul.wide.s32 	%rd129, %r100, 8;
	add.s64 	%rd130, %rd15, %rd129;
	ld.global.f64 	%fd151, [%rd130];
	mul.f64 	%fd152, %fd147, %fd151;
	sub.f64 	%fd153, %fd150, %fd152;
	ld.global.f64 	%fd154, [%rd176];
	add.f64 	%fd155, %fd148, %fd147;
	sub.f64 	%fd156, %fd155, %fd146;
	mul.f64 	%fd157, %fd156, %fd154;
	add.s64 	%rd131, %rd14, %rd129;
	ld.global.f64 	%fd158, [%rd131];
	div.rn.f64 	%fd159, %fd158, %fd1;
	mul.f64 	%fd160, %fd147, %fd144;
	fma.rn.f64 	%fd161, %fd148, %fd145, %fd160;
	mul.f64 	%fd162, %fd161, %fd159;
	add.s64 	%rd132, %rd14, %rd127;
	ld.global.f64 	%fd163, [%rd132];
	div.rn.f64 	%fd164, %fd163, %fd1;
	mul.f64 	%fd165, %fd146, %fd164;
	mul.f64 	%fd166, %fd145, %fd165;
	sub.f64 	%fd167, %fd162, %fd166;
	rcp.rn.f64 	%fd168, %fd148;
	fma.rn.f64 	%fd169, %fd2, %fd157, %fd153;
	add.f64 	%fd170, %fd169, %fd167;
	mul.f64 	%fd171, %fd168, %fd170;
	mul.wide.s32 	%rd133, %r3, 8;
	add.s64 	%rd134, %rd128, %rd133;
	st.global.f64 	[%rd134], %fd171;
$L__BB20_30:
	add.s32 	%r101, %r101, 1;
	add.s32 	%r100, %r100, %r3;
	add.s64 	%rd176, %rd176, 8;
	add.s32 	%r99, %r99, 1;
	setp.ne.s32 	%p16, %r99, 0;
	add.s32 	%r98, %r98, %r3;
	add.s32 	%r97, %r97, %r3;
	@%p16 bra 	$L__BB20_25;
$L__BB20_31:
	ret;

}
	// .globl	_Z19fband_noniso_notabuPdS_S_S_S_S_S_S_S_S_S_S_S_S_S_S_S_S_S_S_S_S_S_S_diddiiddidddiidS_S_
.visible .entry _Z19fband_noniso_notabuPdS_S_S_S_S_S_S_S_S_S_S_S_S_S_S_S_S_S_S_S_S_S_S_diddiiddidddiidS_S_(
	.param .u64 .ptr .align 1 _Z19fband_noniso_notabuPdS_S_S_S_S_S_S_S_S_S_S_S_S_S_S_S_S_S_S_S_S_S_S_diddiiddidddiidS_S__param_0,
	.param .u64 .ptr .align 1 _Z19fband_noniso_notabuPdS_S_S_S_S_S_S_S_S_S_S_S_S_S_S_S_S_S_S_S_S_S_S_diddiiddidddiidS_S__param_1,
	.param .u64 .ptr .align 1 _Z19fband_noniso_notabuPdS_S_S_S_S_S_S_S_S_S_S_S_S_S_S_S_S_S_S_S_S_S_S_diddiiddidddiidS_S__param_2,
	.param .u64 .ptr .align 1 _Z19fband_noniso_notabuPdS_S_S_S_S_S_S_S_S_S_S_S_S_S_S_S_S_S_S_S_S_S_S_diddiiddidddiidS_S__param_3,
	.param .u64 .ptr .align 1 _Z19fband_noniso_notabuPdS_S_S_S_S_S_S_S_S_S_S_S_S_S_S_S_S_S_S_S_S_S_S_diddiiddidddiidS_S__param_4,
	.param .u64 .ptr .align 1 _Z19fband_noniso_notabuPdS_S_S_S_S_S_S_S_S_S_S_S_S_S_S_S_S_S_S_S_S_S_S_diddiiddidddiidS_S__param_5,
	.param .u64 .ptr .align 1 _Z19fband_noniso_notabuPdS_S_S_S_S_S_S_S_S_S_S_S_S_S_S_S_S_S_S_S_S_S_S_diddiiddidddiidS_S__param_6,
	.param .u64 .ptr .align 1 _Z19fband_noniso_notabuPdS_S_S_S_S_S_S_S_S_S_S_S_S_S_S_S_S_S_S_S_S_S_S_diddiiddidddiidS_S__param_7,
	.param .u64 .ptr .align 1 _Z19fband_noniso_notabuPdS_S_S_S_S_S_S_S_S_S_S_S_S_S_S_S_S_S_S_S_S_S_S_diddiiddidddiidS_S__param_8,
	.param .u64 .ptr .align 1 _Z19fband_noniso_notabuPdS_S_S_S_S_S_S_S_S_S_S_S_S_S_S_S_S_S_S_S_S_S_S_diddiiddidddiidS_S__param_9,
	.param .u64 .ptr .align 1 _Z19fband_noniso_notabuPdS_S_S_S_S_S_S_S_S_S_S_S_S_S_S_S_S_S_S_S_S_S_S_diddiiddidddiidS_S__param_10,
	.param .u64 .ptr .align 1 _Z19fband_noniso_notabuPdS_S_S_S_S_S_S_S_S_S_S_S_S_S_S_S_S_S_S_S_S_S_S_diddiiddidddiidS_S__param_11,
	.param .u64 .ptr .align 1 _Z19fband_noniso_notabuPdS_S_S_S_S_S_S_S_S_S_S_S_S_S_S_S_S_S_S_S_S_S_S_diddiiddidddiidS_S__param_12,
	.param .u64 .ptr .align 1 _Z19fband_noniso_notabuPdS_S_S_S_S_S_S_S_S_S_S_S_S_S_S_S_S_S_S_S_S_S_S_diddiiddidddiidS_S__param_13,
	.param .u64 .ptr .align 1 _Z19fband_noniso_notabuPdS_S_S_S_S_S_S_S_S_S_S_S_S_S_S_S_S_S_S_S_S_S_S_diddiiddidddiidS_S__param_14,
	.param .u64 .ptr .align 1 _Z19fband_noniso_notabuPdS_S_S_S_S_S_S_S_S_S_S_S_S_S_S_S_S_S_S_S_S_S_S_diddiiddidddiidS_S__param_15,
	.param .u64 .ptr .align 1 _Z19fband_noniso_notabuPdS_S_S_S_S_S_S_S_S_S_S_S_S_S_S_S_S_S_S_S_S_S_S_diddiiddidddiidS_S__param_16,
	.param .u64 .ptr .align 1 _Z19fband_noniso_notabuPdS_S_S_S_S_S_S_S_S_S_S_S_S_S_S_S_S_S_S_S_S_S_S_diddiiddidddiidS_S__param_17,
	.param .u64 .ptr .align 1 _Z19fband_noniso_notabuPdS_S_S_S_S_S_S_S_S_S_S_S_S_S_S_S_S_S_S_S_S_S_S_diddiiddidddiidS_S__param_18,
	.param .u64 .ptr .align 1 _Z19fband_noniso_notabuPdS_S_S_S_S_S_S_S_S_S_S_S_S_S_S_S_S_S_S_S_S_S_S_diddiiddidddiidS_S__param_19,
	.param .u64 .ptr .align 1 _Z19fband_noniso_notabuPdS_S_S_S_S_S_S_S_S_S_S_S_S_S_S_S_S_S_S_S_S_S_S_diddiiddidddiidS_S__param_20,
	.param .u64 .ptr .align 1 _Z19fband_noniso_notabuPdS_S_S_S_S_S_S_S_S_S_S_S_S_S_S_S_S_S_S_S_S_S_S_diddiiddidddiidS_S__param_21,
	.param .u64 .ptr .align 1 _Z19fband_noniso_notabuPdS_S_S_S_S_S_S_S_S_S_S_S_S_S_S_S_S_S_S_S_S_S_S_diddiiddidddiidS_S__param_22,
	.param .u64 .ptr .align 1 _Z19fband_noniso_notabuPdS_S_S_S_S_S_S_S_S_S_S_S_S_S_S_S_S_S_S_S_S_S_S_diddiiddidddiidS_S__param_23,
	.param .f64 _Z19fband_noniso_notabuPdS_S_S_S_S_S_S_S_S_S_S_S_S_S_S_S_S_S_S_S_S_S_S_diddiiddidddiidS_S__param_24,
	.param .u32 _Z19fband_noniso_notabuPdS_S_S_S_S_S_S_S_S_S_S_S_S_S_S_S_S_S_S_S_S_S_S_diddiiddidddiidS_S__param_25,
	.param .f64 _Z19fband_noniso_notabuPdS_S_S_S_S_S_S_S_S_S_S_S_S_S_S_S_S_S_S_S_S_S_S_diddiiddidddiidS_S__param_26,
	.param .f64 _Z19fband_noniso_notabuPdS_S_S_S_S_S_S_S_S_S_S_S_S_S_S_S_S_S_S_S_S_S_S_diddiiddidddiidS_S__param_27,
	.param .u32 _Z19fband_noniso_notabuPdS_S_S_S_S_S_S_S_S_S_S_S_S_S_S_S_S_S_S_S_S_S_S_diddiiddidddiidS_S__param_28,
	.param .u32 _Z19fband_noniso_notabuPdS_S_S_S_S_S_S_S_S_S_S_S_S_S_S_S_S_S_S_S_S_S_S_diddiiddidddiidS_S__param_29,
	.param .f64 _Z19fband_noniso_notabuPdS_S_S_S_S_S_S_S_S_S_S_S_S_S_S_S_S_S_S_S_S_S_S_diddiiddidddiidS_S__param_30,
	.param .f64 _Z19fband_noniso_notabuPdS_S_S_S_S_S_S_S_S_S_S_S_S_S_S_S_S_S_S_S_S_S_S_diddiiddidddiidS_S__param_31,
	.param .u32 _Z19fband_noniso_notabuPdS_S_S_S_S_S_S_S_S_S_S_S_S_S_S_S_S_S_S_S_S_S_S_diddiiddidddiidS_S__param_32,
	.param .f64 _Z19fband_noniso_notabuPdS_S_S_S_S_S_S_S_S_S_S_S_S_S_S_S_S_S_S_S_S_S_S_diddiiddidddiidS_S__param_33,
	.param .f64 _Z19fband_noniso_notabuPdS_S_S_S_S_S_S_S_S_S_S_S_S_S_S_S_S_S_S_S_S_S_S_diddiiddidddiidS_S__param_34,
	.param .f64 _Z19fband_noniso_notabuPdS_S_S_S_S_S_S_S_S_S_S_S_S_S_S_S_S_S_S_S_S_S_S_diddiiddidddiidS_S__param_35,
	.param .u32 _Z19fband_noniso_notabuPdS_S_S_S_S_S_S_S_S_S_S_S_S_S_S_S_S_S_S_S_S_S_S_diddiiddidddiidS_S__param_36,
	.param .u32 _Z19fband_noniso_notabuPdS_S_S_S_S_S_S_S_S_S_S_S_S_S_S_S_S_S_S_S_S_S_S_diddiiddidddiidS_S__param_37,
	.param .f64 _Z19fband_noniso_notabuPdS_S_S_S_S_S_S_S_S_S_S_S_S_S_S_S_S_S_S_S_S_S_S_diddiiddidddiidS_S__param_38,
	.param .u64 .ptr .align 1 _Z19fband_noniso_notabuPdS_S_S_S_S_S_S_S_S_S_S_S_S_S_S_S_S_S_S_S_S_S_S_diddiiddidddiidS_S__param_39,
	.param .u64 .ptr .align 1 _Z19fband_noniso_notabuPdS_S_S_S_S_S_S_S_S_S_S_S_S_S_S_S_S_S_S_S_S_S_S_diddiiddidddiidS_S__param_40
)
{
	.reg .pred 	%p<22>;
	.reg .b32 	%r<85>;
	.reg .b64 	%rd<207>;
	.reg .b64 	%fd<395>;

	ld.param.u64 	%rd45, [_Z19fband_noniso_notabuPdS_S_S_S_S_S_S_S_S_S_S_S_S_S_S_S_S_S_S_S_S_S_S_diddiiddidddiidS_S__param_0];
	ld.param.u64 	%rd46, [_Z19fband_noniso_notabuPdS_S_S_S_S_S_S_S_S_S_S_S_S_S_S_S_S_S_S_S_S_S_S_diddiiddidddiidS_S__param_1];
	ld.param.u64 	%rd47, [_Z19fband_noniso_notabuPdS_S_S_S_S_S_S_S_S_S_S_S_S_S_S_S_S_S_S_S_S_S_S_diddiiddidddiidS_S__param_2];
	ld.param.u64 	%rd48, [_Z19fband_noniso_notabuPdS_S_S_S_S_S_S_S_S_S_S_S_S_S_S_S_S_S_S_S_S_S_S_diddiiddidddiidS_S__param_3];
	ld.param.u64 	%rd49, [_Z19fband_noniso_notabuPdS_S_S_S_S_S_S_S_S_S_S_S_S_S_S_S_S_S_S_S_S_S_S_diddiiddidddiidS_S__param_4];
	ld.param.u64 	%rd50, [_Z19fband_noniso_notabuPdS_S_S_S_S_S_S_S_S_S_S_S_S_S_S_S_S_S_S_S_S_S_S_diddiiddidddiidS_S__param_5];
	ld.param.u64 	%rd51, [_Z19fband_noniso_notabuPdS_S_S_S_S_S_S_S_S_S_S_S_S_S_S_S_S_S_S_S_S_S_S_diddiiddidddiidS_S__param_6];
	ld.param.u64 	%rd52, [_Z19fband_noniso_notabuPdS_S_S_S_S_S_S_S_S_S_S_S_S_S_S_S_S_S_S_S_S_S_S_diddiiddidddiidS_S__param_7];
	ld.param.u64 	%rd53, [_Z19fband_noniso_notabuPdS_S_S_S_S_S_S_S_S_S_S_S_S_S_S_S_S_S_S_S_S_S_S_diddiiddidddiidS_S__param_8];
	ld.param.u64 	%rd54, [_Z19fband_noniso_notabuPdS_S_S_S_S_S_S_S_S_S_S_S_S_S_S_S_S_S_S_S_S_S_S_diddiiddidddiidS_S__param_9];
	ld.param.u64 	%rd55, [_Z19fband_noniso_notabuPdS_S_S_S_S_S_S_S_S_S_S_S_S_S_S_S_S_S_S_S_S_S_S_diddiiddidddiidS_S__param_10];
	ld.param.u64 	%rd56, [_Z19fband_noniso_notabuPdS_S_S_S_S_S_S_S_S_S_S_S_S_S_S_S_S_S_S_S_S_S_S_diddiiddidddiidS_S__param_11];
	ld.param.u64 	%rd57, [_Z19fband_noniso_notabuPdS_S_S_S_S_S_S_S_S_S_S_S_S_S_S_S_S_S_S_S_S_S_S_diddiiddidddiidS_S__param_12];
	ld.param.u64 	%rd58, [_Z19fband_noniso_notabuPdS_S_S_S_S_S_S_S_S_S_S_S_S_S_S_S_S_S_S_S_S_S_S_diddiiddidddiidS_S__param_14];
	ld.param.u64 	%rd59, [_Z19fband_noniso_notabuPdS_S_S_S_S_S_S_S_S_S_S_S_S_S_S_S_S_S_S_S_S_S_S_diddiiddidddiidS_S__param_15];
	ld.param.u64 	%rd60, [_Z19fband_noniso_notabuPdS_S_S_S_S_S_S_S_S_S_S_S_S_S_S_S_S_S_S_S_S_S_S_diddiiddidddiidS_S__param_16];
	ld.param.u64 	%rd61, [_Z19fband_noniso_notabuPdS_S_S_S_S_S_S_S_S_S_S_S_S_S_S_S_S_S_S_S_S_S_S_diddiiddidddiidS_S__param_17];
	ld.param.u64 	%rd62, [_Z19fband_noniso_notabuPdS_S_S_S_S_S_S_S_S_S_S_S_S_S_S_S_S_S_S_S_S_S_S_diddiiddidddiidS_S__param_18];
	ld.param.u64 	%rd63, [_Z19fband_noniso_notabuPdS_S_S_S_S_S_S_S_S_S_S_S_S_S_S_S_S_S_S_S_S_S_S_diddiiddidddiidS_S__param_19];
	ld.param.u64 	%rd64, [_Z19fband_noniso_notabuPdS_S_S_S_S_S_S_S_S_S_S_S_S_S_S_S_S_S_S_S_S_S_S_diddiiddidddiidS_S__param_20];
	ld.param.u64 	%rd65, [_Z19fband_noniso_notabuPdS_S_S_S_S_S_S_S_S_S_S_S_S_S_S_S_S_S_S_S_S_S_S_diddiiddidddiidS_S__param_21];
	ld.param.u64 	%rd66, [_Z19fband_noniso_notabuPdS_S_S_S_S_S_S_S_S_S_S_S_S_S_S_S_S_S_S_S_S_S_S_diddiiddidddiidS_S__param_22];
	ld.param.u64 	%rd67, [_Z19fband_noniso_notabuPdS_S_S_S_S_S_S_S_S_S_S_S_S_S_S_S_S_S_S_S_S_S_S_diddiiddidddiidS_S__param_23];
	ld.param.f64 	%fd79, [_Z19fband_noniso_notabuPdS_S_S_S_S_S_S_S_S_S_S_S_S_S_S_S_S_S_S_S_S_S_S_diddiiddidddiidS_S__param_24];
	ld.param.f64 	%fd80, [_Z19fband_noniso_notabuPdS_S_S_S_S_S_S_S_S_S_S_S_S_S_S_S_S_S_S_S_S_S_S_diddiiddidddiidS_S__param_26];
	ld.param.f64 	%fd81, [_Z19fband_noniso_notabuPdS_S_S_S_S_S_S_S_S_S_S_S_S_S_S_S_S_S_S_S_S_S_S_diddiiddidddiidS_S__param_27];
	ld.param.u32 	%r47, [_Z19fband_noniso_notabuPdS_S_S_S_S_S_S_S_S_S_S_S_S_S_S_S_S_S_S_S_S_S_S_diddiiddidddiidS_S__param_28];
	ld.param.u32 	%r48, [_Z19fband_noniso_notabuPdS_S_S_S_S_S_S_S_S_S_S_S_S_S_S_S_S_S_S_S_S_S_S_diddiiddidddiidS_S__param_29];
	ld.param.f64 	%fd82, [_Z19fband_noniso_notabuPdS_S_S_S_S_S_S_S_S_S_S_S_S_S_S_S_S_S_S_S_S_S_S_diddiiddidddiidS_S__param_30];
	ld.param.f64 	%fd83, [_Z19fband_noniso_notabuPdS_S_S_S_S_S_S_S_S_S_S_S_S_S_S_S_S_S_S_S_S_S_S_diddiiddidddiidS_S__param_31];
	ld.param.u32 	%r52, [_Z19fband_noniso_notabuPdS_S_S_S_S_S_S_S_S_S_S_S_S_S_S_S_S_S_S_S_S_S_S_diddiiddidddiidS_S__param_32];
	ld.param.f64 	%fd84, [_Z19fband_noniso_notabuPdS_S_S_S_S_S_S_S_S_S_S_S_S_S_S_S_S_S_S_S_S_S_S_diddiiddidddiidS_S__param_33];
	ld.param.f64 	%fd85, [_Z19fband_noniso_notabuPdS_S_S_S_S_S_S_S_S_S_S_S_S_S_S_S_S_S_S_S_S_S_S_diddiiddidddiidS_S__param_34];
	ld.param.f64 	%fd86, [_Z19fband_noniso_notabuPdS_S_S_S_S_S_S_S_S_S_S_S_S_S_S_S_S_S_S_S_S_S_S_diddiiddidddiidS_S__param_35];
	ld.param.u32 	%r50, [_Z19fband_noniso_notabuPdS_S_S_S_S_S_S_S_S_S_S_S_S_S_S_S_S_S_S_S_S_S_S_diddiiddidddiidS_S__param_36];
	ld.param.u32 	%r51, [_Z19fband_noniso_notabuPdS_S_S_S_S_S_S_S_S_S_S_S_S_S_S_S_S_S_S_S_S_S_S_diddiiddidddiidS_S__param_37];
	cvta.to.global.u64 	%rd1, %rd45;
	cvta.to.global.u64 	%rd2, %rd48;
	cvta.to.global.u64 	%rd3, %rd49;
	cvta.to.global.u64 	%rd4, %rd50;
	cvta.to.global.u64 	%rd5, %rd47;
	cvta.to.global.u64 	%rd6, %rd46;
	cvta.to.global.u64 	%rd7, %rd51;
	cvta.to.global.u64 	%rd8, %rd52;
	cvta.to.global.u64 	%rd9, %rd64;
	cvta.to.global.u64 	%rd10, %rd62;
	cvta.to.global.u64 	%rd11, %rd60;
	cvta.to.global.u64 	%rd12, %rd58;
	cvta.to.global.u64 	%rd13, %rd57;
	cvta.to.global.u64 	%rd14, %rd55;
	cvta.to.global.u64 	%rd15, %rd53;
	cvta.to.global.u64 	%rd16, %rd66;
	cvta.to.global.u64 	%rd17, %rd67;
	cvta.to.global.u64 	%rd18, %rd65;
	cvta.to.global.u64 	%rd19, %rd63;
	cvta.to.global.u64 	%rd20, %rd61;
	cvta.to.global.u64 	%rd21, %rd59;
	cvta.to.global.u64 	%rd22, %rd56;
	cvta.to.global.u64 	%rd23, %rd54;
	mov.u32 	%r53, %tid.x;
	mov.u32 	%r54, %ctaid.x;
	mov.u32 	%r55, %ntid.x;
	mad.lo.s32 	%r80, %r54, %r55, %r53;
	mov.u32 	%r56, %tid.y;
	mov.u32 	%r57, %ctaid.y;
	mov.u32 	%r58, %ntid.y;
	mad.lo.s32 	%r59, %r57, %r58, %r56;
	setp.ge.s32 	%p1, %r80, %r48;
	setp.ge.s32 	%p2, %r59, %r52;
	or.pred  	%p3, %p1, %p2;
	@%p3 bra 	$L__BB21_43;
	setp.lt.s32 	%p4, %r47, 1;
	@%p4 bra 	$L__BB21_22;
	mul.lo.s32 	%r61, %r47, %r80;
	add.s32 	%r62, %r61, %r80;
	neg.f64 	%fd1, %fd83;
	mul.f64 	%fd2, %fd84, 0d401921FB54442D18;
	rcp.rn.f64 	%fd3, %fd84;
	div.rn.f64 	%fd4, %fd83, %fd84;
	cvt.rn.f64.s32 	%fd88, %r50;
	mov.f64 	%fd89, 0d3FF0000000000000;
	sub.f64 	%fd90, %fd89, %fd88;
	mul.f64 	%fd91, %fd82, %fd90;
	div.rn.f64 	%fd92, %fd80, %fd81;
	mul.f64 	%fd93, %fd92, %fd92;
	mul.f64 	%fd94, %fd93, %fd91;
	mul.f64 	%fd5, %fd94, 0d400921FB54442D18;
	cvt.s64.s32 	%rd24, %r62;
	add.s32 	%r63, %r47, -1;
	mad.lo.s32 	%r71, %r48, %r63, %r80;
	mad.lo.s32 	%r74, %r52, %r71, %r59;
	mad.lo.s32 	%r72, %r48, %r47, %r80;
	mad.lo.s32 	%r73, %r52, %r72, %r59;
	add.s32 	%r69, %r61, %r47;
	mov.b32 	%r70, 1;
	cvt.s64.s32 	%rd134, %r47;
	add.s64 	%rd135, %rd134, %rd24;
	shl.b64 	%rd136, %rd135, 3;
	add.s64 	%rd137, %rd7, %rd136;
	mov.u32 	%r75, %r47;
$L__BB21_3:
	setp.ne.s32 	%p5, %r70, 1;
	@%p5 bra 	$L__BB21_5;
	ld.global.f64 	%fd232, [%rd137+-8];
	mul.f64 	%fd233, %fd5, %fd232;
	mul.wide.s32 	%rd138, %r74, 8;
	add.s64 	%rd139, %rd1, %rd138;
	st.global.f64 	[%rd139], %fd233;
	bra.uni 	$L__BB21_21;
$L__BB21_5:
	setp.ne.s32 	%p6, %r51, 1;
	mul.wide.s32 	%rd68, %r74, 8;
	add.s64 	%rd69, %rd15, %rd68;
	ld.global.f64 	%fd6, [%rd69];
	add.s64 	%rd70, %rd14, %rd68;
	ld.global.f64 	%fd7, [%rd70];
	add.s64 	%rd71, %rd13, %rd68;
	ld.global.f64 	%fd8, [%rd71];
	add.s64 	%rd72, %rd12, %rd68;
	ld.global.f64 	%fd9, [%rd72];
	add.s64 	%rd73, %rd11, %rd68;
	ld.global.f64 	%fd384, [%rd73];
	add.s64 	%rd74, %rd10, %rd68;
	ld.global.f64 	%fd11, [%rd74];
	add.s64 	%rd75, %rd9, %rd68;
	ld.global.f64 	%fd12, [%rd75];
	mul.wide.s32 	%rd76, %r71, 8;
	add.s64 	%rd25, %rd16, %rd76;
	mov.f64 	%fd14, %fd79;
	@%p6 bra 	$L__BB21_7;
	ld.global.f64 	%fd95, [%rd25];
	mul.wide.s32 	%rd77, %r72, 8;
	add.s64 	%rd78, %rd17, %rd77;
	ld.global.f64 	%fd96, [%rd78];
	add.f64 	%fd97, %fd95, %fd96;
	mul.f64 	%fd14, %fd97, 0d3FE0000000000000;
$L__BB21_7:
	ld.param.u64 	%rd202, [_Z19fband_noniso_notabuPdS_S_S_S_S_S_S_S_S_S_S_S_S_S_S_S_S_S_S_S_S_S_S_diddiiddidddiidS_S__param_13];
	add.s64 	%rd80, %rd23, %rd68;
	ld.global.f64 	%fd15, [%rd80];
	add.s64 	%rd81, %rd22, %rd68;
	ld.global.f64 	%fd16, [%rd81];
	cvta.to.global.u64 	%rd82, %rd202;
	add.s64 	%rd83, %rd82, %rd68;
	ld.global.f64 	%fd17, [%rd83];
	add.s64 	%rd84, %rd21, %rd68;
	ld.global.f64 	%fd18, [%rd84];
	add.s64 	%rd85, %rd20, %rd68;
	ld.global.f64 	%fd19, [%rd85];
	add.s64 	%rd86, %rd19, %rd68;
	ld.global.f64 	%fd20, [%rd86];
	add.s64 	%rd87, %rd18, %rd68;
	ld.global.f64 	%fd21, [%rd87];
	mov.f64 	%fd23, %fd79;
	@%p6 bra 	$L__BB21_9;
	add.s64 	%rd89, %rd17, %rd76;
	ld.global.f64 	%fd98, [%rd89];
	ld.global.f64 	%fd99, [%rd25];
	add.f64 	%fd100, %fd98, %fd99;
	mul.f64 	%fd23, %fd100, 0d3FE0000000000000;
$L__BB21_9:
	cvt.s64.s32 	%rd91, %r75;
	add.s64 	%rd92, %rd24, %rd91;
	shl.b64 	%rd93, %rd92, 3;
	add.s64 	%rd94, %rd7, %rd93;
	add.s64 	%rd26, %rd94, -8;
	setp.leu.f64 	%p8, %fd6, %fd85;
	add.s64 	%rd27, %rd4, %rd68;
	@%p8 bra 	$L__BB21_11;
	add.s64 	%rd113, %rd2, %rd68;
	ld.global.f64 	%fd143, [%rd113];
	mul.wide.s32 	%rd114, %r73, 8;
	add.s64 	%rd115, %rd1, %rd114;
	ld.global.f64 	%fd144, [%rd115];
	sub.f64 	%fd145, %fd143, %fd144;
	div.rn.f64 	%fd146, %fd145, %fd84;
	mov.f64 	%fd147, 0d3FF0000000000000;
	sub.f64 	%fd148, %fd147, %fd14;
	mul.f64 	%fd149, %fd148, %fd146;
	mul.f64 	%fd150, %fd7, %fd149;
	mul.f64 	%fd151, %fd3, %fd148;
	mul.f64 	%fd152, %fd7, %fd151;
	add.f64 	%fd153, %fd152, 0d4000000000000000;
	div.rn.f64 	%fd154, %fd150, %fd153;
	add.s64 	%rd116, %rd3, %rd114;
	ld.global.f64 	%fd155, [%rd116];
	add.f64 	%fd156, %fd4, 0dBFF0000000000000;
	mul.f64 	%fd157, %fd156, %fd155;
	sub.f64 	%fd158, %fd152, %fd4;
	add.f64 	%fd159, %fd158, 0d3FF0000000000000;
	ld.global.f64 	%fd160, [%rd27];
	mul.f64 	%fd161, %fd159, %fd160;
	div.rn.f64 	%fd162, %fd161, %fd1;
	div.rn.f64 	%fd163, %fd157, %fd83;
	sub.f64 	%fd164, %fd162, %fd163;
	div.rn.f64 	%fd165, %fd83, %fd153;
	add.f64 	%fd166, %fd144, %fd154;
	fma.rn.f64 	%fd34, %fd165, %fd164, %fd166;
	add.s64 	%rd117, %rd5, %rd68;
	st.global.f64 	[%rd117], %fd34;
	bra.uni 	$L__BB21_15;
$L__BB21_11:
	setp.geu.f64 	%p9, %fd7, %fd86;
	@%p9 bra 	$L__BB21_13;
	cvt.s64.s32 	%rd204, %r73;
	mul.wide.s32 	%rd102, %r73, 8;
	add.s64 	%rd103, %rd1, %rd102;
	ld.global.f64 	%fd120, [%rd103];
	mul.f64 	%fd121, %fd384, %fd120;
	add.s64 	%rd105, %rd2, %rd68;
	ld.global.f64 	%fd122, [%rd105];
	mul.f64 	%fd123, %fd9, %fd122;
	sub.f64 	%fd381, %fd121, %fd123;
	mul.wide.s32 	%rd106, %r69, 8;
	add.s64 	%rd107, %rd8, %rd106;
	ld.global.f64 	%fd124, [%rd107];
	ld.global.f64 	%fd125, [%rd26];
	add.f64 	%fd126, %fd124, %fd125;
	mul.f64 	%fd127, %fd126, 0d3FE0000000000000;
	add.f64 	%fd128, %fd8, %fd9;
	sub.f64 	%fd129, %fd128, %fd384;
	mul.f64 	%fd382, %fd129, %fd127;
	mov.f64 	%fd383, %fd384;
	mov.f64 	%fd384, %fd12;
	bra.uni 	$L__BB21_14;
$L__BB21_13:
	ld.global.f64 	%fd101, [%rd26];
	mul.wide.s32 	%rd96, %r69, 8;
	add.s64 	%rd97, %rd8, %rd96;
	ld.global.f64 	%fd102, [%rd97];
	sub.f64 	%fd103, %fd101, %fd102;
	div.rn.f64 	%fd104, %fd103, %fd7;
	cvt.s64.s32 	%rd204, %r73;
	mul.wide.s32 	%rd98, %r73, 8;
	add.s64 	%rd99, %rd1, %rd98;
	ld.global.f64 	%fd105, [%rd99];
	mul.f64 	%fd106, %fd384, %fd105;
	mul.wide.s32 	%rd100, %r74, 8;
	add.s64 	%rd101, %rd2, %rd100;
	ld.global.f64 	%fd107, [%rd101];
	mul.f64 	%fd108, %fd9, %fd107;
	sub.f64 	%fd381, %fd106, %fd108;
	add.f64 	%fd109, %fd8, %fd9;
	mul.f64 	%fd110, %fd109, %fd101;
	mul.f64 	%fd111, %fd384, %fd102;
	sub.f64 	%fd112, %fd110, %fd111;
	mul.f64 	%fd113, %fd6, %fd14;
	mov.f64 	%fd114, 0d3FF0000000000000;
	sub.f64 	%fd115, %fd114, %fd113;
	div.rn.f64 	%fd116, %fd84, %fd115;
	mul.f64 	%fd117, %fd116, %fd104;
	sub.f64 	%fd118, %fd384, %fd8;
	add.f64 	%fd119, %fd9, %fd118;
	fma.rn.f64 	%fd382, %fd119, %fd117, %fd112;
	mov.f64 	%fd383, %fd12;
$L__BB21_14:
	ld.global.f64 	%fd130, [%rd27];
	div.rn.f64 	%fd131, %fd130, %fd1;
	mul.f64 	%fd132, %fd8, %fd12;
	fma.rn.f64 	%fd133, %fd9, %fd11, %fd132;
	mul.f64 	%fd134, %fd133, %fd131;
	shl.b64 	%rd108, %rd204, 3;
	add.s64 	%rd109, %rd3, %rd108;
	ld.global.f64 	%fd135, [%rd109];
	div.rn.f64 	%fd136, %fd135, %fd1;
	mul.f64 	%fd137, %fd384, %fd136;
	mul.f64 	%fd138, %fd383, %fd137;
	sub.f64 	%fd139, %fd134, %fd138;
	rcp.rn.f64 	%fd140, %fd8;
	fma.rn.f64 	%fd141, %fd2, %fd382, %fd381;
	add.f64 	%fd142, %fd141, %fd139;
	mul.f64 	%fd34, %fd140, %fd142;
	mul.wide.s32 	%rd110, %r74, 8;
	add.s64 	%rd111, %rd5, %rd110;
	st.global.f64 	[%rd111], %fd34;
$L__BB21_15:
	setp.leu.f64 	%p10, %fd15, %fd85;
	@%p10 bra 	$L__BB21_17;
	mul.wide.s32 	%rd130, %r74, 8;
	add.s64 	%rd131, %rd6, %rd130;
	ld.global.f64 	%fd208, [%rd131];
	sub.f64 	%fd209, %fd208, %fd34;
	div.rn.f64 	%fd210, %fd209, %fd84;
	mov.f64 	%fd211, 0d3FF0000000000000;
	sub.f64 	%fd212, %fd211, %fd23;
	mul.f64 	%fd213, %fd212, %fd210;
	mul.f64 	%fd214, %fd16, %fd213;
	mul.f64 	%fd215, %fd3, %fd212;
	mul.f64 	%fd216, %fd16, %fd215;
	add.f64 	%fd217, %fd216, 0d4000000000000000;
	div.rn.f64 	%fd218, %fd214, %fd217;
	ld.global.f64 	%fd219, [%rd27];
	add.f64 	%fd220, %fd4, 0dBFF0000000000000;
	mul.f64 	%fd221, %fd220, %fd219;
	sub.f64 	%fd222, %fd216, %fd4;
	add.f64 	%fd223, %fd222, 0d3FF0000000000000;
	add.s64 	%rd132, %rd3, %rd130;
	ld.global.f64 	%fd224, [%rd132];
	mul.f64 	%fd225, %fd223, %fd224;
	div.rn.f64 	%fd226, %fd225, %fd1;
	div.rn.f64 	%fd227, %fd221, %fd83;
	sub.f64 	%fd228, %fd226, %fd227;
	div.rn.f64 	%fd229, %fd83, %fd217;
	add.f64 	%fd230, %fd34, %fd218;
	fma.rn.f64 	%fd231, %fd229, %fd228, %fd230;
	add.s64 	%rd133, %rd1, %rd130;
	st.global.f64 	[%rd133], %fd231;
	bra.uni 	$L__BB21_21;
$L__BB21_17:
	cvt.s64.s32 	%rd118, %r75;
	mul.lo.s32 	%r64, %r47, %r80;
	cvt.s64.s32 	%rd119, %r64;
	add.s64 	%rd120, %rd119, %rd118;
	shl.b64 	%rd121, %rd120, 3;
	add.s64 	%rd122, %rd8, %rd121;
	add.s64 	%rd31, %rd122, -8;
	setp.geu.f64 	%p11, %fd16, %fd86;
	@%p11 bra 	$L__BB21_19;
	mul.f64 	%fd185, %fd19, %fd34;
	mul.wide.s32 	%rd125, %r74, 8;
	add.s64 	%rd126, %rd6, %rd125;
	ld.global.f64 	%fd186, [%rd126];
	mul.f64 	%fd187, %fd18, %fd186;
	sub.f64 	%fd386, %fd185, %fd187;
	ld.global.f64 	%fd188, [%rd31];
	ld.global.f64 	%fd189, [%rd26];
	add.f64 	%fd190, %fd188, %fd189;
	mul.f64 	%fd191, %fd190, 0d3FE0000000000000;
	add.f64 	%fd192, %fd17, %fd18;
	sub.f64 	%fd193, %fd192, %fd19;
	mul.f64 	%fd387, %fd193, %fd191;
	bra.uni 	$L__BB21_20;
$L__BB21_19:
	ld.global.f64 	%fd167, [%rd31];
	ld.global.f64 	%fd168, [%rd26];
	sub.f64 	%fd169, %fd167, %fd168;
	div.rn.f64 	%fd170, %fd169, %fd16;
	mul.f64 	%fd171, %fd19, %fd34;
	mul.wide.s32 	%rd123, %r74, 8;
	add.s64 	%rd124, %rd6, %rd123;
	ld.global.f64 	%fd172, [%rd124];
	mul.f64 	%fd173, %fd18, %fd172;
	sub.f64 	%fd386, %fd171, %fd173;
	add.f64 	%fd174, %fd17, %fd18;
	mul.f64 	%fd175, %fd174, %fd167;
	mul.f64 	%fd176, %fd19, %fd168;
	sub.f64 	%fd177, %fd175, %fd176;
	mul.f64 	%fd178, %fd15, %fd23;
	mov.f64 	%fd179, 0d3FF0000000000000;
	sub.f64 	%fd180, %fd179, %fd178;
	div.rn.f64 	%fd181, %fd84, %fd180;
	mul.f64 	%fd182, %fd181, %fd170;
	sub.f64 	%fd183, %fd19, %fd17;
	add.f64 	%fd184, %fd18, %fd183;
	fma.rn.f64 	%fd387, %fd184, %fd182, %fd177;
$L__BB21_20:
	mul.wide.s32 	%rd127, %r74, 8;
	add.s64 	%rd128, %rd3, %rd127;
	ld.global.f64 	%fd194, [%rd128];
	div.rn.f64 	%fd195, %fd194, %fd1;
	mul.f64 	%fd196, %fd17, %fd21;
	fma.rn.f64 	%fd197, %fd18, %fd20, %fd196;
	mul.f64 	%fd198, %fd197, %fd195;
	ld.global.f64 	%fd199, [%rd27];
	div.rn.f64 	%fd200, %fd199, %fd1;
	mul.f64 	%fd201, %fd19, %fd200;
	mul.f64 	%fd202, %fd21, %fd201;
	sub.f64 	%fd203, %fd198, %fd202;
	rcp.rn.f64 	%fd204, %fd17;
	fma.rn.f64 	%fd205, %fd2, %fd387, %fd386;
	add.f64 	%fd206, %fd205, %fd203;
	mul.f64 	%fd207, %fd204, %fd206;
	add.s64 	%rd129, %rd1, %rd127;
	st.global.f64 	[%rd129], %fd207;
$L__BB21_21:
	mul.lo.s32 	%r65, %r52, %r48;
	sub.s32 	%r74, %r74, %r65;
	sub.s32 	%r73, %r73, %r65;
	sub.s32 	%r72, %r72, %r48;
	sub.s32 	%r71, %r71, %r48;
	add.s32 	%r70, %r70, -1;
	add.s32 	%r69, %r69, -1;
	setp.gt.u32 	%p12, %r75, 1;
	add.s32 	%r75, %r75, -1;
	@%p12 bra 	$L__BB21_3;
$L__BB21_22:
	setp.lt.s32 	%p13, %r47, 1;
	bar.sync 	0;
	@%p13 bra 	$L__BB21_43;
	ld.param.f64 	%fd377, [_Z19fband_noniso_notabuPdS_S_S_S_S_S_S_S_S_S_S_S_S_S_S_S_S_S_S_S_S_S_S_diddiiddidddiidS_S__param_38];
	mad.lo.s32 	%r77, %r52, %r80, %r59;
	mul.lo.s32 	%r23, %r52, %r48;
	mul.lo.s32 	%r81, %r47, %r80;
	add.s32 	%r67, %r81, %r80;
	neg.f64 	%fd41, %fd83;
	mul.f64 	%fd42, %fd84, 0d401921FB54442D18;
	rcp.rn.f64 	%fd43, %fd84;
	div.rn.f64 	%fd44, %fd83, %fd84;
	mul.wide.s32 	%rd140, %r77, 8;
	add.s64 	%rd32, %rd3, %rd140;
	add.s64 	%rd33, %rd1, %rd140;
	mov.f64 	%fd234, 0d3FF0000000000000;
	sub.f64 	%fd235, %fd234, %fd377;
	mul.f64 	%fd45, %fd235, 0d400921FB54442D18;
	add.s32 	%r68, %r67, %r47;
	mul.wide.s32 	%rd141, %r68, 8;
	add.s64 	%rd34, %rd7, %rd141;
	add.s64 	%rd35, %rd6, %rd140;
	mul.wide.s32 	%rd142, %r81, 8;
	add.s64 	%rd143, %rd142, %rd8;
	add.s64 	%rd206, %rd143, -8;
	mul.wide.s32 	%rd144, %r67, 8;
	add.s64 	%rd145, %rd144, %rd7;
	add.s64 	%rd205, %rd145, -8;
	neg.s32 	%r82, %r47;
	sub.s32 	%r79, %r80, %r48;
	neg.s32 	%r78, %r23;
	mad.lo.s32 	%r76, %r52, %r79, %r59;
	mov.b32 	%r83, 0;
	mov.u32 	%r84, %r83;
$L__BB21_24:
	setp.ne.s32 	%p14, %r84, 0;
	@%p14 bra 	$L__BB21_26;
	ld.param.f64 	%fd378, [_Z19fband_noniso_notabuPdS_S_S_S_S_S_S_S_S_S_S_S_S_S_S_S_S_S_S_S_S_S_S_diddiiddidddiidS_S__param_38];
	ld.global.f64 	%fd371, [%rd32];
	ld.global.f64 	%fd372, [%rd33];
	add.f64 	%fd373, %fd371, %fd372;
	ld.global.f64 	%fd374, [%rd34];
	mul.f64 	%fd375, %fd45, %fd374;
	fma.rn.f64 	%fd376, %fd378, %fd373, %fd375;
	st.global.f64 	[%rd35], %fd376;
	bra.uni 	$L__BB21_42;
$L__BB21_26:
	ld.param.u64 	%rd203, [_Z19fband_noniso_notabuPdS_S_S_S_S_S_S_S_S_S_S_S_S_S_S_S_S_S_S_S_S_S_S_diddiiddidddiidS_S__param_13];
	setp.ne.s32 	%p15, %r51, 1;
	mul.wide.s32 	%rd146, %r76, 8;
	add.s64 	%rd147, %rd23, %rd146;
	ld.global.f64 	%fd46, [%rd147];
	add.s64 	%rd148, %rd22, %rd146;
	ld.global.f64 	%fd47, [%rd148];
	cvta.to.global.u64 	%rd149, %rd203;
	add.s64 	%rd150, %rd149, %rd146;
	ld.global.f64 	%fd48, [%rd150];
	add.s64 	%rd151, %rd21, %rd146;
	ld.global.f64 	%fd49, [%rd151];
	add.s64 	%rd152, %rd20, %rd146;
	ld.global.f64 	%fd50, [%rd152];
	add.s64 	%rd153, %rd19, %rd146;
	ld.global.f64 	%fd51, [%rd153];
	add.s64 	%rd154, %rd18, %rd146;
	ld.global.f64 	%fd52, [%rd154];
	mov.f64 	%fd54, %fd79;
	@%p15 bra 	$L__BB21_28;
	mul.wide.s32 	%rd155, %r79, 8;
	add.s64 	%rd156, %rd17, %rd155;
	ld.global.f64 	%fd236, [%rd156];
	add.s64 	%rd157, %rd16, %rd155;
	ld.global.f64 	%fd237, [%rd157];
	add.f64 	%fd238, %fd236, %fd237;
	mul.f64 	%fd54, %fd238, 0d3FE0000000000000;
$L__BB21_28:
	add.s64 	%rd159, %rd15, %rd146;
	ld.global.f64 	%fd55, [%rd159];
	add.s64 	%rd160, %rd14, %rd146;
	ld.global.f64 	%fd56, [%rd160];
	add.s64 	%rd161, %rd13, %rd146;
	ld.global.f64 	%fd57, [%rd161];
	add.s64 	%rd162, %rd12, %rd146;
	ld.global.f64 	%fd58, [%rd162];
	add.s64 	%rd163, %rd11, %rd146;
	ld.global.f64 	%fd59, [%rd163];
	add.s64 	%rd164, %rd10, %rd146;
	ld.global.f64 	%fd60, [%rd164];
	add.s64 	%rd165, %rd9, %rd146;
	ld.global.f64 	%fd61, [%rd165];
	mov.f64 	%fd63, %fd79;
	@%p15 bra 	$L__BB21_30;
	mul.wide.s32 	%rd166, %r79, 8;
	add.s64 	%rd167, %rd16, %rd166;
	ld.global.f64 	%fd239, [%rd167];
	mul.wide.s32 	%rd168, %r80, 8;
	add.s64 	%rd169, %rd17, %rd168;
	ld.global.f64 	%fd240, [%rd169];
	add.f64 	%fd241, %fd239, %fd240;
	mul.f64 	%fd63, %fd241, 0d3FE0000000000000;
$L__BB21_30:
	setp.leu.f64 	%p17, %fd46, %fd85;
	add.s64 	%rd40, %rd4, %rd146;
	@%p17 bra 	$L__BB21_32;
	add.s64 	%rd184, %rd5, %rd146;
	ld.global.f64 	%fd284, [%rd184];
	mul.wide.s32 	%rd185, %r78, 8;
	add.s64 	%rd186, %rd35, %rd185;
	ld.global.f64 	%fd285, [%rd186];
	sub.f64 	%fd286, %fd284, %fd285;
	div.rn.f64 	%fd287, %fd286, %fd84;
	mov.f64 	%fd288, 0d3FF0000000000000;
	sub.f64 	%fd289, %fd288, %fd54;
	mul.f64 	%fd290, %fd289, %fd287;
	mul.f64 	%fd291, %fd47, %fd290;
	mul.f64 	%fd292, %fd43, %fd289;
	fma.rn.f64 	%fd293, %fd47, %fd292, 0d4000000000000000;
	div.rn.f64 	%fd294, %fd291, %fd293;
	add.s64 	%rd187, %rd32, %rd185;
	ld.global.f64 	%fd295, [%rd187];
	add.f64 	%fd296, %fd44, 0d3FF0000000000000;
	mul.f64 	%fd297, %fd296, %fd295;
	fma.rn.f64 	%fd298, %fd47, %fd292, %fd44;
	add.f64 	%fd299, %fd298, 0d3FF0000000000000;
	ld.global.f64 	%fd300, [%rd40];
	mul.f64 	%fd301, %fd299, %fd300;
	div.rn.f64 	%fd302, %fd301, %fd83;
	div.rn.f64 	%fd303, %fd297, %fd83;
	sub.f64 	%fd304, %fd302, %fd303;
	div.rn.f64 	%fd305, %fd83, %fd293;
	add.f64 	%fd306, %fd285, %fd294;
	fma.rn.f64 	%fd72, %fd305, %fd304, %fd306;
	add.s64 	%rd188, %rd2, %rd146;
	st.global.f64 	[%rd188], %fd72;
	bra.uni 	$L__BB21_36;
$L__BB21_32:
	setp.geu.f64 	%p18, %fd47, %fd86;
	@%p18 bra 	$L__BB21_34;
	mul.wide.s32 	%rd175, %r78, 8;
	add.s64 	%rd176, %rd35, %rd175;
	ld.global.f64 	%fd261, [%rd176];
	mul.f64 	%fd262, %fd50, %fd261;
	add.s64 	%rd178, %rd5, %rd146;
	ld.global.f64 	%fd263, [%rd178];
	mul.f64 	%fd264, %fd49, %fd263;
	sub.f64 	%fd390, %fd262, %fd264;
	ld.global.f64 	%fd265, [%rd206];
	ld.global.f64 	%fd266, [%rd205];
	add.f64 	%fd267, %fd265, %fd266;
	mul.f64 	%fd268, %fd267, 0d3FE0000000000000;
	add.f64 	%fd269, %fd48, %fd49;
	sub.f64 	%fd270, %fd269, %fd50;
	mul.f64 	%fd391, %fd270, %fd268;
	bra.uni 	$L__BB21_35;
$L__BB21_34:
	ld.global.f64 	%fd242, [%rd206];
	ld.global.f64 	%fd243, [%rd205];
	sub.f64 	%fd244, %fd242, %fd243;
	div.rn.f64 	%fd245, %fd244, %fd47;
	mul.wide.s32 	%rd171, %r78, 8;
	add.s64 	%rd172, %rd35, %rd171;
	ld.global.f64 	%fd246, [%rd172];
	mul.f64 	%fd247, %fd50, %fd246;
	mul.wide.s32 	%rd173, %r76, 8;
	add.s64 	%rd174, %rd5, %rd173;
	ld.global.f64 	%fd248, [%rd174];
	mul.f64 	%fd249, %fd49, %fd248;
	sub.f64 	%fd390, %fd247, %fd249;
	add.f64 	%fd250, %fd48, %fd49;
	mul.f64 	%fd251, %fd250, %fd243;
	mul.f64 	%fd252, %fd50, %fd242;
	sub.f64 	%fd253, %fd251, %fd252;
	mul.f64 	%fd254, %fd46, %fd54;
	mov.f64 	%fd255, 0d3FF0000000000000;
	sub.f64 	%fd256, %fd255, %fd254;
	div.rn.f64 	%fd257, %fd84, %fd256;
	mul.f64 	%fd258, %fd257, %fd245;
	sub.f64 	%fd259, %fd48, %fd50;
	sub.f64 	%fd260, %fd259, %fd49;
	fma.rn.f64 	%fd391, %fd260, %fd258, %fd253;
$L__BB21_35:
	ld.global.f64 	%fd271, [%rd40];
	div.rn.f64 	%fd272, %fd271, %fd41;
	mul.f64 	%fd273, %fd49, %fd52;
	fma.rn.f64 	%fd274, %fd48, %fd51, %fd273;
	mul.f64 	%fd275, %fd274, %fd272;
	mul.wide.s32 	%rd179, %r78, 8;
	add.s64 	%rd180, %rd32, %rd179;
	ld.global.f64 	%fd276, [%rd180];
	div.rn.f64 	%fd277, %fd276, %fd41;
	mul.f64 	%fd278, %fd50, %fd277;
	mul.f64 	%fd279, %fd51, %fd278;
	sub.f64 	%fd280, %fd275, %fd279;
	rcp.rn.f64 	%fd281, %fd48;
	fma.rn.f64 	%fd282, %fd42, %fd391, %fd390;
	add.f64 	%fd283, %fd282, %fd280;
	mul.f64 	%fd72, %fd281, %fd283;
	mul.wide.s32 	%rd181, %r76, 8;
	add.s64 	%rd182, %rd2, %rd181;
	st.global.f64 	[%rd182], %fd72;
$L__BB21_36:
	setp.leu.f64 	%p19, %fd55, %fd85;
	@%p19 bra 	$L__BB21_38;
	mul.wide.s32 	%rd198, %r83, 8;
	add.s64 	%rd199, %rd33, %rd198;
	ld.global.f64 	%fd348, [%rd199];
	sub.f64 	%fd349, %fd348, %fd72;
	div.rn.f64 	%fd350, %fd349, %fd84;
	mov.f64 	%fd351, 0d3FF0000000000000;
	sub.f64 	%fd352, %fd351, %fd63;
	mul.f64 	%fd353, %fd352, %fd350;
	mul.f64 	%fd354, %fd56, %fd353;
	mul.f64 	%fd355, %fd43, %fd352;
	fma.rn.f64 	%fd356, %fd56, %fd355, 0d4000000000000000;
	div.rn.f64 	%fd357, %fd354, %fd356;
	ld.global.f64 	%fd358, [%rd40];
	add.f64 	%fd359, %fd44, 0d3FF0000000000000;
	mul.f64 	%fd360, %fd359, %fd358;
	fma.rn.f64 	%fd361, %fd56, %fd355, %fd44;
	add.f64 	%fd362, %fd361, 0d3FF0000000000000;
	add.s64 	%rd200, %rd32, %rd198;
	ld.global.f64 	%fd363, [%rd200];
	mul.f64 	%fd364, %fd362, %fd363;
	div.rn.f64 	%fd365, %fd364, %fd83;
	div.rn.f64 	%fd366, %fd360, %fd83;
	sub.f64 	%fd367, %fd365, %fd366;
	div.rn.f64 	%fd368, %fd83, %fd356;
	add.f64 	%fd369, %fd72, %fd357;
	fma.rn.f64 	%fd370, %fd368, %fd367, %fd369;
	add.s64 	%rd201, %rd35, %rd198;
	st.global.f64 	[%rd201], %fd370;
	bra.uni 	$L__BB21_42;
$L__BB21_38:
	mul.wide.s32 	%rd189, %r81, 8;
	add.s64 	%rd41, %rd8, %rd189;
	setp.geu.f64 	%p20, %fd56, %fd86;
	@%p20 bra 	$L__BB21_40;
	mul.f64 	%fd325, %fd59, %fd72;
	mul.wide.s32 	%rd192, %r83, 8;
	add.s64 	%rd193, %rd33, %rd192;
	ld.global.f64 	%fd326, [%rd193];
	mul.f64 	%fd327, %fd58, %fd326;
	sub.f64 	%fd393, %fd325, %fd327;
	ld.global.f64 	%fd328, [%rd41];
	ld.global.f64 	%fd329, [%rd205];
	add.f64 	%fd330, %fd328, %fd329;
	mul.f64 	%fd331, %fd330, 0d3FE0000000000000;
	add.f64 	%fd332, %fd57, %fd58;
	sub.f64 	%fd333, %fd332, %fd59;
	mul.f64 	%fd394, %fd333, %fd331;
	bra.uni 	$L__BB21_41;
$L__BB21_40:
	ld.global.f64 	%fd307, [%rd205];
	ld.global.f64 	%fd308, [%rd41];
	sub.f64 	%fd309, %fd307, %fd308;
	div.rn.f64 	%fd310, %fd309, %fd56;
	mul.f64 	%fd311, %fd59, %fd72;
	mul.wide.s32 	%rd190, %r83, 8;
	add.s64 	%rd191, %rd33, %rd190;
	ld.global.f64 	%fd312, [%rd191];
	mul.f64 	%fd313, %fd58, %fd312;
	sub.f64 	%fd393, %fd311, %fd313;
	add.f64 	%fd314, %fd57, %fd58;
	mul.f64 	%fd315, %fd314, %fd308;
	mul.f64 	%fd316, %fd59, %fd307;
	sub.f64 	%fd317, %fd315, %fd316;
	mul.f64 	%fd318, %fd55, %fd63;
	mov.f64 	%fd319, 0d3FF0000000000000;
	sub.f64 	%fd320, %fd319, %fd318;
	div.rn.f64 	%fd321, %fd84, %fd320;
	mul.f64 	%fd322, %fd321, %fd310;
	sub.f64 	%fd323, %fd57, %fd59;
	sub.f64 	%fd324, %fd323, %fd58;
	fma.rn.f64 	%fd394, %fd324, %fd322, %fd317;
$L__BB21_41:
	mul.wide.s32 	%rd194, %r77, 8;
	add.s64 	%rd195, %rd3, %rd194;
	ld.global.f64 	%fd334, [%rd195];
	div.rn.f64 	%fd335, %fd334, %fd41;
	mul.f64 	%fd336, %fd58, %fd61;
	fma.rn.f64 	%fd337, %fd57, %fd60, %fd336;
	mul.f64 	%fd338, %fd337, %fd335;
	ld.global.f64 	%fd339, [%rd40];
	div.rn.f64 	%fd340, %fd339, %fd41;
	mul.f64 	%fd341, %fd59, %fd340;
	mul.f64 	%fd342, %fd60, %fd341;
	sub.f64 	%fd343, %fd338, %fd342;
	rcp.rn.f64 	%fd344, %fd57;
	fma.rn.f64 	%fd345, %fd42, %fd394, %fd393;
	add.f64 	%fd346, %fd345, %fd343;
	mul.f64 	%fd347, %fd344, %fd346;
	mul.wide.s32 	%rd196, %r83, 8;
	add.s64 	%rd197, %rd35, %rd196;
	st.global.f64 	[%rd197], %fd347;
$L__BB21_42:
	add.s32 	%r84, %r84, 1;
	add.s32 	%r83, %r83, %r23;
	add.s64 	%rd206, %rd206, 8;
	add.s64 	%rd205, %rd205, 8;
	add.s32 	%r82, %r82, 1;
	setp.ne.s32 	%p21, %r82, 0;
	add.s32 	%r81, %r81, 1;
	add.s32 	%r80, %r80, %r48;
	add.s32 	%r79, %r79, %r48;
	add.s32 	%r78, %r78, %r23;
	add.s32 	%r77, %r77, %r23;
	add.s32 	%r76, %r76, %r23;
	@%p21 bra 	$L__BB21_24;
$L__BB21_43:
	ret;

}
	// .globl	_Z14integrate_fluxPdS_S_S_S_S_S_S_S_S_S_iii
.visible .entry _Z14integrate_fluxPdS_S_S_S_S_S_S_S_S_S_iii(
	.param .u64 .ptr .align 1 _Z14integrate_fluxPdS_S_S_S_S_S_S_S_S_S_iii_param_0,
	.param .u64 .ptr .align 1 _Z14integrate_fluxPdS_S_S_S_S_S_S_S_S_S_iii_param_1,
	.param .u64 .ptr .align 1 _Z14integrate_fluxPdS_S_S_S_S_S_S_S_S_S_iii_param_2,
	.param .u64 .ptr .align 1 _Z14integrate_fluxPdS_S_S_S_S_S_S_S_S_S_iii_param_3,
	.param .u64 .ptr .align 1 _Z14integrate_fluxPdS_S_S_S_S_S_S_S_S_S_iii_param_4,
	.param .u64 .ptr .align 1 _Z14integrate_fluxPdS_S_S_S_S_S_S_S_S_S_iii_param_5,
	.param .u64 .ptr .align 1 _Z14integrate_fluxPdS_S_S_S_S_S_S_S_S_S_iii_param_6,
	.param .u64 .ptr .align 1 _Z14integrate_fluxPdS_S_S_S_S_S_S_S_S_S_iii_param_7,
	.param .u64 .ptr .align 1 _Z14integrate_fluxPdS_S_S_S_S_S_S_S_S_S_iii_param_8,
	.param .u64 .ptr .align 1 _Z14integrate_fluxPdS_S_S_S_S_S_S_S_S_S_iii_param_9,
	.param .u64 .ptr .align 1 _Z14integrate_fluxPdS_S_S_S_S_S_S_S_S_S_iii_param_10,
	.param .u32 _Z14integrate_fluxPdS_S_S_S_S_S_S_S_S_S_iii_param_11,
	.param .u32 _Z14integrate_fluxPdS_S_S_S_S_S_S_S_S_S_iii_param_12,
	.param .u32 _Z14integrate_fluxPdS_S_S_S_S_S_S_S_S_S_iii_param_13
)
{
	.reg .pred 	%p<17>;
	.reg .b32 	%r<56>;
	.reg .b64 	%rd<83>;
	.reg .b64 	%fd<196>;

	ld.param.u64 	%rd20, [_Z14integrate_fluxPdS_S_S_S_S_S_S_S_S_S_iii_param_0];
	ld.param.u64 	%rd16, [_Z14integrate_fluxPdS_S_S_S_S_S_S_S_S_S_iii_param_1];
	ld.param.u64 	%rd17, [_Z14integrate_fluxPdS_S_S_S_S_S_S_S_S_S_iii_param_2];
	ld.param.u64 	%rd21, [_Z14integrate_fluxPdS_S_S_S_S_S_S_S_S_S_iii_param_4];
	ld.param.u64 	%rd22, [_Z14integrate_fluxPdS_S_S_S_S_S_S_S_S_S_iii_param_6];
	ld.param.u64 	%rd23, [_Z14integrate_fluxPdS_S_S_S_S_S_S_S_S_S_iii_param_7];
	ld.param.u64 	%rd24, [_Z14integrate_fluxPdS_S_S_S_S_S_S_S_S_S_iii_param_8];
	ld.param.u64 	%rd25, [_Z14integrate_fluxPdS_S_S_S_S_S_S_S_S_S_iii_param_9];
	ld.param.u64 	%rd26, [_Z14integrate_fluxPdS_S_S_S_S_S_S_S_S_S_iii_param_10];
	ld.param.u32 	%r22, [_Z14integrate_fluxPdS_S_S_S_S_S_S_S_S_S_iii_param_11];
	ld.param.u32 	%r24, [_Z14integrate_fluxPdS_S_S_S_S_S_S_S_S_S_iii_param_12];
	cvta.to.global.u64 	%rd1, %rd21;
	cvta.to.global.u64 	%rd2, %rd22;
	cvta.to.global.u64 	%rd3, %rd26;
	cvta.to.global.u64 	%rd4, %rd20;
	cvta.to.global.u64 	%rd5, %rd23;
	cvta.to.global.u64 	%rd6, %rd24;
	cvta.to.global.u64 	%rd7, %rd25;
	mov.u32 	%r25, %tid.x;
	mov.u32 	%r26, %ctaid.x;
	mov.u32 	%r27, %ntid.x;
	mad.lo.s32 	%r1, %r26, %r27, %r25;
	setp.ge.s32 	%p1, %r1, %r24;
	@%p1 bra 	$L__BB22_22;
	cvta.to.global.u64 	%rd27, %rd17;
	cvta.to.global.u64 	%rd28, %rd16;
	mul.wide.s32 	%rd29, %r1, 8;
	add.s64 	%rd8, %rd27, %rd29;
	mov.b64 	%rd30, 0;
	st.global.u64 	[%rd8], %rd30;
	add.s64 	%rd9, %rd28, %rd29;
	st.global.u64 	[%rd9], %rd30;
	setp.lt.s32 	%p2, %r22, 1;
	mov.f64 	%fd195, 0d0000000000000000;
	@%p2 bra 	$L__BB22_21;
	ld.param.u32 	%r42, [_Z14integrate_fluxPdS_S_S_S_S_S_S_S_S_S_iii_param_13];
	mul.lo.s32 	%r2, %r22, %r1;
	setp.lt.s32 	%p3, %r42, 1;
	@%p3 bra 	$L__BB22_13;
	mov.b32 	%r48, 0;
$L__BB22_4:
	ld.param.u32 	%r43, [_Z14integrate_fluxPdS_S_S_S_S_S_S_S_S_S_iii_param_13];
	setp.lt.u32 	%p10, %r43, 4;
	add.s32 	%r36, %r48, %r2;
	mul.wide.s32 	%rd52, %r36, 8;
	add.s64 	%rd10, %rd7, %rd52;
	mov.b64 	%rd53, 0;
	st.global.u64 	[%rd10], %rd53;
	add.s64 	%rd11, %rd6, %rd52;
	st.global.u64 	[%rd11], %rd53;
	add.s64 	%rd12, %rd5, %rd52;
	st.global.u64 	[%rd12], %rd53;
	mul.lo.s32 	%r4, %r36, %r43;
	mov.b32 	%r52, 0;
	@%p10 bra 	$L__BB22_7;
	ld.param.u32 	%r44, [_Z14integrate_fluxPdS_S_S_S_S_S_S_S_S_S_iii_param_13];
	and.b32  	%r37, %r44, 2147483644;
	neg.s32 	%r50, %r37;
	add.s64 	%rd82, %rd3, 16;
	mov.u32 	%r49, %r4;
$L__BB22_6:
	.pragma "nounroll";
	ld.param.u32 	%r45, [_Z14integrate_fluxPdS_S_S_S_S_S_S_S_S_S_iii_param_13];
	ld.param.u64 	%rd79, [_Z14integrate_fluxPdS_S_S_S_S_S_S_S_S_S_iii_param_5];
	and.b32  	%r52, %r45, 2147483644;
	mul.wide.s32 	%rd54, %r49, 8;
	add.s64 	%rd55, %rd2, %rd54;
	cvta.to.global.u64 	%rd56, %rd79;
	add.s64 	%rd57, %rd56, %rd54;
	add.s64 	%rd58, %rd1, %rd54;
	ld.global.f64 	%fd77, [%rd82+-16];
	mul.f64 	%fd78, %fd77, 0d3FE0000000000000;
	ld.global.f64 	%fd79, [%rd55];
	ld.global.f64 	%fd80, [%rd10];
	fma.rn.f64 	%fd81, %fd78, %fd79, %fd80;
	st.global.f64 	[%rd10], %fd81;
	ld.global.f64 	%fd82, [%rd82+-16];
	mul.f64 	%fd83, %fd82, 0d3FE0000000000000;
	ld.global.f64 	%fd84, [%rd57];
	ld.global.f64 	%fd85, [%rd11];
	fma.rn.f64 	%fd86, %fd83, %fd84, %fd85;
	st.global.f64 	[%rd11], %fd86;
	ld.global.f64 	%fd87, [%rd82+-16];
	mul.f64 	%fd88, %fd87, 0d3FE0000000000000;
	ld.global.f64 	%fd89, [%rd58];
	ld.global.f64 	%fd90, [%rd12];
	fma.rn.f64 	%fd91, %fd88, %fd89, %fd90;
	st.global.f64 	[%rd12], %fd91;
	ld.global.f64 	%fd92, [%rd82+-8];
	mul.f64 	%fd93, %fd92, 0d3FE0000000000000;
	ld.global.f64 	%fd94, [%rd55+8];
	ld.global.f64 	%fd95, [%rd10];
	fma.rn.f64 	%fd96, %fd93, %fd94, %fd95;
	st.global.f64 	[%rd10], %fd96;
	ld.global.f64 	%fd97, [%rd82+-8];
	mul.f64 	%fd98, %fd97, 0d3FE0000000000000;
	ld.global.f64 	%fd99, [%rd57+8];
	ld.global.f64 	%fd100, [%rd11];
	fma.rn.f64 	%fd101, %fd98, %fd99, %fd100;
	st.global.f64 	[%rd11], %fd101;
	ld.global.f64 	%fd102, [%rd82+-8];
	mul.f64 	%fd103, %fd102, 0d3FE0000000000000;
	ld.global.f64 	%fd104, [%rd58+8];
	ld.global.f64 	%fd105, [%rd12];
	fma.rn.f64 	%fd106, %fd103, %fd104, %fd105;
	st.global.f64 	[%rd12], %fd106;
	ld.global.f64 	%fd107, [%rd82];
	mul.f64 	%fd108, %fd107, 0d3FE0000000000000;
	ld.global.f64 	%fd109, [%rd55+16];
	ld.global.f64 	%fd110, [%rd10];
	fma.rn.f64 	%fd111, %fd108, %fd109, %fd110;
	st.global.f64 	[%rd10], %fd111;
	ld.global.f64 	%fd112, [%rd82];
	mul.f64 	%fd113, %fd112, 0d3FE0000000000000;
	ld.global.f64 	%fd114, [%rd57+16];
	ld.global.f64 	%fd115, [%rd11];
	fma.rn.f64 	%fd116, %fd113, %fd114, %fd115;
	st.global.f64 	[%rd11], %fd116;
	ld.global.f64 	%fd117, [%rd82];
	mul.f64 	%fd118, %fd117, 0d3FE0000000000000;
	ld.global.f64 	%fd119, [%rd58+16];
	ld.global.f64 	%fd120, [%rd12];
	fma.rn.f64 	%fd121, %fd118, %fd119, %fd120;
	st.global.f64 	[%rd12], %fd121;
	ld.global.f64 	%fd122, [%rd82+8];
	mul.f64 	%fd123, %fd122, 0d3FE0000000000000;
	ld.global.f64 	%fd124, [%rd55+24];
	ld.global.f64 	%fd125, [%rd10];
	fma.rn.f64 	%fd126, %fd123, %fd124, %fd125;
	st.global.f64 	[%rd10], %fd126;
	ld.global.f64 	%fd127, [%rd82+8];
	mul.f64 	%fd128, %fd127, 0d3FE0000000000000;
	ld.global.f64 	%fd129, [%rd57+24];
	ld.global.f64 	%fd130, [%rd11];
	fma.rn.f64 	%fd131, %fd128, %fd129, %fd130;
	st.global.f64 	[%rd11], %fd131;
	ld.global.f64 	%fd132, [%rd82+8];
	mul.f64 	%fd133, %fd132, 0d3FE0000000000000;
	ld.global.f64 	%fd134, [%rd58+24];
	ld.global.f64 	%fd135, [%rd12];
	fma.rn.f64 	%fd136, %fd133, %fd134, %fd135;
	st.global.f64 	[%rd12], %fd136;
	add.s32 	%r50, %r50, 4;
	add.s64 	%rd82, %rd82, 32;
	add.s32 	%r49, %r49, 4;
	setp.ne.s32 	%p11, %r50, 0;
	@%p11 bra 	$L__BB22_6;
$L__BB22_7:
	ld.param.u32 	%r46, [_Z14integrate_fluxPdS_S_S_S_S_S_S_S_S_S_iii_param_13];
	and.b32  	%r38, %r46, 3;
	setp.eq.s32 	%p12, %r38, 0;
	@%p12 bra 	$L__BB22_12;
	setp.eq.s32 	%p13, %r38, 1;
	@%p13 bra 	$L__BB22_10;
	ld.param.u64 	%rd80, [_Z14integrate_fluxPdS_S_S_S_S_S_S_S_S_S_iii_param_5];
	mul.wide.u32 	%rd59, %r52, 8;
	add.s64 	%rd60, %rd3, %rd59;
	ld.global.f64 	%fd137, [%rd60];
	mul.f64 	%fd138, %fd137, 0d3FE0000000000000;
	add.s32 	%r39, %r52, %r4;
	mul.wide.s32 	%rd61, %r39, 8;
	add.s64 	%rd62, %rd2, %rd61;
	ld.global.f64 	%fd139, [%rd62];
	ld.global.f64 	%fd140, [%rd10];
	fma.rn.f64 	%fd141, %fd138, %fd139, %fd140;
	st.global.f64 	[%rd10], %fd141;
	ld.global.f64 	%fd142, [%rd60];
	mul.f64 	%fd143, %fd142, 0d3FE0000000000000;
	cvta.to.global.u64 	%rd63, %rd80;
	add.s64 	%rd64, %rd63, %rd61;
	ld.global.f64 	%fd144, [%rd64];
	ld.global.f64 	%fd145, [%rd11];
	fma.rn.f64 	%fd146, %fd143, %fd144, %fd145;
	st.global.f64 	[%rd11], %fd146;
	ld.global.f64 	%fd147, [%rd60];
	mul.f64 	%fd148, %fd147, 0d3FE0000000000000;
	add.s64 	%rd65, %rd1, %rd61;
	ld.global.f64 	%fd149, [%rd65];
	ld.global.f64 	%fd150, [%rd12];
	fma.rn.f64 	%fd151, %fd148, %fd149, %fd150;
	st.global.f64 	[%rd12], %fd151;
	ld.global.f64 	%fd152, [%rd60+8];
	mul.f64 	%fd153, %fd152, 0d3FE0000000000000;
	ld.global.f64 	%fd154, [%rd62+8];
	ld.global.f64 	%fd155, [%rd10];
	fma.rn.f64 	%fd156, %fd153, %fd154, %fd155;
	st.global.f64 	[%rd10], %fd156;
	ld.global.f64 	%fd157, [%rd60+8];
	mul.f64 	%fd158, %fd157, 0d3FE0000000000000;
	ld.global.f64 	%fd159, [%rd64+8];
	ld.global.f64 	%fd160, [%rd11];
	fma.rn.f64 	%fd161, %fd158, %fd159, %fd160;
	st.global.f64 	[%rd11], %fd161;
	ld.global.f64 	%fd162, [%rd60+8];
	mul.f64 	%fd163, %fd162, 0d3FE0000000000000;
	ld.global.f64 	%fd164, [%rd65+8];
	ld.global.f64 	%fd165, [%rd12];
	fma.rn.f64 	%fd166, %fd163, %fd164, %fd165;
	st.global.f64 	[%rd12], %fd166;
	add.s32 	%r52, %r52, 2;
$L__BB22_10:
	ld.param.u32 	%r47, [_Z14integrate_fluxPdS_S_S_S_S_S_S_S_S_S_iii_param_13];
	and.b32  	%r40, %r47, 1;
	setp.eq.b32 	%p14, %r40, 1;
	not.pred 	%p15, %p14;
	@%p15 bra 	$L__BB22_12;
	ld.param.u64 	%rd81, [_Z14integrate_fluxPdS_S_S_S_S_S_S_S_S_S_iii_param_5];
	mul.wide.u32 	%rd66, %r52, 8;
	add.s64 	%rd67, %rd3, %rd66;
	ld.global.f64 	%fd167, [%rd67];
	mul.f64 	%fd168, %fd167, 0d3FE0000000000000;
	add.s32 	%r41, %r52, %r4;
	mul.wide.s32 	%rd68, %r41, 8;
	add.s64 	%rd69, %rd2, %rd68;
	ld.global.f64 	%fd169, [%rd69];
	ld.global.f64 	%fd170, [%rd10];
	fma.rn.f64 	%fd171, %fd168, %fd169, %fd170;
	st.global.f64 	[%rd10], %fd171;
	ld.global.f64 	%fd172, [%rd67];
	mul.f64 	%fd173, %fd172, 0d3FE0000000000000;
	cvta.to.global.u64 	%rd70, %rd81;
	add.s64 	%rd71, %rd70, %rd68;
	ld.global.f64 	%fd174, [%rd71];
	ld.global.f64 	%fd175, [%rd11];
	fma.rn.f64 	%fd176, %fd173, %fd174, %fd175;
	st.global.f64 	[%rd11], %fd176;
	ld.global.f64 	%fd177, [%rd67];
	mul.f64 	%fd178, %fd177, 0d3FE0000000000000;
	add.s64 	%rd72, %rd1, %rd68;
	ld.global.f64 	%fd179, [%rd72];
	ld.global.f64 	%fd180, [%rd12];
	fma.rn.f64 	%fd181, %fd178, %fd179, %fd180;
	st.global.f64 	[%rd12], %fd181;
$L__BB22_12:
	ld.global.f64 	%fd182, [%rd11];
	mul.wide.u32 	%rd73, %r48, 8;
	add.s64 	%rd74, %rd4, %rd73;
	ld.global.f64 	%fd183, [%rd74];
	ld.global.f64 	%fd184, [%rd8];
	fma.rn.f64 	%fd185, %fd182, %fd183, %fd184;
	st.global.f64 	[%rd8], %fd185;
	ld.global.f64 	%fd186, [%rd10];
	ld.global.f64 	%fd187, [%rd12];
	add.f64 	%fd188, %fd186, %fd187;
	ld.global.f64 	%fd189, [%rd74];
	ld.global.f64 	%fd190, [%rd9];
	fma.rn.f64 	%fd195, %fd188, %fd189, %fd190;
	st.global.f64 	[%rd9], %fd195;
	add.s32 	%r48, %r48, 1;
	setp.eq.s32 	%p16, %r48, %r22;
	@%p16 bra 	$L__BB22_21;
	bra.uni 	$L__BB22_4;
$L__BB22_13:
	and.b32  	%r15, %r22, 3;
	setp.lt.u32 	%p4, %r22, 4;
	mov.b32 	%r55, 0;
	mov.f64 	%fd195, 0d0000000000000000;
	@%p4 bra 	$L__BB22_16;
	and.b32  	%r55, %r22, 2147483644;
	mov.b32 	%r53, 0;
$L__BB22_15:
	.pragma "nounroll";
	add.s32 	%r30, %r53, %r2;
	mul.wide.s32 	%rd31, %r30, 8;
	add.s64 	%rd32, %rd7, %rd31;
	mov.b64 	%rd33, 0;
	st.global.u64 	[%rd32], %rd33;
	add.s64 	%rd34, %rd6, %rd31;
	st.global.u64 	[%rd34], %rd33;
	add.s64 	%rd35, %rd5, %rd31;
	st.global.u64 	[%rd35], %rd33;
	ld.global.f64 	%fd10, [%rd34];
	mul.wide.u32 	%rd36, %r53, 8;
	add.s64 	%rd37, %rd4, %rd36;
	ld.global.f64 	%fd11, [%rd37];
	ld.global.f64 	%fd12, [%rd8];
	fma.rn.f64 	%fd13, %fd10, %fd11, %fd12;
	st.global.f64 	[%rd8], %fd13;
	ld.global.f64 	%fd14, [%rd32];
	ld.global.f64 	%fd15, [%rd35];
	add.f64 	%fd16, %fd14, %fd15;
	ld.global.f64 	%fd17, [%rd37];
	ld.global.f64 	%fd18, [%rd9];
	fma.rn.f64 	%fd19, %fd16, %fd17, %fd18;
	st.global.f64 	[%rd9], %fd19;
	st.global.u64 	[%rd32+8], %rd33;
	st.global.u64 	[%rd34+8], %rd33;
	st.global.u64 	[%rd35+8], %rd33;
	ld.global.f64 	%fd20, [%rd34+8];
	ld.global.f64 	%fd21, [%rd37+8];
	ld.global.f64 	%fd22, [%rd8];
	fma.rn.f64 	%fd23, %fd20, %fd21, %fd22;
	st.global.f64 	[%rd8], %fd23;
	ld.global.f64 	%fd24, [%rd32+8];
	ld.global.f64 	%fd25, [%rd35+8];
	add.f64 	%fd26, %fd24, %fd25;
	ld.global.f64 	%fd27, [%rd37+8];
	ld.global.f64 	%fd28, [%rd9];
	fma.rn.f64 	%fd29, %fd26, %fd27, %fd28;
	st.global.f64 	[%rd9], %fd29;
	st.global.u64 	[%rd32+16], %rd33;
	st.global.u64 	[%rd34+16], %rd33;
	st.global.u64 	[%rd35+16], %rd33;
	ld.global.f64 	%fd30, [%rd34+16];
	ld.global.f64 	%fd31, [%rd37+16];
	ld.global.f64 	%fd32, [%rd8];
	fma.rn.f64 	%fd33, %fd30, %fd31, %fd32;
	st.global.f64 	[%rd8], %fd33;
	ld.global.f64 	%fd34, [%rd32+16];
	ld.global.f64 	%fd35, [%rd35+16];
	add.f64 	%fd36, %fd34, %fd35;
	ld.global.f64 	%fd37, [%rd37+16];
	ld.global.f64 	%fd38, [%rd9];
	fma.rn.f64 	%fd39, %fd36, %fd37, %fd38;
	st.global.f64 	[%rd9], %fd39;
	st.global.u64 	[%rd32+24], %rd33;
	st.global.u64 	[%rd34+24], %rd33;
	st.global.u64 	[%rd35+24], %rd33;
	ld.global.f64 	%fd40, [%rd34+24];
	ld.global.f64 	%fd41, [%rd37+24];
	ld.global.f64 	%fd42, [%rd8];
	fma.rn.f64 	%fd43, %fd40, %fd41, %fd42;
	st.global.f64 	[%rd8], %fd43;
	ld.global.f64 	%fd44, [%rd32+24];
	ld.global.f64 	%fd45, [%rd35+24];
	add.f64 	%fd46, %fd44, %fd45;
	ld.global.f64 	%fd47, [%rd37+24];
	ld.global.f64 	%fd48, [%rd9];
	fma.rn.f64 	%fd195, %fd46, %fd47, %fd48;
	st.global.f64 	[%rd9], %fd195;
	add.s32 	%r53, %r53, 4;
	setp.ne.s32 	%p5, %r53, %r55;
	@%p5 bra 	$L__BB22_15;
$L__BB22_16:
	setp.eq.s32 	%p6, %r15, 0;
	@%p6 bra 	$L__BB22_21;
	setp.eq.s32 	%p7, %r15, 1;
	@%p7 bra 	$L__BB22_19;
	add.s32 	%r31, %r55, %r2;
	mul.wide.s32 	%rd38, %r31, 8;
	add.s64 	%rd39, %rd7, %rd38;
	mov.b64 	%rd40, 0;
	st.global.u64 	[%rd39], %rd40;
	add.s64 	%rd41, %rd6, %rd38;
	st.global.u64 	[%rd41], %rd40;
	add.s64 	%rd42, %rd5, %rd38;
	st.global.u64 	[%rd42], %rd40;
	ld.global.f64 	%fd49, [%rd41];
	mul.wide.u32 	%rd43, %r55, 8;
	add.s64 	%rd44, %rd4, %rd43;
	ld.global.f64 	%fd50, [%rd44];
	ld.global.f64 	%fd51, [%rd8];
	fma.rn.f64 	%fd52, %fd49, %fd50, %fd51;
	st.global.f64 	[%rd8], %fd52;
	ld.global.f64 	%fd53, [%rd39];
	ld.global.f64 	%fd54, [%rd42];
	add.f64 	%fd55, %fd53, %fd54;
	ld.global.f64 	%fd56, [%rd44];
	ld.global.f64 	%fd57, [%rd9];
	fma.rn.f64 	%fd58, %fd55, %fd56, %fd57;
	st.global.f64 	[%rd9], %fd58;
	st.global.u64 	[%rd39+8], %rd40;
	st.global.u64 	[%rd41+8], %rd40;
	st.global.u64 	[%rd42+8], %rd40;
	ld.global.f64 	%fd59, [%rd41+8];
	ld.global.f64 	%fd60, [%rd44+8];
	ld.global.f64 	%fd61, [%rd8];
	fma.rn.f64 	%fd62, %fd59, %fd60, %fd61;
	st.global.f64 	[%rd8], %fd62;
	ld.global.f64 	%fd63, [%rd39+8];
	ld.global.f64 	%fd64, [%rd42+8];
	add.f64 	%fd65, %fd63, %fd64;
	ld.global.f64 	%fd66, [%rd44+8];
	ld.global.f64 	%fd67, [%rd9];
	fma.rn.f64 	%fd195, %fd65, %fd66, %fd67;
	st.global.f64 	[%rd9], %fd195;
	add.s32 	%r55, %r55, 2;
$L__BB22_19:
	and.b32  	%r32, %r22, 1;
	setp.eq.b32 	%p8, %r32, 1;
	not.pred 	%p9, %p8;
	@%p9 bra 	$L__BB22_21;
	add.s32 	%r33, %r55, %r2;
	mul.wide.s32 	%rd45, %r33, 8;
	add.s64 	%rd46, %rd7, %rd45;
	mov.b64 	%rd47, 0;
	st.global.u64 	[%rd46], %rd47;
	add.s64 	%rd48, %rd6, %rd45;
	st.global.u64 	[%rd48], %rd47;
	add.s64 	%rd49, %rd5, %rd45;
	st.global.u64 	[%rd49], %rd47;
	ld.global.f64 	%fd68, [%rd48];
	mul.wide.u32 	%rd50, %r55, 8;
	add.s64 	%rd51, %rd4, %rd50;
	ld.global.f64 	%fd69, [%rd51];
	ld.global.f64 	%fd70, [%rd8];
	fma.rn.f64 	%fd71, %fd68, %fd69, %fd70;
	st.global.f64 	[%rd8], %fd71;
	ld.global.f64 	%fd72, [%rd46];
	ld.global.f64 	%fd73, [%rd49];
	add.f64 	%fd74, %fd72, %fd73;
	ld.global.f64 	%fd75, [%rd51];
	ld.global.f64 	%fd76, [%rd9];
	fma.rn.f64 	%fd195, %fd74, %fd75, %fd76;
	st.global.f64 	[%rd9], %fd195;
$L__BB22_21:
	ld.param.u64 	%rd78, [_Z14integrate_fluxPdS_S_S_S_S_S_S_S_S_S_iii_param_3];
	ld.global.f64 	%fd191, [%rd8];
	sub.f64 	%fd192, %fd191, %fd195;
	cvta.to.global.u64 	%rd75, %rd78;
	mul.wide.s32 	%rd76, %r1, 8;
	add.s64 	%rd77, %rd75, %rd76;
	st.global.f64 	[%rd77], %fd192;
$L__BB22_22:
	ret;

}
	// .globl	_Z21integrate_flux_doublePdS_S_S_S_S_S_S_S_S_S_iii
.visible .entry _Z21integrate_flux_doublePdS_S_S_S_S_S_S_S_S_S_iii(
	.param .u64 .ptr .align 1 _Z21integrate_flux_doublePdS_S_S_S_S_S_S_S_S_S_iii_param_0,
	.param .u64 .ptr .align 1 _Z21integrate_flux_doublePdS_S_S_S_S_S_S_S_S_S_iii_param_1,
	.param .u64 .ptr .align 1 _Z21integrate_flux_doublePdS_S_S_S_S_S_S_S_S_S_iii_param_2,
	.param .u64 .ptr .align 1 _Z21integrate_flux_doublePdS_S_S_S_S_S_S_S_S_S_iii_param_3,
	.param .u64 .ptr .align 1 _Z21integrate_flux_doublePdS_S_S_S_S_S_S_S_S_S_iii_param_4,
	.param .u64 .ptr .align 1 _Z21integrate_flux_doublePdS_S_S_S_S_S_S_S_S_S_iii_param_5,
	.param .u64 .ptr .align 1 _Z21integrate_flux_doublePdS_S_S_S_S_S_S_S_S_S_iii_param_6,
	.param .u64 .ptr .align 1 _Z21integrate_flux_doublePdS_S_S_S_S_S_S_S_S_S_iii_param_7,
	.param .u64 .ptr .align 1 _Z21integrate_flux_doublePdS_S_S_S_S_S_S_S_S_S_iii_param_8,
	.param .u64 .ptr .align 1 _Z21integrate_flux_doublePdS_S_S_S_S_S_S_S_S_S_iii_param_9,
	.param .u64 .ptr .align 1 _Z21integrate_flux_doublePdS_S_S_S_S_S_S_S_S_S_iii_param_10,
	.param .u32 _Z21integrate_flux_doublePdS_S_S_S_S_S_S_S_S_S_iii_param_11,
	.param .u32 _Z21integrate_flux_doublePdS_S_S_S_S_S_S_S_S_S_iii_param_12,
	.param .u32 _Z21integrate_flux_doublePdS_S_S_S_S_S_S_S_S_S_iii_param_13
)
{
	.reg .pred 	%p<28>;
	.reg .b32 	%r<46>;
	.reg .b64 	%rd<94>;
	.reg .b64 	%fd<34>;

	ld.param.u64 	%rd39, [_Z21integrate_flux_doublePdS_S_S_S_S_S_S_S_S_S_iii_param_1];
	ld.param.u64 	%rd40, [_Z21integrate_flux_doublePdS_S_S_S_S_S_S_S_S_S_iii_param_2];
	ld.param.u64 	%rd46, [_Z21integrate_flux_doublePdS_S_S_S_S_S_S_S_S_S_iii_param_7];
	ld.param.u64 	%rd47, [_Z21integrate_flux_doublePdS_S_S_S_S_S_S_S_S_S_iii_param_8];
	ld.param.u64 	%rd48, [_Z21integrate_flux_doublePdS_S_S_S_S_S_S_S_S_S_iii_param_9];
	ld.param.u32 	%r33, [_Z21integrate_flux_doublePdS_S_S_S_S_S_S_S_S_S_iii_param_11];
	ld.param.u32 	%r34, [_Z21integrate_flux_doublePdS_S_S_S_S_S_S_S_S_S_iii_param_12];
	ld.param.u32 	%r35, [_Z21integrate_flux_doublePdS_S_S_S_S_S_S_S_S_S_iii_param_13];
	cvta.to.global.u64 	%rd1, %rd46;
	cvta.to.global.u64 	%rd2, %rd48;
	cvta.to.global.u64 	%rd3, %rd47;
	cvta.to.global.u64 	%rd4, %rd39;
	cvta.to.global.u64 	%rd5, %rd40;
	mov.u32 	%r1, %tid.x;
	mov.u32 	%r2, %tid.y;
	mov.u32 	%r45, %tid.z;
	setp.lt.s32 	%p3, %r1, %r33;
	setp.lt.s32 	%p4, %r2, %r35;
	and.pred  	%p5, %p3, %p4;
	setp.lt.s32 	%p6, %r45, %r34;
	and.pred  	%p1, %p5, %p6;
	not.pred 	%p7, %p1;
	@%p7 bra 	$L__BB23_5;
	mov.u32 	%r4, %ntid.x;
	mov.u32 	%r5, %ntid.z;
	mov.u32 	%r38, %r45;
$L__BB23_2:
	mul.wide.s32 	%rd49, %r38, 8;
	add.s64 	%rd6, %rd5, %rd49;
	add.s64 	%rd7, %rd4, %rd49;
	mul.lo.s32 	%r7, %r38, %r33;
	mov.u32 	%r39, %r1;
$L__BB23_3:
	mov.b64 	%rd50, 0;
	st.global.u64 	[%rd6], %rd50;
	st.global.u64 	[%rd7], %rd50;
	add.s32 	%r36, %r39, %r7;
	mul.wide.s32 	%rd51, %r36, 8;
	add.s64 	%rd52, %rd2, %rd51;
	st.global.u64 	[%rd52], %rd50;
	add.s64 	%rd53, %rd3, %rd51;
	st.global.u64 	[%rd53], %rd50;
	add.s64 	%rd54, %rd1, %rd51;
	st.global.u64 	[%rd54], %rd50;
	add.s32 	%r39, %r39, %r4;
	setp.lt.s32 	%p8, %r39, %r33;
	@%p8 bra 	$L__BB23_3;
	add.s32 	%r38, %r38, %r5;
	setp.lt.s32 	%p9, %r38, %r34;
	@%p9 bra 	$L__BB23_2;
$L__BB23_5:
	bar.sync 	0;
	@%p7 bra 	$L__BB23_18;
	ld.param.u64 	%rd88, [_Z21integrate_flux_doublePdS_S_S_S_S_S_S_S_S_S_iii_param_10];
	ld.param.u64 	%rd87, [_Z21integrate_flux_doublePdS_S_S_S_S_S_S_S_S_S_iii_param_6];
	ld.param.u64 	%rd86, [_Z21integrate_flux_doublePdS_S_S_S_S_S_S_S_S_S_iii_param_5];
	ld.param.u64 	%rd85, [_Z21integrate_flux_doublePdS_S_S_S_S_S_S_S_S_S_iii_param_4];
	mov.u32 	%r11, %ntid.x;
	mov.u32 	%r12, %ntid.y;
	cvta.to.global.u64 	%rd8, %rd88;
	cvta.to.global.u64 	%rd9, %rd87;
	cvta.to.global.u64 	%rd10, %rd86;
	cvta.to.global.u64 	%rd11, %rd85;
	mov.u32 	%r40, %r45;
$L__BB23_7:
	mul.lo.s32 	%r14, %r40, %r33;
	mov.u32 	%r41, %r2;
$L__BB23_8:
	mul.wide.s32 	%rd55, %r41, 8;
	add.s64 	%rd12, %rd8, %rd55;
	mov.u32 	%r42, %r1;
$L__BB23_9:
	add.s32 	%r17, %r42, %r14;
	mul.wide.s32 	%rd56, %r17, 8;
	add.s64 	%rd13, %rd2, %rd56;
	ld.global.f64 	%fd6, [%rd12];
	mul.f64 	%fd7, %fd6, 0d3FE0000000000000;
	mad.lo.s32 	%r18, %r17, %r35, %r41;
	mul.wide.s32 	%rd57, %r18, 8;
	add.s64 	%rd58, %rd9, %rd57;
	ld.global.f64 	%fd8, [%rd58];
	mul.f64 	%fd1, %fd7, %fd8;
	ld.global.u64 	%rd89, [%rd13];
$L__BB23_10:
	mov.b64 	%fd9, %rd89;
	add.f64 	%fd10, %fd1, %fd9;
	mov.b64 	%rd59, %fd10;
	atom.relaxed.global.cas.b64 	%rd16, [%rd13], %rd89, %rd59;
	setp.ne.s64 	%p11, %rd89, %rd16;
	mov.u64 	%rd89, %rd16;
	@%p11 bra 	$L__BB23_10;
	mul.wide.s32 	%rd60, %r17, 8;
	add.s64 	%rd17, %rd3, %rd60;
	ld.global.f64 	%fd11, [%rd12];
	mul.f64 	%fd12, %fd11, 0d3FE0000000000000;
	mul.wide.s32 	%rd61, %r18, 8;
	add.s64 	%rd62, %rd10, %rd61;
	ld.global.f64 	%fd13, [%rd62];
	mul.f64 	%fd2, %fd12, %fd13;
	ld.global.u64 	%rd90, [%rd17];
$L__BB23_12:
	mov.b64 	%fd14, %rd90;
	add.f64 	%fd15, %fd2, %fd14;
	mov.b64 	%rd63, %fd15;
	atom.relaxed.global.cas.b64 	%rd20, [%rd17], %rd90, %rd63;
	setp.ne.s64 	%p12, %rd90, %rd20;
	mov.u64 	%rd90, %rd20;
	@%p12 bra 	$L__BB23_12;
	mul.wide.s32 	%rd64, %r17, 8;
	add.s64 	%rd21, %rd1, %rd64;
	ld.global.f64 	%fd16, [%rd12];
	mul.f64 	%fd17, %fd16, 0d3FE0000000000000;
	mul.wide.s32 	%rd65, %r18, 8;
	add.s64 	%rd66, %rd11, %rd65;
	ld.global.f64 	%fd18, [%rd66];
	mul.f64 	%fd3, %fd17, %fd18;
	ld.global.u64 	%rd91, [%rd21];
$L__BB23_14:
	mov.b64 	%fd19, %rd91;
	add.f64 	%fd20, %fd3, %fd19;
	mov.b64 	%rd67, %fd20;
	atom.relaxed.global.cas.b64 	%rd24, [%rd21], %rd91, %rd67;
	setp.ne.s64 	%p13, %rd91, %rd24;
	mov.u64 	%rd91, %rd24;
	@%p13 bra 	$L__BB23_14;
	add.s32 	%r42, %r42, %r11;
	setp.lt.s32 	%p14, %r42, %r33;
	@%p14 bra 	$L__BB23_9;
	add.s32 	%r41, %r41, %r12;
	setp.lt.s32 	%p15, %r41, %r35;
	@%p15 bra 	$L__BB23_8;
	mov.u32 	%r37, %ntid.z;
	add.s32 	%r40, %r40, %r37;
	setp.lt.s32 	%p16, %r40, %r34;
	@%p16 bra 	$L__BB23_7;
$L__BB23_18:
	ld.param.u64 	%rd83, [_Z21integrate_flux_doublePdS_S_S_S_S_S_S_S_S_S_iii_param_2];
	ld.param.u64 	%rd82, [_Z21integrate_flux_doublePdS_S_S_S_S_S_S_S_S_S_iii_param_1];
	cvta.to.global.u64 	%rd25, %rd83;
	cvta.to.global.u64 	%rd26, %rd82;
	setp.lt.s32 	%p17, %r45, %r34;
	setp.lt.s32 	%p18, %r1, %r33;
	bar.sync 	0;
	setp.eq.s32 	%p19, %r2, 0;
	and.pred  	%p20, %p18, %p17;
	and.pred  	%p2, %p20, %p19;
	not.pred 	%p21, %p2;
	@%p21 bra 	$L__BB23_27;
	ld.param.u64 	%rd81, [_Z21integrate_flux_doublePdS_S_S_S_S_S_S_S_S_S_iii_param_0];
	mov.u32 	%r22, %ntid.x;
	mov.u32 	%r23, %ntid.z;
	cvta.to.global.u64 	%rd27, %rd81;
	mov.u32 	%r43, %r45;
$L__BB23_20:
	mul.wide.s32 	%rd68, %r43, 8;
	add.s64 	%rd28, %rd25, %rd68;
	mul.lo.s32 	%r25, %r43, %r33;
	add.s64 	%rd29, %rd26, %rd68;
	mov.u32 	%r44, %r1;
$L__BB23_21:
	add.s32 	%r27, %r44, %r25;
	mul.wide.s32 	%rd69, %r27, 8;
	add.s64 	%rd70, %rd3, %rd69;
	ld.global.f64 	%fd21, [%rd70];
	mul.wide.s32 	%rd71, %r44, 8;
	add.s64 	%rd30, %rd27, %rd71;
	ld.global.f64 	%fd22, [%rd30];
	mul.f64 	%fd4, %fd21, %fd22;
	ld.global.u64 	%rd92, [%rd28];
$L__BB23_22:
	mov.b64 	%fd23, %rd92;
	add.f64 	%fd24, %fd4, %fd23;
	mov.b64 	%rd72, %fd24;
	atom.relaxed.global.cas.b64 	%rd33, [%rd28], %rd92, %rd72;
	setp.ne.s64 	%p22, %rd92, %rd33;
	mov.u64 	%rd92, %rd33;
	@%p22 bra 	$L__BB23_22;
	mul.wide.s32 	%rd73, %r27, 8;
	add.s64 	%rd74, %rd2, %rd73;
	ld.global.f64 	%fd25, [%rd74];
	add.s64 	%rd75, %rd1, %rd73;
	ld.global.f64 	%fd26, [%rd75];
	add.f64 	%fd27, %fd25, %fd26;
	ld.global.f64 	%fd28, [%rd30];
	mul.f64 	%fd5, %fd27, %fd28;
	ld.global.u64 	%rd93, [%rd29];
$L__BB23_24:
	mov.b64 	%fd29, %rd93;
	add.f64 	%fd30, %fd5, %fd29;
	mov.b64 	%rd76, %fd30;
	atom.relaxed.global.cas.b64 	%rd36, [%rd29], %rd93, %rd76;
	setp.ne.s64 	%p23, %rd93, %rd36;
	mov.u64 	%rd93, %rd36;
	@%p23 bra 	$L__BB23_24;
	add.s32 	%r44, %r44, %r22;
	setp.lt.s32 	%p24, %r44, %r33;
	@%p24 bra 	$L__BB23_21;
	add.s32 	%r43, %r43, %r23;
	setp.lt.s32 	%p25, %r43, %r34;
	@%p25 bra 	$L__BB23_20;
$L__BB23_27:
	bar.sync 	0;
	@%p21 bra 	$L__BB23_30;
	ld.param.u64 	%rd84, [_Z21integrate_flux_doublePdS_S_S_S_S_S_S_S_S_S_iii_param_3];
	mov.u32 	%r30, %ntid.z;
	cvta.to.global.u64 	%rd37, %rd84;
$L__BB23_29:
	mul.wide.s32 	%rd77, %r45, 8;
	add.s64 	%rd78, %rd25, %rd77;
	ld.global.f64 	%fd31, [%rd78];
	add.s64 	%rd79, %rd26, %rd77;
	ld.global.f64 	%fd32, [%rd79];
	sub.f64 	%fd33, %fd31, %fd32;
	add.s64 	%rd80, %rd37, %rd77;
	st.global.f64 	[%rd80], %fd33;
	add.s32 	%r45, %r45, %r30;
	setp.lt.s32 	%p27, %r45, %r34;
	@%p27 bra 	$L__BB23_29;
$L__BB23_30:
	ret;

}
	// .globl	_Z21integrate_flux_singlePfS_S_S_S_S_S_S_S_S_S_iii
.visible .entry _Z21integrate_flux_singlePfS_S_S_S_S_S_S_S_S_S_iii(
	.param .u64 .ptr .align 1 _Z21integrate_flux_singlePfS_S_S_S_S_S_S_S_S_S_iii_param_0,
	.param .u64 .ptr .align 1 _Z21integrate_flux_singlePfS_S_S_S_S_S_S_S_S_S_iii_param_1,
	.param .u64 .ptr .align 1 _Z21integrate_flux_singlePfS_S_S_S_S_S_S_S_S_S_iii_param_2,
	.param .u64 .ptr .align 1 _Z21integrate_flux_singlePfS_S_S_S_S_S_S_S_S_S_iii_param_3,
	.param .u64 .ptr .align 1 _Z21integrate_flux_singlePfS_S_S_S_S_S_S_S_S_S_iii_param_4,
	.param .u64 .ptr .align 1 _Z21integrate_flux_singlePfS_S_S_S_S_S_S_S_S_S_iii_param_5,
	.param .u64 .ptr .align 1 _Z21integrate_flux_singlePfS_S_S_S_S_S_S_S_S_S_iii_param_6,
	.param .u64 .ptr .align 1 _Z21integrate_flux_singlePfS_S_S_S_S_S_S_S_S_S_iii_param_7,
	.param .u64 .ptr .align 1 _Z21integrate_flux_singlePfS_S_S_S_S_S_S_S_S_S_iii_param_8,
	.param .u64 .ptr .align 1 _Z21integrate_flux_singlePfS_S_S_S_S_S_S_S_S_S_iii_param_9,
	.param .u64 .ptr .align 1 _Z21integrate_flux_singlePfS_S_S_S_S_S_S_S_S_S_iii_param_10,
	.param .u32 _Z21integrate_flux_singlePfS_S_S_S_S_S_S_S_S_S_iii_param_11,
	.param .u32 _Z21integrate_flux_singlePfS_S_S_S_S_S_S_S_S_S_iii_param_12,
	.param .u32 _Z21integrate_flux_singlePfS_S_S_S_S_S_S_S_S_S_iii_param_13
)
{
	.reg .pred 	%p<33>;
	.reg .b32 	%r<77>;
	.reg .b32 	%f<59>;
	.reg .b64 	%rd<66>;
	.reg .b64 	%fd<13>;

	ld.param.u64 	%rd23, [_Z21integrate_flux_singlePfS_S_S_S_S_S_S_S_S_S_iii_param_1];
	ld.param.u64 	%rd29, [_Z21integrate_flux_singlePfS_S_S_S_S_S_S_S_S_S_iii_param_2];
	ld.param.u64 	%rd30, [_Z21integrate_flux_singlePfS_S_S_S_S_S_S_S_S_S_iii_param_7];
	ld.param.u64 	%rd31, [_Z21integrate_flux_singlePfS_S_S_S_S_S_S_S_S_S_iii_param_8];
	ld.param.u64 	%rd32, [_Z21integrate_flux_singlePfS_S_S_S_S_S_S_S_S_S_iii_param_9];
	ld.param.u32 	%r33, [_Z21integrate_flux_singlePfS_S_S_S_S_S_S_S_S_S_iii_param_11];
	ld.param.u32 	%r34, [_Z21integrate_flux_singlePfS_S_S_S_S_S_S_S_S_S_iii_param_12];
	ld.param.u32 	%r35, [_Z21integrate_flux_singlePfS_S_S_S_S_S_S_S_S_S_iii_param_13];
	cvta.to.global.u64 	%rd1, %rd30;
	cvta.to.global.u64 	%rd2, %rd32;
	cvta.to.global.u64 	%rd3, %rd31;
	cvta.to.global.u64 	%rd4, %rd23;
	cvta.to.global.u64 	%rd5, %rd29;
	mov.u32 	%r1, %tid.x;
	mov.u32 	%r2, %tid.y;
	mov.u32 	%r76, %tid.z;
	setp.lt.s32 	%p3, %r1, %r33;
	setp.lt.s32 	%p4, %r2, %r35;
	and.pred  	%p5, %p3, %p4;
	setp.lt.s32 	%p6, %r76, %r34;
	and.pred  	%p1, %p5, %p6;
	not.pred 	%p7, %p1;
	@%p7 bra 	$L__BB24_5;
	mov.u32 	%r4, %ntid.x;
	mov.u32 	%r5, %ntid.z;
	mov.u32 	%r69, %r76;
$L__BB24_2:
	mul.wide.s32 	%rd33, %r69, 4;
	add.s64 	%rd6, %rd5, %rd33;
	add.s64 	%rd7, %rd4, %rd33;
	mul.lo.s32 	%r7, %r69, %r33;
	mov.u32 	%r70, %r1;
$L__BB24_3:
	mov.b32 	%r36, 0;
	st.global.u32 	[%rd6], %r36;
	st.global.u32 	[%rd7], %r36;
	add.s32 	%r37, %r70, %r7;
	mul.wide.s32 	%rd34, %r37, 4;
	add.s64 	%rd35, %rd2, %rd34;
	st.global.u32 	[%rd35], %r36;
	add.s64 	%rd36, %rd3, %rd34;
	st.global.u32 	[%rd36], %r36;
	add.s64 	%rd37, %rd1, %rd34;
	st.global.u32 	[%rd37], %r36;
	add.s32 	%r70, %r70, %r4;
	setp.lt.s32 	%p8, %r70, %r33;
	@%p8 bra 	$L__BB24_3;
	add.s32 	%r69, %r69, %r5;
	setp.lt.s32 	%p9, %r69, %r34;
	@%p9 bra 	$L__BB24_2;
$L__BB24_5:
	bar.sync 	0;
	@%p7 bra 	$L__BB24_18;
	ld.param.u64 	%rd65, [_Z21integrate_flux_singlePfS_S_S_S_S_S_S_S_S_S_iii_param_10];
	ld.param.u64 	%rd64, [_Z21integrate_flux_singlePfS_S_S_S_S_S_S_S_S_S_iii_param_6];
	ld.param.u64 	%rd63, [_Z21integrate_flux_singlePfS_S_S_S_S_S_S_S_S_S_iii_param_5];
	ld.param.u64 	%rd62, [_Z21integrate_flux_singlePfS_S_S_S_S_S_S_S_S_S_iii_param_4];
	mov.u32 	%r11, %ntid.x;
	mov.u32 	%r12, %ntid.y;
	cvta.to.global.u64 	%rd8, %rd65;
	cvta.to.global.u64 	%rd9, %rd64;
	cvta.to.global.u64 	%rd10, %rd63;
	cvta.to.global.u64 	%rd11, %rd62;
	mov.u32 	%r71, %r76;
$L__BB24_7:
	mul.lo.s32 	%r14, %r71, %r33;
	mov.u32 	%r72, %r2;
$L__BB24_8:
	mul.wide.s32 	%rd38, %r72, 4;
	add.s64 	%rd12, %rd8, %rd38;
	mov.u32 	%r73, %r1;
$L__BB24_9:
	add.s32 	%r17, %r73, %r14;
	mul.wide.s32 	%rd39, %r17, 4;
	add.s64 	%rd13, %rd2, %rd39;
	ld.global.f32 	%f16, [%rd12];
	cvt.f64.f32 	%fd1, %f16;
	mul.f64 	%fd2, %fd1, 0d3FE0000000000000;
	mad.lo.s32 	%r18, %r17, %r35, %r72;
	mul.wide.s32 	%rd40, %r18, 4;
	add.s64 	%rd41, %rd9, %rd40;
	ld.global.f32 	%f17, [%rd41];
	cvt.f64.f32 	%fd3, %f17;
	mul.f64 	%fd4, %fd2, %fd3;
	cvt.rn.f32.f64 	%f18, %fd4;
	atom.global.exch.b32 	%r38, [%rd13], 0;
	mov.b32 	%f19, %r38;
	add.f32 	%f20, %f19, %f18;
	mov.b32 	%r39, %f20;
	atom.global.exch.b32 	%r40, [%rd13], %r39;
	mov.b32 	%f54, %r40;
	setp.eq.f32 	%p11, %f54, 0f00000000;
	@%p11 bra 	$L__BB24_11;
$L__BB24_10:
	atom.global.exch.b32 	%r41, [%rd13], 0;
	mov.b32 	%f21, %r41;
	add.f32 	%f22, %f54, %f21;
	mov.b32 	%r42, %f22;
	atom.global.exch.b32 	%r43, [%rd13], %r42;
	mov.b32 	%f54, %r43;
	setp.neu.f32 	%p12, %f54, 0f00000000;
	@%p12 bra 	$L__BB24_10;
$L__BB24_11:
	mul.wide.s32 	%rd42, %r17, 4;
	add.s64 	%rd14, %rd3, %rd42;
	ld.global.f32 	%f23, [%rd12];
	cvt.f64.f32 	%fd5, %f23;
	mul.f64 	%fd6, %fd5, 0d3FE0000000000000;
	mul.wide.s32 	%rd43, %r18, 4;
	add.s64 	%rd44, %rd10, %rd43;
	ld.global.f32 	%f24, [%rd44];
	cvt.f64.f32 	%fd7, %f24;
	mul.f64 	%fd8, %fd6, %fd7;
	cvt.rn.f32.f64 	%f25, %fd8;
	atom.global.exch.b32 	%r44, [%rd14], 0;
	mov.b32 	%f26, %r44;
	add.f32 	%f27, %f26, %f25;
	mov.b32 	%r45, %f27;
	atom.global.exch.b32 	%r46, [%rd14], %r45;
	mov.b32 	%f55, %r46;
	setp.eq.f32 	%p13, %f55, 0f00000000;
	@%p13 bra 	$L__BB24_13;
$L__BB24_12:
	atom.global.exch.b32 	%r47, [%rd14], 0;
	mov.b32 	%f28, %r47;
	add.f32 	%f29, %f55, %f28;
	mov.b32 	%r48, %f29;
	atom.global.exch.b32 	%r49, [%rd14], %r48;
	mov.b32 	%f55, %r49;
	setp.neu.f32 	%p14, %f55, 0f00000000;
	@%p14 bra 	$L__BB24_12;
$L__BB24_13:
	mul.wide.s32 	%rd45, %r17, 4;
	add.s64 	%rd15, %rd1, %rd45;
	ld.global.f32 	%f30, [%rd12];
	cvt.f64.f32 	%fd9, %f30;
	mul.f64 	%fd10, %fd9, 0d3FE0000000000000;
	mul.wide.s32 	%rd46, %r18, 4;
	add.s64 	%rd47, %rd11, %rd46;
	ld.global.f32 	%f31, [%rd47];
	cvt.f64.f32 	%fd11, %f31;
	mul.f64 	%fd12, %fd10, %fd11;
	cvt.rn.f32.f64 	%f32, %fd12;
	atom.global.exch.b32 	%r50, [%rd15], 0;
	mov.b32 	%f33, %r50;
	add.f32 	%f34, %f33, %f32;
	mov.b32 	%r51, %f34;
	atom.global.exch.b32 	%r52, [%rd15], %r51;
	mov.b32 	%f56, %r52;
	setp.eq.f32 	%p15, %f56, 0f00000000;
	@%p15 bra 	$L__BB24_15;
$L__BB24_14:
	atom.global.exch.b32 	%r53, [%rd15], 0;
	mov.b32 	%f35, %r53;
	add.f32 	%f36, %f56, %f35;
	mov.b32 	%r54, %f36;
	atom.global.exch.b32 	%r55, [%rd15], %r54;
	mov.b32 	%f56, %r55;
	setp.neu.f32 	%p16, %f56, 0f00000000;
	@%p16 bra 	$L__BB24_14;
$L__BB24_15:
	add.s32 	%r73, %r73, %r11;
	setp.lt.s32 	%p17, %r73, %r33;
	@%p17 bra 	$L__BB24_9;
	add.s32 	%r72, %r72, %r12;
	setp.lt.s32 	%p18, %r72, %r35;
	@%p18 bra 	$L__BB24_8;
	mov.u32 	%r56, %ntid.z;
	add.s32 	%r71, %r71, %r56;
	setp.lt.s32 	%p19, %r71, %r34;
	@%p19 bra 	$L__BB24_7;
$L__BB24_18:
	ld.param.u64 	%rd60, [_Z21integrate_flux_singlePfS_S_S_S_S_S_S_S_S_S_iii_param_1];
	cvta.to.global.u64 	%rd16, %rd60;
	setp.lt.s32 	%p20, %r76, %r34;
	setp.lt.s32 	%p21, %r1, %r33;
	bar.sync 	0;
	setp.eq.s32 	%p22, %r2, 0;
	and.pred  	%p23, %p21, %p20;
	and.pred  	%p2, %p23, %p22;
	not.pred 	%p24, %p2;
	@%p24 bra 	$L__BB24_27;
	ld.param.u64 	%rd59, [_Z21integrate_flux_singlePfS_S_S_S_S_S_S_S_S_S_iii_param_0];
	mov.u32 	%r22, %ntid.x;
	mov.u32 	%r23, %ntid.z;
	cvta.to.global.u64 	%rd17, %rd59;
	mov.u32 	%r74, %r76;
$L__BB24_20:
	mul.wide.s32 	%rd48, %r74, 4;
	add.s64 	%rd18, %rd5, %rd48;
	mul.lo.s32 	%r25, %r74, %r33;
	add.s64 	%rd19, %rd16, %rd48;
	mov.u32 	%r75, %r1;
$L__BB24_21:
	add.s32 	%r27, %r75, %r25;
	mul.wide.s32 	%rd49, %r27, 4;
	add.s64 	%rd50, %rd3, %rd49;
	ld.global.f32 	%f37, [%rd50];
	mul.wide.s32 	%rd51, %r75, 4;
	add.s64 	%rd20, %rd17, %rd51;
	ld.global.f32 	%f38, [%rd20];
	atom.global.exch.b32 	%r57, [%rd18], 0;
	mov.b32 	%f39, %r57;
	fma.rn.f32 	%f40, %f37, %f38, %f39;
	mov.b32 	%r58, %f40;
	atom.global.exch.b32 	%r59, [%rd18], %r58;
	mov.b32 	%f57, %r59;
	setp.eq.f32 	%p25, %f57, 0f00000000;
	@%p25 bra 	$L__BB24_23;
$L__BB24_22:
	atom.global.exch.b32 	%r60, [%rd18], 0;
	mov.b32 	%f41, %r60;
	add.f32 	%f42, %f57, %f41;
	mov.b32 	%r61, %f42;
	atom.global.exch.b32 	%r62, [%rd18], %r61;
	mov.b32 	%f57, %r62;
	setp.neu.f32 	%p26, %f57, 0f00000000;
	@%p26 bra 	$L__BB24_22;
$L__BB24_23:
	mul.wide.s32 	%rd52, %r27, 4;
	add.s64 	%rd53, %rd2, %rd52;
	ld.global.f32 	%f43, [%rd53];
	add.s64 	%rd54, %rd1, %rd52;
	ld.global.f32 	%f44, [%rd54];
	add.f32 	%f45, %f43, %f44;
	ld.global.f32 	%f46, [%rd20];
	atom.global.exch.b32 	%r63, [%rd19], 0;
	mov.b32 	%f47, %r63;
	fma.rn.f32 	%f48, %f45, %f46, %f47;
	mov.b32 	%r64, %f48;
	atom.global.exch.b32 	%r65, [%rd19], %r64;
	mov.b32 	%f58, %r65;
	setp.eq.f32 	%p27, %f58, 0f00000000;
	@%p27 bra 	$L__BB24_25;
$L__BB24_24:
	atom.global.exch.b32 	%r66, [%rd19], 0;
	mov.b32 	%f49, %r66;
	add.f32 	%f50, %f58, %f49;
	mov.b32 	%r67, %f50;
	atom.global.exch.b32 	%r68, [%rd19], %r67;
	mov.b32 	%f58, %r68;
	setp.neu.f32 	%p28, %f58, 0f00000000;
	@%p28 bra 	$L__BB24_24;
$L__BB24_25:
	add.s32 	%r75, %r75, %r22;
	setp.lt.s32 	%p29, %r75, %r33;
	@%p29 bra 	$L__BB24_21;
	add.s32 	%r74, %r74, %r23;
	setp.lt.s32 	%p30, %r74, %r34;
	@%p30 bra 	$L__BB24_20;
$L__BB24_27:
	bar.sync 	0;
	@%p24 bra 	$L__BB24_30;
	ld.param.u64 	%rd61, [_Z21integrate_flux_singlePfS_S_S_S_S_S_S_S_S_S_iii_param_3];
	mov.u32 	%r30, %ntid.z;
	cvta.to.global.u64 	%rd21, %rd61;
$L__BB24_29:
	mul.wide.s32 	%rd55, %r76, 4;
	add.s64 	%rd56, %rd5, %rd55;
	ld.global.f32 	%f51, [%rd56];
	add.s64 	%rd57, %rd16, %rd55;
	ld.global.f32 	%f52, [%rd57];
	sub.f32 	%f53, %f51, %f52;
	add.s64 	%rd58, %rd21, %rd55;
	st.global.f32 	[%rd58], %f53;
	add.s32 	%r76, %r76, %r30;
	setp.lt.s32 	%p32, %r76, %r34;
	@%p32 bra 	$L__BB24_29;
$L__BB24_30:
	ret;

}
	// .globl	_Z13rad_temp_iterPdS_S_S_S_S_S_S_PiS_S_ididiidiiii
.visible .entry _Z13rad_temp_iterPdS_S_S_S_S_S_S_PiS_S_ididiidiiii(
	.param .u64 .ptr .align 1 _Z13rad_temp_iterPdS_S_S_S_S_S_S_PiS_S_ididiidiiii_param_0,
	.param .u64 .ptr .align 1 _Z13rad_temp_iterPdS_S_S_S_S_S_S_PiS_S_ididiidiiii_param_1,
	.param .u64 .ptr .align 1 _Z13rad_temp_iterPdS_S_S_S_S_S_S_PiS_S_ididiidiiii_param_2,
	.param .u64 .ptr .align 1 _Z13rad_temp_iterPdS_S_S_S_S_S_S_PiS_S_ididiidiiii_param_3,
	.param .u64 .ptr .align 1 _Z13rad_temp_iterPdS_S_S_S_S_S_S_PiS_S_ididiidiiii_param_4,
	.param .u64 .ptr .align 1 _Z13rad_temp_iterPdS_S_S_S_S_S_S_PiS_S_ididiidiiii_param_5,
	.param .u64 .ptr .align 1 _Z13rad_temp_iterPdS_S_S_S_S_S_S_PiS_S_ididiidiiii_param_6,
	.param .u64 .ptr .align 1 _Z13rad_temp_iterPdS_S_S_S_S_S_S_PiS_S_ididiidiiii_param_7,
	.param .u64 .ptr .align 1 _Z13rad_temp_iterPdS_S_S_S_S_S_S_PiS_S_ididiidiiii_param_8,
	.param .u64 .ptr .align 1 _Z13rad_temp_iterPdS_S_S_S_S_S_S_PiS_S_ididiidiiii_param_9,
	.param .u64 .ptr .align 1 _Z13rad_temp_iterPdS_S_S_S_S_S_S_PiS_S_ididiidiiii_param_10,
	.param .u32 _Z13rad_temp_iterPdS_S_S_S_S_S_S_PiS_S_ididiidiiii_param_11,
	.param .f64 _Z13rad_temp_iterPdS_S_S_S_S_S_S_PiS_S_ididiidiiii_param_12,
	.param .u32 _Z13rad_temp_iterPdS_S_S_S_S_S_S_PiS_S_ididiidiiii_param_13,
	.param .f64 _Z13rad_temp_iterPdS_S_S_S_S_S_S_PiS_S_ididiidiiii_param_14,
	.param .u32 _Z13rad_temp_iterPdS_S_S_S_S_S_S_PiS_S_ididiidiiii_param_15,
	.param .u32 _Z13rad_temp_iterPdS_S_S_S_S_S_S_PiS_S_ididiidiiii_param_16,
	.param .f64 _Z13rad_temp_iterPdS_S_S_S_S_S_S_PiS_S_ididiidiiii_param_17,
	.param .u32 _Z13rad_temp_iterPdS_S_S_S_S_S_S_PiS_S_ididiidiiii_param_18,
	.param .u32 _Z13rad_temp_iterPdS_S_S_S_S_S_S_PiS_S_ididiidiiii_param_19,
	.param .u32 _Z13rad_temp_iterPdS_S_S_S_S_S_S_PiS_S_ididiidiiii_param_20,
	.param .u32 _Z13rad_temp_iterPdS_S_S_S_S_S_S_PiS_S_ididiidiiii_param_21
)
{
	.reg .pred 	%p<46>;
	.reg .b32 	%r<48>;
	.reg .b64 	%rd<39>;
	.reg .b64 	%fd<90>;

	ld.param.u64 	%rd8, [_Z13rad_temp_iterPdS_S_S_S_S_S_S_PiS_S_ididiidiiii_param_3];
	ld.param.u64 	%rd10, [_Z13rad_temp_iterPdS_S_S_S_S_S_S_PiS_S_ididiidiiii_param_5];
	ld.param.u64 	%rd11, [_Z13rad_temp_iterPdS_S_S_S_S_S_S_PiS_S_ididiidiiii_param_7];
	ld.param.u64 	%rd13, [_Z13rad_temp_iterPdS_S_S_S_S_S_S_PiS_S_ididiidiiii_param_8];
	ld.param.u64 	%rd12, [_Z13rad_temp_iterPdS_S_S_S_S_S_S_PiS_S_ididiidiiii_param_9];
	ld.param.u64 	%rd14, [_Z13rad_temp_iterPdS_S_S_S_S_S_S_PiS_S_ididiidiiii_param_10];
	ld.param.u32 	%r7, [_Z13rad_temp_iterPdS_S_S_S_S_S_S_PiS_S_ididiidiiii_param_11];
	ld.param.u32 	%r8, [_Z13rad_temp_iterPdS_S_S_S_S_S_S_PiS_S_ididiidiiii_param_13];
	ld.param.f64 	%fd88, [_Z13rad_temp_iterPdS_S_S_S_S_S_S_PiS_S_ididiidiiii_param_14];
	ld.param.u32 	%r9, [_Z13rad_temp_iterPdS_S_S_S_S_S_S_PiS_S_ididiidiiii_param_15];
	ld.param.u32 	%r10, [_Z13rad_temp_iterPdS_S_S_S_S_S_S_PiS_S_ididiidiiii_param_16];
	ld.param.f64 	%fd27, [_Z13rad_temp_iterPdS_S_S_S_S_S_S_PiS_S_ididiidiiii_param_17];
	ld.param.u32 	%r11, [_Z13rad_temp_iterPdS_S_S_S_S_S_S_PiS_S_ididiidiiii_param_18];
	ld.param.u32 	%r12, [_Z13rad_temp_iterPdS_S_S_S_S_S_S_PiS_S_ididiidiiii_param_19];
	ld.param.u32 	%r13, [_Z13rad_temp_iterPdS_S_S_S_S_S_S_PiS_S_ididiidiiii_param_20];
	ld.param.u32 	%r14, [_Z13rad_temp_iterPdS_S_S_S_S_S_S_PiS_S_ididiidiiii_param_21];
	cvta.to.global.u64 	%rd1, %rd13;
	cvta.to.global.u64 	%rd2, %rd14;
	mov.u32 	%r15, %tid.x;
	mov.u32 	%r16, %ctaid.x;
	mov.u32 	%r17, %ntid.x;
	mad.lo.s32 	%r1, %r16, %r17, %r15;
	setp.ge.s32 	%p3, %r1, %r9;
	@%p3 bra 	$L__BB25_35;
	ld.param.u64 	%rd38, [_Z13rad_temp_iterPdS_S_S_S_S_S_S_PiS_S_ididiidiiii_param_4];
	ld.param.u64 	%rd37, [_Z13rad_temp_iterPdS_S_S_S_S_S_S_PiS_S_ididiidiiii_param_2];
	cvta.to.global.u64 	%rd15, %rd38;
	cvta.to.global.u64 	%rd16, %rd10;
	cvta.to.global.u64 	%rd17, %rd8;
	cvta.to.global.u64 	%rd18, %rd37;
	mul.wide.s32 	%rd19, %r1, 8;
	add.s64 	%rd20, %rd18, %rd19;
	ld.global.f64 	%fd28, [%rd20];
	ld.global.f64 	%fd29, [%rd20+8];
	sub.f64 	%fd1, %fd28, %fd29;
	add.s64 	%rd21, %rd17, %rd19;
	st.global.f64 	[%rd21], %fd1;
	add.s64 	%rd3, %rd15, %rd19;
	ld.global.f64 	%fd2, [%rd3];
	setp.ne.s32 	%p4, %r12, 1;
	add.s64 	%rd4, %rd16, %rd19;
	mov.f64 	%fd84, %fd2;
	@%p4 bra 	$L__BB25_4;
	ld.global.f64 	%fd30, [%rd4];
	setp.geu.f64 	%p5, %fd30, 0d412E848000000000;
	add.s32 	%r18, %r9, -1;
	setp.ge.s32 	%p6, %r1, %r18;
	or.pred  	%p7, %p5, %p6;
	@%p7 bra 	$L__BB25_4;
	ld.global.f64 	%fd31, [%rd3+-8];
	ld.global.f64 	%fd32, [%rd3+8];
	add.f64 	%fd33, %fd31, %fd32;
	mul.f64 	%fd84, %fd33, 0d3FE0000000000000;
$L__BB25_4:
	sub.f64 	%fd5, %fd84, %fd2;
	{
	.reg .b32 %temp; 
	mov.b64 	{%temp, %r2}, %fd5;
	}
	mov.f64 	%fd34, 0d401C000000000000;
	{
	.reg .b32 %temp; 
	mov.b64 	{%temp, %r19}, %fd34;
	}
	and.b32  	%r4, %r19, 2146435072;
	setp.eq.s32 	%p8, %r4, 1074790400;
	abs.f64 	%fd6, %fd5;
	{ // callseq 25, 0
	.param .b64 param0;
	st.param.f64 	[param0], %fd6;
	.param .b64 param1;
	st.param.f64 	[param1], 0d401C000000000000;
	.param .b64 retval0;
	call.uni (retval0), 
	__internal_accurate_pow, 
	(
	param0, 
	param1
	);
	ld.param.f64 	%fd35, [retval0];
	} // callseq 25
	setp.lt.s32 	%p9, %r2, 0;
	neg.f64 	%fd37, %fd35;
	selp.f64 	%fd38, %fd37, %fd35, %p8;
	selp.f64 	%fd86, %fd38, %fd35, %p9;
	setp.neu.f64 	%p10, %fd5, 0d0000000000000000;
	@%p10 bra 	$L__BB25_6;
	selp.b32 	%r20, %r2, 0, %p8;
	setp.lt.s32 	%p12, %r19, 0;
	or.b32  	%r21, %r20, 2146435072;
	selp.b32 	%r22, %r21, %r20, %p12;
	mov.b32 	%r23, 0;
	mov.b64 	%fd86, {%r23, %r22};
$L__BB25_6:
	add.f64 	%fd39, %fd5, 0d401C000000000000;
	{
	.reg .b32 %temp; 
	mov.b64 	{%temp, %r24}, %fd39;
	}
	and.b32  	%r25, %r24, 2146435072;
	setp.ne.s32 	%p13, %r25, 2146435072;
	@%p13 bra 	$L__BB25_11;
	setp.num.f64 	%p14, %fd5, %fd5;
	@%p14 bra 	$L__BB25_9;
	mov.f64 	%fd40, 0d401C000000000000;
	add.rn.f64 	%fd86, %fd5, %fd40;
	bra.uni 	$L__BB25_11;
$L__BB25_9:
	setp.neu.f64 	%p15, %fd6, 0d7FF0000000000000;
	@%p15 bra 	$L__BB25_11;
	setp.lt.s32 	%p18, %r19, 0;
	selp.b32 	%r27, 0, 2146435072, %p18;
	and.b32  	%r28, %r19, 2147483647;
	setp.ne.s32 	%p19, %r28, 1071644672;
	or.b32  	%r29, %r27, -2147483648;
	selp.b32 	%r30, %r29, %r27, %p19;
	selp.b32 	%r31, %r30, %r27, %p8;
	selp.b32 	%r32, %r31, %r27, %p9;
	mov.b32 	%r33, 0;
	mov.b64 	%fd86, {%r33, %r32};
$L__BB25_11:
	setp.eq.f64 	%p20, %fd5, 0d3FF0000000000000;
	selp.f64 	%fd41, 0d3FF0000000000000, %fd86, %p20;
	add.f64 	%fd13, %fd1, %fd41;
	setp.ne.s32 	%p21, %r10, 1;
	@%p21 bra 	$L__BB25_21;
	setp.ne.s32 	%p22, %r7, %r8;
	mul.wide.s32 	%rd22, %r1, 8;
	add.s64 	%rd5, %rd2, %rd22;
	@%p22 bra 	$L__BB25_14;
	mov.b64 	%rd23, 4607182418800017408;
	st.global.u64 	[%rd5], %rd23;
$L__BB25_14:
	setp.eq.f64 	%p23, %fd13, 0d0000000000000000;
	@%p23 bra 	$L__BB25_21;
	ld.global.f64 	%fd42, [%rd5];
	ld.global.f64 	%fd43, [%rd4];
	mul.f64 	%fd14, %fd42, %fd43;
	abs.f64 	%fd15, %fd13;
	{
	.reg .b32 %temp; 
	mov.b64 	{%temp, %r5}, %fd15;
	}
	setp.lt.s32 	%p24, %r5, 0;
	{ // callseq 26, 0
	.param .b64 param0;
	st.param.f64 	[param0], %fd15;
	.param .b64 param1;
	st.param.f64 	[param1], 0d3FECCCCCCCCCCCCD;
	.param .b64 retval0;
	call.uni (retval0), 
	__internal_accurate_pow, 
	(
	param0, 
	param1
	);
	ld.param.f64 	%fd44, [retval0];
	} // callseq 26
	selp.f64 	%fd87, 0dFFF8000000000000, %fd44, %p24;
	add.f64 	%fd46, %fd15, 0d3FECCCCCCCCCCCCD;
	{
	.reg .b32 %temp; 
	mov.b64 	{%temp, %r34}, %fd46;
	}
	and.b32  	%r35, %r34, 2146435072;
	setp.ne.s32 	%p25, %r35, 2146435072;
	@%p25 bra 	$L__BB25_20;
	setp.num.f64 	%p26, %fd13, %fd13;
	@%p26 bra 	$L__BB25_18;
	mov.f64 	%fd48, 0d3FECCCCCCCCCCCCD;
	add.rn.f64 	%fd87, %fd15, %fd48;
	bra.uni 	$L__BB25_20;
$L__BB25_18:
	setp.neu.f64 	%p27, %fd15, 0d7FF0000000000000;
	@%p27 bra 	$L__BB25_20;
	mov.f64 	%fd47, 0d3FECCCCCCCCCCCCD;
	{
	.reg .b32 %temp; 
	mov.b64 	{%temp, %r36}, %fd47;
	}
	and.b32  	%r37, %r36, 2146435072;
	setp.eq.s32 	%p29, %r37, 1127219200;
	setp.lt.s32 	%p30, %r36, 0;
	selp.b32 	%r38, 0, 2146435072, %p30;
	and.b32  	%r39, %r36, 2147483647;
	setp.ne.s32 	%p31, %r39, 1071644672;
	and.pred  	%p32, %p29, %p31;
	or.b32  	%r40, %r38, -2147483648;
	selp.b32 	%r41, %r40, %r38, %p32;
	selp.b32 	%r42, %r41, %r38, %p24;
	mov.b32 	%r43, 0;
	mov.b64 	%fd87, {%r43, %r42};
$L__BB25_20:
	setp.eq.f64 	%p34, %fd15, 0d3FF0000000000000;
	selp.f64 	%fd49, 0d3FF0000000000000, %fd87, %p34;
	div.rn.f64 	%fd88, %fd14, %fd49;
$L__BB25_21:
	cvta.to.global.u64 	%rd24, %rd11;
	mul.wide.s32 	%rd25, %r1, 8;
	add.s64 	%rd26, %rd24, %rd25;
	ld.global.f64 	%fd50, [%rd26];
	ld.global.f64 	%fd51, [%rd26+8];
	sub.f64 	%fd52, %fd50, %fd51;
	div.rn.f64 	%fd53, %fd13, %fd52;
	mul.f64 	%fd89, %fd88, %fd53;
	abs.f64 	%fd54, %fd89;
	setp.leu.f64 	%p35, %fd54, 0d407F400000000000;
	@%p35 bra 	$L__BB25_23;
	mul.f64 	%fd55, %fd13, 0d407F400000000000;
	abs.f64 	%fd56, %fd13;
	div.rn.f64 	%fd89, %fd55, %fd56;
$L__BB25_23:
	setp.ne.s32 	%p36, %r10, 1;
	@%p36 bra 	$L__BB25_30;
	rem.s32 	%r6, %r7, %r11;
	setp.ne.s32 	%p37, %r6, 0;
	cvta.to.global.u64 	%rd27, %rd12;
	add.s64 	%rd6, %rd27, %rd25;
	@%p37 bra 	$L__BB25_26;
	ld.global.f64 	%fd57, [%rd3];
	st.global.f64 	[%rd6], %fd57;
$L__BB25_26:
	add.s32 	%r44, %r11, -1;
	setp.ne.s32 	%p38, %r6, %r44;
	@%p38 bra 	$L__BB25_30;
	ld.global.f64 	%fd58, [%rd3];
	ld.global.f64 	%fd59, [%rd6];
	sub.f64 	%fd60, %fd58, %fd59;
	abs.f64 	%fd61, %fd60;
	cvt.rn.f64.s32 	%fd62, %r11;
	mul.f64 	%fd63, %fd62, 0d3FE0000000000000;
	abs.f64 	%fd64, %fd89;
	mul.f64 	%fd65, %fd63, %fd64;
	setp.geu.f64 	%p39, %fd61, %fd65;
	@%p39 bra 	$L__BB25_29;
	add.s64 	%rd32, %rd2, %rd25;
	ld.global.f64 	%fd68, [%rd32];
	div.rn.f64 	%fd69, %fd68, 0d3FF8000000000000;
	st.global.f64 	[%rd32], %fd69;
	bra.uni 	$L__BB25_30;
$L__BB25_29:
	add.s64 	%rd30, %rd2, %rd25;
	ld.global.f64 	%fd66, [%rd30];
	mul.f64 	%fd67, %fd66, 0d3FF199999999999A;
	st.global.f64 	[%rd30], %fd67;
$L__BB25_30:
	ld.global.f64 	%fd70, [%rd3];
	add.f64 	%fd71, %fd89, %fd70;
	mul.lo.s32 	%r45, %r14, %r13;
	cvt.rn.f64.s32 	%fd72, %r45;
	add.f64 	%fd73, %fd72, 0dBFF004189374BC6A;
	min.f64 	%fd74, %fd73, 0d40CD4C0000000000;
	max.f64 	%fd75, %fd71, 0d3FF004189374BC6A;
	min.f64 	%fd76, %fd75, %fd74;
	st.global.f64 	[%rd3], %fd76;
	abs.f64 	%fd77, %fd13;
	mul.f64 	%fd78, %fd76, %fd76;
	mul.f64 	%fd79, %fd76, %fd78;
	mul.f64 	%fd80, %fd76, %fd79;
	mul.f64 	%fd81, %fd80, 0d3F0DBAA344054510;
	div.rn.f64 	%fd25, %fd77, %fd81;
	mul.f64 	%fd82, %fd74, 0d3FECCCCCCCCCCCCD;
	setp.leu.f64 	%p41, %fd76, %fd82;
	mov.pred 	%p45, 0;
	@%p41 bra 	$L__BB25_32;
	ld.global.f64 	%fd83, [%rd4];
	setp.gt.f64 	%p45, %fd83, 0d412E848000000000;
$L__BB25_32:
	setp.geu.f64 	%p42, %fd25, %fd27;
	not.pred 	%p43, %p45;
	and.pred  	%p44, %p42, %p43;
	@%p44 bra 	$L__BB25_34;
	mul.wide.s32 	%rd35, %r1, 4;
	add.s64 	%rd36, %rd1, %rd35;
	mov.b32 	%r47, 1;
	st.global.u32 	[%rd36], %r47;
	bra.uni 	$L__BB25_35;
$L__BB25_34:
	mul.wide.s32 	%rd33, %r1, 4;
	add.s64 	%rd34, %rd1, %rd33;
	mov.b32 	%r46, 0;
	st.global.u32 	[%rd34], %r46;
$L__BB25_35:
	ret;

}
	// .globl	_Z14conv_temp_iterPdS_S_S_S_S_S_S_S_S_Pidiiii
.visible .entry _Z14conv_temp_iterPdS_S_S_S_S_S_S_S_S_Pidiiii(
	.param .u64 .ptr .align 1 _Z14conv_temp_iterPdS_S_S_S_S_S_S_S_S_Pidiiii_param_0,
	.param .u64 .ptr .align 1 _Z14conv_temp_iterPdS_S_S_S_S_S_S_S_S_Pidiiii_param_1,
	.param .u64 .ptr .align 1 _Z14conv_temp_iterPdS_S_S_S_S_S_S_S_S_Pidiiii_param_2,
	.param .u64 .ptr .align 1 _Z14conv_temp_iterPdS_S_S_S_S_S_S_S_S_Pidiiii_param_3,
	.param .u64 .ptr .align 1 _Z14conv_temp_iterPdS_S_S_S_S_S_S_S_S_Pidiiii_param_4,
	.param .u64 .ptr .align 1 _Z14conv_temp_iterPdS_S_S_S_S_S_S_S_S_Pidiiii_param_5,
	.param .u64 .ptr .align 1 _Z14conv_temp_iterPdS_S_S_S_S_S_S_S_S_Pidiiii_param_6,
	.param .u64 .ptr .align 1 _Z14conv_temp_iterPdS_S_S_S_S_S_S_S_S_Pidiiii_param_7,
	.param .u64 .ptr .align 1 _Z14conv_temp_iterPdS_S_S_S_S_S_S_S_S_Pidiiii_param_8,
	.param .u64 .ptr .align 1 _Z14conv_temp_iterPdS_S_S_S_S_S_S_S_S_Pidiiii_param_9,
	.param .u64 .ptr .align 1 _Z14conv_temp_iterPdS_S_S_S_S_S_S_S_S_Pidiiii_param_10,
	.param .f64 _Z14conv_temp_iterPdS_S_S_S_S_S_S_S_S_Pidiiii_param_11,
	.param .u32 _Z14conv_temp_iterPdS_S_S_S_S_S_S_S_S_Pidiiii_param_12,
	.param .u32 _Z14conv_temp_iterPdS_S_S_S_S_S_S_S_S_Pidiiii_param_13,
	.param .u32 _Z14conv_temp_iterPdS_S_S_S_S_S_S_S_S_Pidiiii_param_14,
	.param .u32 _Z14conv_temp_iterPdS_S_S_S_S_S_S_S_S_Pidiiii_param_15
)
{
	.reg .pred 	%p<37>;
	.reg .b32 	%r<41>;
	.reg .b64 	%rd<33>;
	.reg .b64 	%fd<81>;

	ld.param.u64 	%rd4, [_Z14conv_temp_iterPdS_S_S_S_S_S_S_S_S_Pidiiii_param_2];
	ld.param.u64 	%rd5, [_Z14conv_temp_iterPdS_S_S_S_S_S_S_S_S_Pidiiii_param_3];
	ld.param.u64 	%rd6, [_Z14conv_temp_iterPdS_S_S_S_S_S_S_S_S_Pidiiii_param_4];
	ld.param.u64 	%rd7, [_Z14conv_temp_iterPdS_S_S_S_S_S_S_S_S_Pidiiii_param_5];
	ld.param.u64 	%rd9, [_Z14conv_temp_iterPdS_S_S_S_S_S_S_S_S_Pidiiii_param_7];
	ld.param.u64 	%rd11, [_Z14conv_temp_iterPdS_S_S_S_S_S_S_S_S_Pidiiii_param_9];
	ld.param.f64 	%fd27, [_Z14conv_temp_iterPdS_S_S_S_S_S_S_S_S_Pidiiii_param_11];
	ld.param.u32 	%r7, [_Z14conv_temp_iterPdS_S_S_S_S_S_S_S_S_Pidiiii_param_12];
	ld.param.u32 	%r8, [_Z14conv_temp_iterPdS_S_S_S_S_S_S_S_S_Pidiiii_param_13];
	ld.param.u32 	%r9, [_Z14conv_temp_iterPdS_S_S_S_S_S_S_S_S_Pidiiii_param_14];
	ld.param.u32 	%r10, [_Z14conv_temp_iterPdS_S_S_S_S_S_S_S_S_Pidiiii_param_15];
	mov.u32 	%r11, %tid.x;
	mov.u32 	%r12, %ctaid.x;
	mov.u32 	%r13, %ntid.x;
	mad.lo.s32 	%r1, %r12, %r13, %r11;
	setp.ge.s32 	%p1, %r1, %r7;
	@%p1 bra 	$L__BB26_31;
	cvta.to.global.u64 	%rd12, %rd11;
	mul.wide.s32 	%rd13, %r1, 8;
	add.s64 	%rd1, %rd12, %rd13;
	setp.eq.s32 	%p2, %r8, 6000;
	@%p2 bra 	$L__BB26_4;
	setp.ne.s32 	%p3, %r8, 0;
	@%p3 bra 	$L__BB26_5;
	mov.b64 	%rd15, 4562254508917369340;
	st.global.u64 	[%rd1], %rd15;
	bra.uni 	$L__BB26_5;
$L__BB26_4:
	mov.b64 	%rd14, 4547007122018943789;
	st.global.u64 	[%rd1], %rd14;
$L__BB26_5:
	cvta.to.global.u64 	%rd16, %rd4;
	add.s64 	%rd18, %rd16, %rd13;
	ld.global.f64 	%fd28, [%rd18];
	ld.global.f64 	%fd29, [%rd18+8];
	sub.f64 	%fd1, %fd28, %fd29;
	cvta.to.global.u64 	%rd19, %rd5;
	add.s64 	%rd20, %rd19, %rd13;
	st.global.f64 	[%rd20], %fd1;
	cvta.to.global.u64 	%rd21, %rd9;
	add.s64 	%rd22, %rd21, %rd13;
	ld.global.f64 	%fd2, [%rd22];
	cvta.to.global.u64 	%rd23, %rd7;
	add.s64 	%rd24, %rd23, %rd13;
	ld.global.f64 	%fd3, [%rd24];
	cvta.to.global.u64 	%rd25, %rd6;
	add.s64 	%rd2, %rd25, %rd13;
	ld.global.f64 	%fd4, [%rd2];
	setp.ne.s32 	%p4, %r10, 1;
	mov.f64 	%fd75, %fd4;
	@%p4 bra 	$L__BB26_8;
	setp.geu.f64 	%p5, %fd3, 0d412E848000000000;
	add.s32 	%r14, %r7, -1;
	setp.ge.s32 	%p6, %r1, %r14;
	or.pred  	%p7, %p5, %p6;
	@%p7 bra 	$L__BB26_8;
	ld.global.f64 	%fd30, [%rd2+-8];
	ld.global.f64 	%fd31, [%rd2+8];
	add.f64 	%fd32, %fd30, %fd31;
	mul.f64 	%fd75, %fd32, 0d3FE0000000000000;
$L__BB26_8:
	sub.f64 	%fd7, %fd75, %fd4;
	{
	.reg .b32 %temp; 
	mov.b64 	{%temp, %r2}, %fd7;
	}
	mov.f64 	%fd33, 0d401C000000000000;
	{
	.reg .b32 %temp; 
	mov.b64 	{%temp, %r15}, %fd33;
	}
	and.b32  	%r4, %r15, 2146435072;
	setp.eq.s32 	%p8, %r4, 1074790400;
	abs.f64 	%fd8, %fd7;
	{ // callseq 27, 0
	.param .b64 param0;
	st.param.f64 	[param0], %fd8;
	.param .b64 param1;
	st.param.f64 	[param1], 0d401C000000000000;
	.param .b64 retval0;
	call.uni (retval0), 
	__internal_accurate_pow, 
	(
	param0, 
	param1
	);
	ld.param.f64 	%fd34, [retval0];
	} // callseq 27
	setp.lt.s32 	%p9, %r2, 0;
	neg.f64 	%fd36, %fd34;
	selp.f64 	%fd37, %fd36, %fd34, %p8;
	selp.f64 	%fd77, %fd37, %fd34, %p9;
	setp.neu.f64 	%p10, %fd7, 0d0000000000000000;
	@%p10 bra 	$L__BB26_10;
	selp.b32 	%r16, %r2, 0, %p8;
	setp.lt.s32 	%p12, %r15, 0;
	or.b32  	%r17, %r16, 2146435072;
	selp.b32 	%r18, %r17, %r16, %p12;
	mov.b32 	%r19, 0;
	mov.b64 	%fd77, {%r19, %r18};
$L__BB26_10:
	add.f64 	%fd38, %fd7, 0d401C000000000000;
	{
	.reg .b32 %temp; 
	mov.b64 	{%temp, %r20}, %fd38;
	}
	and.b32  	%r21, %r20, 2146435072;
	setp.ne.s32 	%p13, %r21, 2146435072;
	@%p13 bra 	$L__BB26_15;
	setp.num.f64 	%p14, %fd7, %fd7;
	@%p14 bra 	$L__BB26_13;
	mov.f64 	%fd39, 0d401C000000000000;
	add.rn.f64 	%fd77, %fd7, %fd39;
	bra.uni 	$L__BB26_15;
$L__BB26_13:
	setp.neu.f64 	%p15, %fd8, 0d7FF0000000000000;
	@%p15 bra 	$L__BB26_15;
	setp.lt.s32 	%p16, %r2, 0;
	setp.eq.s32 	%p17, %r4, 1074790400;
	setp.lt.s32 	%p18, %r15, 0;
	selp.b32 	%r23, 0, 2146435072, %p18;
	and.b32  	%r24, %r15, 2147483647;
	setp.ne.s32 	%p19, %r24, 1071644672;
	or.b32  	%r25, %r23, -2147483648;
	selp.b32 	%r26, %r25, %r23, %p19;
	selp.b32 	%r27, %r26, %r23, %p17;
	selp.b32 	%r28, %r27, %r23, %p16;
	mov.b32 	%r29, 0;
	mov.b64 	%fd77, {%r29, %r28};
$L__BB26_15:
	setp.eq.f64 	%p20, %fd7, 0d3FF0000000000000;
	selp.f64 	%fd41, 0d3FF0000000000000, %fd77, %p20;
	add.f64 	%fd15, %fd1, %fd41;
	setp.eq.f64 	%p21, %fd15, 0d0000000000000000;
	@%p21 bra 	$L__BB26_22;
	ld.global.f64 	%fd42, [%rd1];
	mul.f64 	%fd43, %fd2, %fd3;
	div.rn.f64 	%fd44, %fd43, %fd27;
	mul.f64 	%fd16, %fd44, %fd42;
	abs.f64 	%fd17, %fd15;
	{
	.reg .b32 %temp; 
	mov.b64 	{%temp, %r5}, %fd17;
	}
	{ // callseq 28, 0
	.param .b64 param0;
	st.param.f64 	[param0], %fd17;
	.param .b64 param1;
	st.param.f64 	[param1], 0d3FE0000000000000;
	.param .b64 retval0;
	call.uni (retval0), 
	__internal_accurate_pow, 
	(
	param0, 
	param1
	);
	ld.param.f64 	%fd45, [retval0];
	} // callseq 28
	setp.lt.s32 	%p22, %r5, 0;
	selp.f64 	%fd78, 0dFFF8000000000000, %fd45, %p22;
	add.f64 	%fd47, %fd17, 0d3FE0000000000000;
	{
	.reg .b32 %temp; 
	mov.b64 	{%temp, %r30}, %fd47;
	}
	and.b32  	%r31, %r30, 2146435072;
	setp.ne.s32 	%p23, %r31, 2146435072;
	@%p23 bra 	$L__BB26_21;
	setp.num.f64 	%p24, %fd15, %fd15;
	@%p24 bra 	$L__BB26_19;
	mov.f64 	%fd49, 0d3FE0000000000000;
	add.rn.f64 	%fd78, %fd17, %fd49;
	bra.uni 	$L__BB26_21;
$L__BB26_19:
	setp.neu.f64 	%p25, %fd17, 0d7FF0000000000000;
	@%p25 bra 	$L__BB26_21;
	mov.f64 	%fd48, 0d3FE0000000000000;
	{
	.reg .b32 %temp; 
	mov.b64 	{%temp, %r32}, %fd48;
	}
	setp.lt.s32 	%p26, %r5, 0;
	and.b32  	%r33, %r32, 2146435072;
	setp.eq.s32 	%p27, %r33, 1071644672;
	setp.lt.s32 	%p28, %r32, 0;
	selp.b32 	%r34, 0, 2146435072, %p28;
	and.b32  	%r35, %r32, 2147483647;
	setp.ne.s32 	%p29, %r35, 1071644672;
	and.pred  	%p30, %p27, %p29;
	or.b32  	%r36, %r34, -2147483648;
	selp.b32 	%r37, %r36, %r34, %p30;
	selp.b32 	%r38, %r37, %r34, %p26;
	mov.b32 	%r39, 0;
	mov.b64 	%fd78, {%r39, %r38};
$L__BB26_21:
	setp.eq.f64 	%p32, %fd17, 0d3FF0000000000000;
	selp.f64 	%fd50, 0d3FF0000000000000, %fd78, %p32;
	div.rn.f64 	%fd79, %fd16, %fd50;
$L__BB26_22:
	ld.param.u64 	%rd31, [_Z14conv_temp_iterPdS_S_S_S_S_S_S_S_S_Pidiiii_param_6];
	div.rn.f64 	%fd51, %fd27, %fd2;
	mul.f64 	%fd52, %fd15, %fd51;
	cvta.to.global.u64 	%rd26, %rd31;
	add.s64 	%rd28, %rd26, %rd13;
	ld.global.f64 	%fd53, [%rd28];
	ld.global.f64 	%fd54, [%rd28+8];
	sub.f64 	%fd55, %fd53, %fd54;
	div.rn.f64 	%fd56, %fd52, %fd55;
	mul.f64 	%fd80, %fd79, %fd56;
	abs.f64 	%fd57, %fd80;
	setp.leu.f64 	%p33, %fd57, 0d4034000000000000;
	@%p33 bra 	$L__BB26_24;
	mul.f64 	%fd58, %fd15, 0d4034000000000000;
	abs.f64 	%fd59, %fd15;
	div.rn.f64 	%fd80, %fd58, %fd59;
$L__BB26_24:
	ld.param.u64 	%rd32, [_Z14conv_temp_iterPdS_S_S_S_S_S_S_S_S_Pidiiii_param_8];
	rem.s32 	%r6, %r8, %r9;
	setp.ne.s32 	%p34, %r6, 0;
	cvta.to.global.u64 	%rd29, %rd32;
	add.s64 	%rd3, %rd29, %rd13;
	@%p34 bra 	$L__BB26_26;
	st.global.f64 	[%rd3], %fd4;
$L__BB26_26:
	add.s32 	%r40, %r9, -1;
	setp.ne.s32 	%p35, %r6, %r40;
	@%p35 bra 	$L__BB26_30;
	ld.global.f64 	%fd60, [%rd2];
	ld.global.f64 	%fd61, [%rd3];
	sub.f64 	%fd62, %fd60, %fd61;
	abs.f64 	%fd63, %fd62;
	cvt.rn.f64.s32 	%fd64, %r9;
	mul.f64 	%fd65, %fd64, 0d3FE0000000000000;
	abs.f64 	%fd66, %fd80;
	mul.f64 	%fd67, %fd65, %fd66;
	setp.geu.f64 	%p36, %fd63, %fd67;
	@%p36 bra 	$L__BB26_29;
	ld.global.f64 	%fd70, [%rd1];
	div.rn.f64 	%fd71, %fd70, 0d3FF8000000000000;
	st.global.f64 	[%rd1], %fd71;
	bra.uni 	$L__BB26_30;
$L__BB26_29:
	ld.global.f64 	%fd68, [%rd1];
	mul.f64 	%fd69, %fd68, 0d3FF199999999999A;
	st.global.f64 	[%rd1], %fd69;
$L__BB26_30:
	ld.global.f64 	%fd72, [%rd2];
	add.f64 	%fd73, %fd80, %fd72;
	max.f64 	%fd74, %fd73, 0d3FF0000000000000;
	st.global.f64 	[%rd2], %fd74;
$L__BB26_31:
	ret;

}
	// .globl	_Z35integrate_optdepth_transmission_isoPdS_S_S_S_iii
.visible .entry _Z35integrate_optdepth_transmission_isoPdS_S_S_S_iii(
	.param .u64 .ptr .align 1 _Z35integrate_optdepth_transmission_isoPdS_S_S_S_iii_param_0,
	.param .u64 .ptr .align 1 _Z35integrate_optdepth_transmission_isoPdS_S_S_S_iii_param_1,
	.param .u64 .ptr .align 1 _Z35integrate_optdepth_transmission_isoPdS_S_S_S_iii_param_2,
	.param .u64 .ptr .align 1 _Z35integrate_optdepth_transmission_isoPdS_S_S_S_iii_param_3,
	.param .u64 .ptr .align 1 _Z35integrate_optdepth_transmission_isoPdS_S_S_S_iii_param_4,
	.param .u32 _Z35integrate_optdepth_transmission_isoPdS_S_S_S_iii_param_5,
	.param .u32 _Z35integrate_optdepth_transmission_isoPdS_S_S_S_iii_param_6,
	.param .u32 _Z35integrate_optdepth_transmission_isoPdS_S_S_S_iii_param_7
)
{
	.reg .pred 	%p<13>;
	.reg .b32 	%r<39>;
	.reg .b64 	%rd<38>;
	.reg .b64 	%fd<151>;

	ld.param.u64 	%rd12, [_Z35integrate_optdepth_transmission_isoPdS_S_S_S_iii_param_0];
	ld.param.u64 	%rd10, [_Z35integrate_optdepth_transmission_isoPdS_S_S_S_iii_param_1];
	ld.param.u64 	%rd13, [_Z35integrate_optdepth_transmission_isoPdS_S_S_S_iii_param_2];
	ld.param.u64 	%rd11, [_Z35integrate_optdepth_transmission_isoPdS_S_S_S_iii_param_3];
	ld.param.u64 	%rd14, [_Z35integrate_optdepth_transmission_isoPdS_S_S_S_iii_param_4];
	ld.param.u32 	%r18, [_Z35integrate_optdepth_transmission_isoPdS_S_S_S_iii_param_5];
	ld.param.u32 	%r20, [_Z35integrate_optdepth_transmission_isoPdS_S_S_S_iii_param_6];
	ld.param.u32 	%r19, [_Z35integrate_optdepth_transmission_isoPdS_S_S_S_iii_param_7];
	cvta.to.global.u64 	%rd1, %rd12;
	cvta.to.global.u64 	%rd2, %rd13;
	cvta.to.global.u64 	%rd3, %rd14;
	mov.u32 	%r22, %tid.x;
	mov.u32 	%r23, %ctaid.x;
	mov.u32 	%r24, %ntid.x;
	mad.lo.s32 	%r1, %r23, %r24, %r22;
	mov.u32 	%r25, %tid.y;
	mov.u32 	%r26, %ctaid.y;
	mov.u32 	%r27, %ntid.y;
	mad.lo.s32 	%r28, %r26, %r27, %r25;
	setp.ge.s32 	%p1, %r1, %r18;
	setp.ge.s32 	%p2, %r28, %r20;
	or.pred  	%p3, %p1, %p2;
	@%p3 bra 	$L__BB27_13;
	cvta.to.global.u64 	%rd15, %rd11;
	cvta.to.global.u64 	%rd16, %rd10;
	mad.lo.s32 	%r3, %r18, %r28, %r1;
	mul.wide.s32 	%rd17, %r3, 8;
	add.s64 	%rd4, %rd15, %rd17;
	mov.b64 	%rd18, 0;
	st.global.u64 	[%rd4], %rd18;
	add.s64 	%rd5, %rd16, %rd17;
	st.global.u64 	[%rd5], %rd18;
	setp.lt.s32 	%p4, %r19, 1;
	@%p4 bra 	$L__BB27_13;
	mul.lo.s32 	%r4, %r3, %r19;
	and.b32  	%r5, %r19, 7;
	setp.lt.u32 	%p5, %r19, 8;
	mov.b32 	%r37, 0;
	@%p5 bra 	$L__BB27_5;
	and.b32  	%r37, %r19, 2147483640;
	neg.s32 	%r35, %r37;
	add.s64 	%rd6, %rd1, 32;
	add.s64 	%rd37, %rd3, 32;
	mov.u32 	%r34, %r4;
$L__BB27_4:
	.pragma "nounroll";
	mul.wide.s32 	%rd19, %r34, 8;
	add.s64 	%rd20, %rd2, %rd19;
	add.s64 	%rd21, %rd6, %rd19;
	ld.global.f64 	%fd1, [%rd37+-32];
	mul.f64 	%fd2, %fd1, 0d3FE0000000000000;
	ld.global.f64 	%fd3, [%rd20];
	ld.global.f64 	%fd4, [%rd4];
	fma.rn.f64 	%fd5, %fd2, %fd3, %fd4;
	st.global.f64 	[%rd4], %fd5;
	ld.global.f64 	%fd6, [%rd37+-32];
	mul.f64 	%fd7, %fd6, 0d3FE0000000000000;
	ld.global.f64 	%fd8, [%rd21+-32];
	ld.global.f64 	%fd9, [%rd5];
	fma.rn.f64 	%fd10, %fd7, %fd8, %fd9;
	st.global.f64 	[%rd5], %fd10;
	ld.global.f64 	%fd11, [%rd37+-24];
	mul.f64 	%fd12, %fd11, 0d3FE0000000000000;
	ld.global.f64 	%fd13, [%rd20+8];
	ld.global.f64 	%fd14, [%rd4];
	fma.rn.f64 	%fd15, %fd12, %fd13, %fd14;
	st.global.f64 	[%rd4], %fd15;
	ld.global.f64 	%fd16, [%rd37+-24];
	mul.f64 	%fd17, %fd16, 0d3FE0000000000000;
	ld.global.f64 	%fd18, [%rd21+-24];
	ld.global.f64 	%fd19, [%rd5];
	fma.rn.f64 	%fd20, %fd17, %fd18, %fd19;
	st.global.f64 	[%rd5], %fd20;
	ld.global.f64 	%fd21, [%rd37+-16];
	mul.f64 	%fd22, %fd21, 0d3FE0000000000000;
	ld.global.f64 	%fd23, [%rd20+16];
	ld.global.f64 	%fd24, [%rd4];
	fma.rn.f64 	%fd25, %fd22, %fd23, %fd24;
	st.global.f64 	[%rd4], %fd25;
	ld.global.f64 	%fd26, [%rd37+-16];
	mul.f64 	%fd27, %fd26, 0d3FE0000000000000;
	ld.global.f64 	%fd28, [%rd21+-16];
	ld.global.f64 	%fd29, [%rd5];
	fma.rn.f64 	%fd30, %fd27, %fd28, %fd29;
	st.global.f64 	[%rd5], %fd30;
	ld.global.f64 	%fd31, [%rd37+-8];
	mul.f64 	%fd32, %fd31, 0d3FE0000000000000;
	ld.global.f64 	%fd33, [%rd20+24];
	ld.global.f64 	%fd34, [%rd4];
	fma.rn.f64 	%fd35, %fd32, %fd33, %fd34;
	st.global.f64 	[%rd4], %fd35;
	ld.global.f64 	%fd36, [%rd37+-8];
	mul.f64 	%fd37, %fd36, 0d3FE0000000000000;
	ld.global.f64 	%fd38, [%rd21+-8];
	ld.global.f64 	%fd39, [%rd5];
	fma.rn.f64 	%fd40, %fd37, %fd38, %fd39;
	st.global.f64 	[%rd5], %fd40;
	ld.global.f64 	%fd41, [%rd37];
	mul.f64 	%fd42, %fd41, 0d3FE0000000000000;
	ld.global.f64 	%fd43, [%rd20+32];
	ld.global.f64 	%fd44, [%rd4];
	fma.rn.f64 	%fd45, %fd42, %fd43, %fd44;
	st.global.f64 	[%rd4], %fd45;
	ld.global.f64 	%fd46, [%rd37];
	mul.f64 	%fd47, %fd46, 0d3FE0000000000000;
	ld.global.f64 	%fd48, [%rd21];
	ld.global.f64 	%fd49, [%rd5];
	fma.rn.f64 	%fd50, %fd47, %fd48, %fd49;
	st.global.f64 	[%rd5], %fd50;
	ld.global.f64 	%fd51, [%rd37+8];
	mul.f64 	%fd52, %fd51, 0d3FE0000000000000;
	ld.global.f64 	%fd53, [%rd20+40];
	ld.global.f64 	%fd54, [%rd4];
	fma.rn.f64 	%fd55, %fd52, %fd53, %fd54;
	st.global.f64 	[%rd4], %fd55;
	ld.global.f64 	%fd56, [%rd37+8];
	mul.f64 	%fd57, %fd56, 0d3FE0000000000000;
	ld.global.f64 	%fd58, [%rd21+8];
	ld.global.f64 	%fd59, [%rd5];
	fma.rn.f64 	%fd60, %fd57, %fd58, %fd59;
	st.global.f64 	[%rd5], %fd60;
	ld.global.f64 	%fd61, [%rd37+16];
	mul.f64 	%fd62, %fd61, 0d3FE0000000000000;
	ld.global.f64 	%fd63, [%rd20+48];
	ld.global.f64 	%fd64, [%rd4];
	fma.rn.f64 	%fd65, %fd62, %fd63, %fd64;
	st.global.f64 	[%rd4], %fd65;
	ld.global.f64 	%fd66, [%rd37+16];
	mul.f64 	%fd67, %fd66, 0d3FE0000000000000;
	ld.global.f64 	%fd68, [%rd21+16];
	ld.global.f64 	%fd69, [%rd5];
	fma.rn.f64 	%fd70, %fd67, %fd68, %fd69;
	st.global.f64 	[%rd5], %fd70;
	ld.global.f64 	%fd71, [%rd37+24];
	mul.f64 	%fd72, %fd71, 0d3FE0000000000000;
	ld.global.f64 	%fd73, [%rd20+56];
	ld.global.f64 	%fd74, [%rd4];
	fma.rn.f64 	%fd75, %fd72, %fd73, %fd74;
	st.global.f64 	[%rd4], %fd75;
	ld.global.f64 	%fd76, [%rd37+24];
	mul.f64 	%fd77, %fd76, 0d3FE0000000000000;
	ld.global.f64 	%fd78, [%rd21+24];
	ld.global.f64 	%fd79, [%rd5];
	fma.rn.f64 	%fd80, %fd77, %fd78, %fd79;
	st.global.f64 	[%rd5], %fd80;
	add.s32 	%r35, %r35, 8;
	add.s32 	%r34, %r34, 8;
	add.s64 	%rd37, %rd37, 64;
	setp.ne.s32 	%p6, %r35, 0;
	@%p6 bra 	$L__BB27_4;
$L__BB27_5:
	setp.eq.s32 	%p7, %r5, 0;
	@%p7 bra 	$L__BB27_13;
	and.b32  	%r13, %r19, 3;
	setp.lt.u32 	%p8, %r5, 4;
	@%p8 bra 	$L__BB27_8;
	mul.wide.u32 	%rd22, %r37, 8;
	add.s64 	%rd23, %rd3, %rd22;
	ld.global.f64 	%fd81, [%rd23];
	mul.f64 	%fd82, %fd81, 0d3FE0000000000000;
	add.s32 	%r30, %r37, %r4;
	mul.wide.s32 	%rd24, %r30, 8;
	add.s64 	%rd25, %rd2, %rd24;
	ld.global.f64 	%fd83, [%rd25];
	ld.global.f64 	%fd84, [%rd4];
	fma.rn.f64 	%fd85, %fd82, %fd83, %fd84;
	st.global.f64 	[%rd4], %fd85;
	ld.global.f64 	%fd86, [%rd23];
	mul.f64 	%fd87, %fd86, 0d3FE0000000000000;
	add.s64 	%rd26, %rd1, %rd24;
	ld.global.f64 	%fd88, [%rd26];
	ld.global.f64 	%fd89, [%rd5];
	fma.rn.f64 	%fd90, %fd87, %fd88, %fd89;
	st.global.f64 	[%rd5], %fd90;
	ld.global.f64 	%fd91, [%rd23+8];
	mul.f64 	%fd92, %fd91, 0d3FE0000000000000;
	ld.global.f64 	%fd93, [%rd25+8];
	ld.global.f64 	%fd94, [%rd4];
	fma.rn.f64 	%fd95, %fd92, %fd93, %fd94;
	st.global.f64 	[%rd4], %fd95;
	ld.global.f64 	%fd96, [%rd23+8];
	mul.f64 	%fd97, %fd96, 0d3FE0000000000000;
	ld.global.f64 	%fd98, [%rd26+8];
	ld.global.f64 	%fd99, [%rd5];
	fma.rn.f64 	%fd100, %fd97, %fd98, %fd99;
	st.global.f64 	[%rd5], %fd100;
	ld.global.f64 	%fd101, [%rd23+16];
	mul.f64 	%fd102, %fd101, 0d3FE0000000000000;
	ld.global.f64 	%fd103, [%rd25+16];
	ld.global.f64 	%fd104, [%rd4];
	fma.rn.f64 	%fd105, %fd102, %fd103, %fd104;
	st.global.f64 	[%rd4], %fd105;
	ld.global.f64 	%fd106, [%rd23+16];
	mul.f64 	%fd107, %fd106, 0d3FE0000000000000;
	ld.global.f64 	%fd108, [%rd26+16];
	ld.global.f64 	%fd109, [%rd5];
	fma.rn.f64 	%fd110, %fd107, %fd108, %fd109;
	st.global.f64 	[%rd5], %fd110;
	ld.global.f64 	%fd111, [%rd23+24];
	mul.f64 	%fd112, %fd111, 0d3FE0000000000000;
	ld.global.f64 	%fd113, [%rd25+24];
	ld.global.f64 	%fd114, [%rd4];
	fma.rn.f64 	%fd115, %fd112, %fd113, %fd114;
	st.global.f64 	[%rd4], %fd115;
	ld.global.f64 	%fd116, [%rd23+24];
	mul.f64 	%fd117, %fd116, 0d3FE0000000000000;
	ld.global.f64 	%fd118, [%rd26+24];
	ld.global.f64 	%fd119, [%rd5];
	fma.rn.f64 	%fd120, %fd117, %fd118, %fd119;
	st.global.f64 	[%rd5], %fd120;
	add.s32 	%r37, %r37, 4;
$L__BB27_8:
	setp.eq.s32 	%p9, %r13, 0;
	@%p9 bra 	$L__BB27_13;
	setp.eq.s32 	%p10, %r13, 1;
	@%p10 bra 	$L__BB27_11;
	mul.wide.u32 	%rd27, %r37, 8;
	add.s64 	%rd28, %rd3, %rd27;
	ld.global.f64 	%fd121, [%rd28];
	mul.f64 	%fd122, %fd121, 0d3FE0000000000000;
	add.s32 	%r31, %r37, %r4;
	mul.wide.s32 	%rd29, %r31, 8;
	add.s64 	%rd30, %rd2, %rd29;
	ld.global.f64 	%fd123, [%rd30];
	ld.global.f64 	%fd124, [%rd4];
	fma.rn.f64 	%fd125, %fd122, %fd123, %fd124;
	st.global.f64 	[%rd4], %fd125;
	ld.global.f64 	%fd126, [%rd28];
	mul.f64 	%fd127, %fd126, 0d3FE0000000000000;
	add.s64 	%rd31, %rd1, %rd29;
	ld.global.f64 	%fd128, [%rd31];
	ld.global.f64 	%fd129, [%rd5];
	fma.rn.f64 	%fd130, %fd127, %fd128, %fd129;
	st.global.f64 	[%rd5], %fd130;
	ld.global.f64 	%fd131, [%rd28+8];
	mul.f64 	%fd132, %fd131, 0d3FE0000000000000;
	ld.global.f64 	%fd133, [%rd30+8];
	ld.global.f64 	%fd134, [%rd4];
	fma.rn.f64 	%fd135, %fd132, %fd133, %fd134;
	st.global.f64 	[%rd4], %fd135;
	ld.global.f64 	%fd136, [%rd28+8];
	mul.f64 	%fd137, %fd136, 0d3FE0000000000000;
	ld.global.f64 	%fd138, [%rd31+8];
	ld.global.f64 	%fd139, [%rd5];
	fma.rn.f64 	%fd140, %fd137, %fd138, %fd139;
	st.global.f64 	[%rd5], %fd140;
	add.s32 	%r37, %r37, 2;
$L__BB27_11:
	and.b32  	%r32, %r19, 1;
	setp.eq.b32 	%p11, %r32, 1;
	not.pred 	%p12, %p11;
	@%p12 bra 	$L__BB27_13;
	mul.wide.u32 	%rd32, %r37, 8;
	add.s64 	%rd33, %rd3, %rd32;
	ld.global.f64 	%fd141, [%rd33];
	mul.f64 	%fd142, %fd141, 0d3FE0000000000000;
	add.s32 	%r33, %r37, %r4;
	mul.wide.s32 	%rd34, %r33, 8;
	add.s64 	%rd35, %rd2, %rd34;
	ld.global.f64 	%fd143, [%rd35];
	ld.global.f64 	%fd144, [%rd4];
	fma.rn.f64 	%fd145, %fd142, %fd143, %fd144;
	st.global.f64 	[%rd4], %fd145;
	ld.global.f64 	%fd146, [%rd33];
	mul.f64 	%fd147, %fd146, 0d3FE0000000000000;
	add.s64 	%rd36, %rd1, %rd34;
	ld.global.f64 	%fd148, [%rd36];
	ld.global.f64 	%fd149, [%rd5];
	fma.rn.f64 	%fd150, %fd147, %fd148, %fd149;
	st.global.f64 	[%rd5], %fd150;
$L__BB27_13:
	ret;

}
	// .globl	_Z38integrate_optdepth_transmission_nonisoPdS_S_S_S_S_S_iii
.visible .entry _Z38integrate_optdepth_transmission_nonisoPdS_S_S_S_S_S_iii(
	.param .u64 .ptr .align 1 _Z38integrate_optdepth_transmission_nonisoPdS_S_S_S_S_S_iii_param_0,
	.param .u64 .ptr .align 1 _Z38integrate_optdepth_transmission_nonisoPdS_S_S_S_S_S_iii_param_1,
	.param .u64 .ptr .align 1 _Z38integrate_optdepth_transmission_nonisoPdS_S_S_S_S_S_iii_param_2,
	.param .u64 .ptr .align 1 _Z38integrate_optdepth_transmission_nonisoPdS_S_S_S_S_S_iii_param_3,
	.param .u64 .ptr .align 1 _Z38integrate_optdepth_transmission_nonisoPdS_S_S_S_S_S_iii_param_4,
	.param .u64 .ptr .align 1 _Z38integrate_optdepth_transmission_nonisoPdS_S_S_S_S_S_iii_param_5,
	.param .u64 .ptr .align 1 _Z38integrate_optdepth_transmission_nonisoPdS_S_S_S_S_S_iii_param_6,
	.param .u32 _Z38integrate_optdepth_transmission_nonisoPdS_S_S_S_S_S_iii_param_7,
	.param .u32 _Z38integrate_optdepth_transmission_nonisoPdS_S_S_S_S_S_iii_param_8,
	.param .u32 _Z38integrate_optdepth_transmission_nonisoPdS_S_S_S_S_S_iii_param_9
)
{
	.reg .pred 	%p<11>;
	.reg .b32 	%r<34>;
	.reg .b64 	%rd<42>;
	.reg .b64 	%fd<99>;

	ld.param.u64 	%rd13, [_Z38integrate_optdepth_transmission_nonisoPdS_S_S_S_S_S_iii_param_0];
	ld.param.u64 	%rd14, [_Z38integrate_optdepth_transmission_nonisoPdS_S_S_S_S_S_iii_param_1];
	ld.param.u64 	%rd11, [_Z38integrate_optdepth_transmission_nonisoPdS_S_S_S_S_S_iii_param_2];
	ld.param.u64 	%rd15, [_Z38integrate_optdepth_transmission_nonisoPdS_S_S_S_S_S_iii_param_3];
	ld.param.u64 	%rd16, [_Z38integrate_optdepth_transmission_nonisoPdS_S_S_S_S_S_iii_param_4];
	ld.param.u64 	%rd12, [_Z38integrate_optdepth_transmission_nonisoPdS_S_S_S_S_S_iii_param_5];
	ld.param.u64 	%rd17, [_Z38integrate_optdepth_transmission_nonisoPdS_S_S_S_S_S_iii_param_6];
	ld.param.u32 	%r15, [_Z38integrate_optdepth_transmission_nonisoPdS_S_S_S_S_S_iii_param_7];
	ld.param.u32 	%r17, [_Z38integrate_optdepth_transmission_nonisoPdS_S_S_S_S_S_iii_param_8];
	ld.param.u32 	%r16, [_Z38integrate_optdepth_transmission_nonisoPdS_S_S_S_S_S_iii_param_9];
	cvta.to.global.u64 	%rd1, %rd14;
	cvta.to.global.u64 	%rd2, %rd13;
	cvta.to.global.u64 	%rd3, %rd16;
	cvta.to.global.u64 	%rd4, %rd15;
	cvta.to.global.u64 	%rd5, %rd17;
	mov.u32 	%r19, %tid.x;
	mov.u32 	%r20, %ctaid.x;
	mov.u32 	%r21, %ntid.x;
	mad.lo.s32 	%r1, %r20, %r21, %r19;
	mov.u32 	%r22, %tid.y;
	mov.u32 	%r23, %ctaid.y;
	mov.u32 	%r24, %ntid.y;
	mad.lo.s32 	%r25, %r23, %r24, %r22;
	setp.ge.s32 	%p1, %r1, %r15;
	setp.ge.s32 	%p2, %r25, %r17;
	or.pred  	%p3, %p1, %p2;
	@%p3 bra 	$L__BB28_10;
	cvta.to.global.u64 	%rd18, %rd12;
	cvta.to.global.u64 	%rd19, %rd11;
	mad.lo.s32 	%r3, %r15, %r25, %r1;
	mul.wide.s32 	%rd20, %r3, 8;
	add.s64 	%rd6, %rd18, %rd20;
	mov.b64 	%rd21, 0;
	st.global.u64 	[%rd6], %rd21;
	add.s64 	%rd7, %rd19, %rd20;
	st.global.u64 	[%rd7], %rd21;
	setp.lt.s32 	%p4, %r16, 1;
	@%p4 bra 	$L__BB28_10;
	mul.lo.s32 	%r4, %r3, %r16;
	and.b32  	%r5, %r16, 3;
	setp.lt.u32 	%p5, %r16, 4;
	mov.b32 	%r33, 0;
	@%p5 bra 	$L__BB28_5;
	and.b32  	%r33, %r16, 2147483644;
	neg.s32 	%r31, %r33;
	add.s64 	%rd41, %rd5, 16;
	mov.u32 	%r30, %r4;
$L__BB28_4:
	.pragma "nounroll";
	mul.wide.s32 	%rd22, %r30, 8;
	add.s64 	%rd23, %rd4, %rd22;
	add.s64 	%rd24, %rd3, %rd22;
	add.s64 	%rd25, %rd2, %rd22;
	add.s64 	%rd26, %rd1, %rd22;
	ld.global.f64 	%fd1, [%rd41+-16];
	mul.f64 	%fd2, %fd1, 0d3FE0000000000000;
	ld.global.f64 	%fd3, [%rd23];
	ld.global.f64 	%fd4, [%rd24];
	add.f64 	%fd5, %fd3, %fd4;
	ld.global.f64 	%fd6, [%rd6];
	fma.rn.f64 	%fd7, %fd2, %fd5, %fd6;
	st.global.f64 	[%rd6], %fd7;
	ld.global.f64 	%fd8, [%rd41+-16];
	mul.f64 	%fd9, %fd8, 0d3FE0000000000000;
	ld.global.f64 	%fd10, [%rd25];
	ld.global.f64 	%fd11, [%rd26];
	mul.f64 	%fd12, %fd10, %fd11;
	ld.global.f64 	%fd13, [%rd7];
	fma.rn.f64 	%fd14, %fd9, %fd12, %fd13;
	st.global.f64 	[%rd7], %fd14;
	ld.global.f64 	%fd15, [%rd41+-8];
	mul.f64 	%fd16, %fd15, 0d3FE0000000000000;
	ld.global.f64 	%fd17, [%rd23+8];
	ld.global.f64 	%fd18, [%rd24+8];
	add.f64 	%fd19, %fd17, %fd18;
	ld.global.f64 	%fd20, [%rd6];
	fma.rn.f64 	%fd21, %fd16, %fd19, %fd20;
	st.global.f64 	[%rd6], %fd21;
	ld.global.f64 	%fd22, [%rd41+-8];
	mul.f64 	%fd23, %fd22, 0d3FE0000000000000;
	ld.global.f64 	%fd24, [%rd25+8];
	ld.global.f64 	%fd25, [%rd26+8];
	mul.f64 	%fd26, %fd24, %fd25;
	ld.global.f64 	%fd27, [%rd7];
	fma.rn.f64 	%fd28, %fd23, %fd26, %fd27;
	st.global.f64 	[%rd7], %fd28;
	ld.global.f64 	%fd29, [%rd41];
	mul.f64 	%fd30, %fd29, 0d3FE0000000000000;
	ld.global.f64 	%fd31, [%rd23+16];
	ld.global.f64 	%fd32, [%rd24+16];
	add.f64 	%fd33, %fd31, %fd32;
	ld.global.f64 	%fd34, [%rd6];
	fma.rn.f64 	%fd35, %fd30, %fd33, %fd34;
	st.global.f64 	[%rd6], %fd35;
	ld.global.f64 	%fd36, [%rd41];
	mul.f64 	%fd37, %fd36, 0d3FE0000000000000;
	ld.global.f64 	%fd38, [%rd25+16];
	ld.global.f64 	%fd39, [%rd26+16];
	mul.f64 	%fd40, %fd38, %fd39;
	ld.global.f64 	%fd41, [%rd7];
	fma.rn.f64 	%fd42, %fd37, %fd40, %fd41;
	st.global.f64 	[%rd7], %fd42;
	ld.global.f64 	%fd43, [%rd41+8];
	mul.f64 	%fd44, %fd43, 0d3FE0000000000000;
	ld.global.f64 	%fd45, [%rd23+24];
	ld.global.f64 	%fd46, [%rd24+24];
	add.f64 	%fd47, %fd45, %fd46;
	ld.global.f64 	%fd48, [%rd6];
	fma.rn.f64 	%fd49, %fd44, %fd47, %fd48;
	st.global.f64 	[%rd6], %fd49;
	ld.global.f64 	%fd50, [%rd41+8];
	mul.f64 	%fd51, %fd50, 0d3FE0000000000000;
	ld.global.f64 	%fd52, [%rd25+24];
	ld.global.f64 	%fd53, [%rd26+24];
	mul.f64 	%fd54, %fd52, %fd53;
	ld.global.f64 	%fd55, [%rd7];
	fma.rn.f64 	%fd56, %fd51, %fd54, %fd55;
	st.global.f64 	[%rd7], %fd56;
	add.s32 	%r31, %r31, 4;
	add.s32 	%r30, %r30, 4;
	add.s64 	%rd41, %rd41, 32;
	setp.ne.s32 	%p6, %r31, 0;
	@%p6 bra 	$L__BB28_4;
$L__BB28_5:
	setp.eq.s32 	%p7, %r5, 0;
	@%p7 bra 	$L__BB28_10;
	setp.eq.s32 	%p8, %r5, 1;
	@%p8 bra 	$L__BB28_8;
	mul.wide.u32 	%rd27, %r33, 8;
	add.s64 	%rd28, %rd5, %rd27;
	ld.global.f64 	%fd57, [%rd28];
	mul.f64 	%fd58, %fd57, 0d3FE0000000000000;
	add.s32 	%r27, %r33, %r4;
	mul.wide.s32 	%rd29, %r27, 8;
	add.s64 	%rd30, %rd4, %rd29;
	ld.global.f64 	%fd59, [%rd30];
	add.s64 	%rd31, %rd3, %rd29;
	ld.global.f64 	%fd60, [%rd31];
	add.f64 	%fd61, %fd59, %fd60;
	ld.global.f64 	%fd62, [%rd6];
	fma.rn.f64 	%fd63, %fd58, %fd61, %fd62;
	st.global.f64 	[%rd6], %fd63;
	ld.global.f64 	%fd64, [%rd28];
	mul.f64 	%fd65, %fd64, 0d3FE0000000000000;
	add.s64 	%rd32, %rd2, %rd29;
	ld.global.f64 	%fd66, [%rd32];
	add.s64 	%rd33, %rd1, %rd29;
	ld.global.f64 	%fd67, [%rd33];
	mul.f64 	%fd68, %fd66, %fd67;
	ld.global.f64 	%fd69, [%rd7];
	fma.rn.f64 	%fd70, %fd65, %fd68, %fd69;
	st.global.f64 	[%rd7], %fd70;
	ld.global.f64 	%fd71, [%rd28+8];
	mul.f64 	%fd72, %fd71, 0d3FE0000000000000;
	ld.global.f64 	%fd73, [%rd30+8];
	ld.global.f64 	%fd74, [%rd31+8];
	add.f64 	%fd75, %fd73, %fd74;
	ld.global.f64 	%fd76, [%rd6];
	fma.rn.f64 	%fd77, %fd72, %fd75, %fd76;
	st.global.f64 	[%rd6], %fd77;
	ld.global.f64 	%fd78, [%rd28+8];
	mul.f64 	%fd79, %fd78, 0d3FE0000000000000;
	ld.global.f64 	%fd80, [%rd32+8];
	ld.global.f64 	%fd81, [%rd33+8];
	mul.f64 	%fd82, %fd80, %fd81;
	ld.global.f64 	%fd83, [%rd7];
	fma.rn.f64 	%fd84, %fd79, %fd82, %fd83;
	st.global.f64 	[%rd7], %fd84;
	add.s32 	%r33, %r33, 2;
$L__BB28_8:
	and.b32  	%r28, %r16, 1;
	setp.eq.b32 	%p9, %r28, 1;
	not.pred 	%p10, %p9;
	@%p10 bra 	$L__BB28_10;
	mul.wide.u32 	%rd34, %r33, 8;
	add.s64 	%rd35, %rd5, %rd34;
	ld.global.f64 	%fd85, [%rd35];
	mul.f64 	%fd86, %fd85, 0d3FE0000000000000;
	add.s32 	%r29, %r33, %r4;
	mul.wide.s32 	%rd36, %r29, 8;
	add.s64 	%rd37, %rd4, %rd36;
	ld.global.f64 	%fd87, [%rd37];
	add.s64 	%rd38, %rd3, %rd36;
	ld.global.f64 	%fd88, [%rd38];
	add.f64 	%fd89, %fd87, %fd88;
	ld.global.f64 	%fd90, [%rd6];
	fma.rn.f64 	%fd91, %fd86, %fd89, %fd90;
	st.global.f64 	[%rd6], %fd91;
	ld.global.f64 	%fd92, [%rd35];
	mul.f64 	%fd93, %fd92, 0d3FE0000000000000;
	add.s64 	%rd39, %rd2, %rd36;
	ld.global.f64 	%fd94, [%rd39];
	add.s64 	%rd40, %rd1, %rd36;
	ld.global.f64 	%fd95, [%rd40];
	mul.f64 	%fd96, %fd94, %fd95;
	ld.global.f64 	%fd97, [%rd7];
	fma.rn.f64 	%fd98, %fd93, %fd96, %fd97;
	st.global.f64 	[%rd7], %fd98;
$L__BB28_10:
	ret;

}
	// .globl	_Z19calc_contr_func_isoPdS_S_S_S_diii
.visible .entry _Z19calc_contr_func_isoPdS_S_S_S_diii(
	.param .u64 .ptr .align 1 _Z19calc_contr_func_isoPdS_S_S_S_diii_param_0,
	.param .u64 .ptr .align 1 _Z19calc_contr_func_isoPdS_S_S_S_diii_param_1,
	.param .u64 .ptr .align 1 _Z19calc_contr_func_isoPdS_S_S_S_diii_param_2,
	.param .u64 .ptr .align 1 _Z19calc_contr_func_isoPdS_S_S_S_diii_param_3,
	.param .u64 .ptr .align 1 _Z19calc_contr_func_isoPdS_S_S_S_diii_param_4,
	.param .f64 _Z19calc_contr_func_isoPdS_S_S_S_diii_param_5,
	.param .u32 _Z19calc_contr_func_isoPdS_S_S_S_diii_param_6,
	.param .u32 _Z19calc_contr_func_isoPdS_S_S_S_diii_param_7,
	.param .u32 _Z19calc_contr_func_isoPdS_S_S_S_diii_param_8
)
{
	.reg .pred 	%p<16>;
	.reg .b32 	%r<196>;
	.reg .b64 	%rd<90>;
	.reg .b64 	%fd<100>;

	ld.param.u64 	%rd9, [_Z19calc_contr_func_isoPdS_S_S_S_diii_param_0];
	ld.param.u64 	%rd10, [_Z19calc_contr_func_isoPdS_S_S_S_diii_param_1];
	ld.param.u64 	%rd7, [_Z19calc_contr_func_isoPdS_S_S_S_diii_param_3];
	ld.param.u32 	%r91, [_Z19calc_contr_func_isoPdS_S_S_S_diii_param_6];
	ld.param.u32 	%r94, [_Z19calc_contr_func_isoPdS_S_S_S_diii_param_7];
	ld.param.u32 	%r93, [_Z19calc_contr_func_isoPdS_S_S_S_diii_param_8];
	cvta.to.global.u64 	%rd1, %rd9;
	cvta.to.global.u64 	%rd2, %rd10;
	mov.u32 	%r95, %tid.x;
	mov.u32 	%r96, %ctaid.x;
	mov.u32 	%r97, %ntid.x;
	mad.lo.s32 	%r1, %r96, %r97, %r95;
	mov.u32 	%r2, %tid.y;
	mov.u32 	%r98, %ctaid.y;
	mov.u32 	%r99, %ntid.y;
	mul.lo.s32 	%r3, %r98, %r99;
	add.s32 	%r100, %r3, %r2;
	setp.ge.s32 	%p1, %r1, %r91;
	setp.ge.s32 	%p2, %r100, %r94;
	or.pred  	%p3, %p1, %p2;
	@%p3 bra 	$L__BB29_20;
	mul.wide.s32 	%rd11, %r93, 8;
	{ // callseq 29, 0
	.param .b64 param0;
	st.param.b64 	[param0], %rd11;
	.param .b64 retval0;
	call.uni (retval0), 
	malloc, 
	(
	param0
	);
	ld.param.b64 	%rd12, [retval0];
	} // callseq 29
	setp.lt.s32 	%p4, %r93, 1;
	@%p4 bra 	$L__BB29_19;
	add.s32 	%r5, %r100, 1;
	mad.lo.s32 	%r102, %r91, %r100, %r1;
	mul.lo.s32 	%r6, %r102, %r93;
	mul.wide.s32 	%rd13, %r102, 8;
	add.s64 	%rd4, %rd2, %rd13;
	not.b32 	%r103, %r3;
	add.s32 	%r104, %r94, %r103;
	sub.s32 	%r105, %r104, %r2;
	sub.s32 	%r106, %r94, %r100;
	add.s32 	%r7, %r106, -2;
	and.b32  	%r8, %r105, 15;
	and.b32  	%r9, %r105, 7;
	and.b32  	%r10, %r105, 3;
	add.s32 	%r107, %r100, 2;
	mad.lo.s32 	%r108, %r91, %r107, %r1;
	mul.lo.s32 	%r11, %r93, %r108;
	mul.lo.s32 	%r109, %r93, %r91;
	shl.b32 	%r12, %r109, 4;
	add.s32 	%r110, %r100, 3;
	mad.lo.s32 	%r111, %r91, %r110, %r1;
	mul.lo.s32 	%r13, %r93, %r111;
	add.s32 	%r112, %r100, 4;
	mad.lo.s32 	%r113, %r91, %r112, %r1;
	mul.lo.s32 	%r14, %r93, %r113;
	add.s32 	%r114, %r100, 5;
	mad.lo.s32 	%r115, %r91, %r114, %r1;
	mul.lo.s32 	%r15, %r93, %r115;
	add.s32 	%r116, %r100, 6;
	mad.lo.s32 	%r117, %r91, %r116, %r1;
	mul.lo.s32 	%r16, %r93, %r117;
	add.s32 	%r118, %r100, 7;
	mad.lo.s32 	%r119, %r91, %r118, %r1;
	mul.lo.s32 	%r17, %r93, %r119;
	add.s32 	%r120, %r100, 8;
	mad.lo.s32 	%r121, %r91, %r120, %r1;
	mul.lo.s32 	%r18, %r93, %r121;
	add.s32 	%r122, %r100, 9;
	mad.lo.s32 	%r123, %r91, %r122, %r1;
	mul.lo.s32 	%r19, %r93, %r123;
	add.s32 	%r124, %r100, 10;
	mad.lo.s32 	%r125, %r91, %r124, %r1;
	mul.lo.s32 	%r20, %r93, %r125;
	add.s32 	%r126, %r100, 11;
	mad.lo.s32 	%r127, %r91, %r126, %r1;
	mul.lo.s32 	%r21, %r93, %r127;
	add.s32 	%r128, %r100, 12;
	mad.lo.s32 	%r129, %r91, %r128, %r1;
	mul.lo.s32 	%r22, %r93, %r129;
	add.s32 	%r130, %r100, 13;
	mad.lo.s32 	%r131, %r91, %r130, %r1;
	mul.lo.s32 	%r23, %r93, %r131;
	add.s32 	%r132, %r100, 14;
	mad.lo.s32 	%r133, %r91, %r132, %r1;
	mul.lo.s32 	%r24, %r93, %r133;
	add.s32 	%r134, %r100, 15;
	mad.lo.s32 	%r135, %r91, %r134, %r1;
	mul.lo.s32 	%r25, %r93, %r135;
	add.s32 	%r136, %r100, 16;
	mad.lo.s32 	%r137, %r91, %r136, %r1;
	mul.lo.s32 	%r26, %r93, %r137;
	add.s32 	%r138, %r102, %r91;
	mul.lo.s32 	%r27, %r93, %r138;
	and.b32  	%r139, %r105, -16;
	neg.s32 	%r28, %r139;
	cvta.to.global.u64 	%rd5, %rd7;
	mov.b32 	%r174, 0;
$L__BB29_3:
	setp.ge.u32 	%p5, %r5, %r94;
	mov.f64 	%fd99, 0d3FF0000000000000;
	@%p5 bra 	$L__BB29_18;
	setp.lt.u32 	%p6, %r7, 15;
	mov.f64 	%fd99, 0d3FF0000000000000;
	mov.u32 	%r194, %r5;
	@%p6 bra 	$L__BB29_8;
	add.s32 	%r191, %r11, %r174;
	add.s32 	%r190, %r13, %r174;
	add.s32 	%r189, %r14, %r174;
	add.s32 	%r188, %r15, %r174;
	add.s32 	%r187, %r16, %r174;
	add.s32 	%r186, %r17, %r174;
	add.s32 	%r185, %r18, %r174;
	add.s32 	%r184, %r19, %r174;
	add.s32 	%r183, %r20, %r174;
	add.s32 	%r182, %r21, %r174;
	add.s32 	%r181, %r22, %r174;
	add.s32 	%r180, %r23, %r174;
	add.s32 	%r179, %r24, %r174;
	add.s32 	%r178, %r25, %r174;
	add.s32 	%r177, %r26, %r174;
	add.s32 	%r176, %r27, %r174;
	mov.f64 	%fd99, 0d3FF0000000000000;
	mov.u32 	%r175, %r28;
	mov.u32 	%r192, %r100;
$L__BB29_6:
	.pragma "nounroll";
	mul.wide.s32 	%rd14, %r176, 8;
	add.s64 	%rd15, %rd1, %rd14;
	ld.global.f64 	%fd20, [%rd15];
	mul.f64 	%fd21, %fd99, %fd20;
	mul.wide.s32 	%rd16, %r191, 8;
	add.s64 	%rd17, %rd1, %rd16;
	ld.global.f64 	%fd22, [%rd17];
	mul.f64 	%fd23, %fd21, %fd22;
	mul.wide.s32 	%rd18, %r190, 8;
	add.s64 	%rd19, %rd1, %rd18;
	ld.global.f64 	%fd24, [%rd19];
	mul.f64 	%fd25, %fd23, %fd24;
	mul.wide.s32 	%rd20, %r189, 8;
	add.s64 	%rd21, %rd1, %rd20;
	ld.global.f64 	%fd26, [%rd21];
	mul.f64 	%fd27, %fd25, %fd26;
	mul.wide.s32 	%rd22, %r188, 8;
	add.s64 	%rd23, %rd1, %rd22;
	ld.global.f64 	%fd28, [%rd23];
	mul.f64 	%fd29, %fd27, %fd28;
	mul.wide.s32 	%rd24, %r187, 8;
	add.s64 	%rd25, %rd1, %rd24;
	ld.global.f64 	%fd30, [%rd25];
	mul.f64 	%fd31, %fd29, %fd30;
	mul.wide.s32 	%rd26, %r186, 8;
	add.s64 	%rd27, %rd1, %rd26;
	ld.global.f64 	%fd32, [%rd27];
	mul.f64 	%fd33, %fd31, %fd32;
	mul.wide.s32 	%rd28, %r185, 8;
	add.s64 	%rd29, %rd1, %rd28;
	ld.global.f64 	%fd34, [%rd29];
	mul.f64 	%fd35, %fd33, %fd34;
	mul.wide.s32 	%rd30, %r184, 8;
	add.s64 	%rd31, %rd1, %rd30;
	ld.global.f64 	%fd36, [%rd31];
	mul.f64 	%fd37, %fd35, %fd36;
	mul.wide.s32 	%rd32, %r183, 8;
	add.s64 	%rd33, %rd1, %rd32;
	ld.global.f64 	%fd38, [%rd33];
	mul.f64 	%fd39, %fd37, %fd38;
	mul.wide.s32 	%rd34, %r182, 8;
	add.s64 	%rd35, %rd1, %rd34;
	ld.global.f64 	%fd40, [%rd35];
	mul.f64 	%fd41, %fd39, %fd40;
	mul.wide.s32 	%rd36, %r181, 8;
	add.s64 	%rd37, %rd1, %rd36;
	ld.global.f64 	%fd42, [%rd37];
	mul.f64 	%fd43, %fd41, %fd42;
	mul.wide.s32 	%rd38, %r180, 8;
	add.s64 	%rd39, %rd1, %rd38;
	ld.global.f64 	%fd44, [%rd39];
	mul.f64 	%fd45, %fd43, %fd44;
	mul.wide.s32 	%rd40, %r179, 8;
	add.s64 	%rd41, %rd1, %rd40;
	ld.global.f64 	%fd46, [%rd41];
	mul.f64 	%fd47, %fd45, %fd46;
	mul.wide.s32 	%rd42, %r178, 8;
	add.s64 	%rd43, %rd1, %rd42;
	ld.global.f64 	%fd48, [%rd43];
	mul.f64 	%fd49, %fd47, %fd48;
	mul.wide.s32 	%rd44, %r177, 8;
	add.s64 	%rd45, %rd1, %rd44;
	ld.global.f64 	%fd50, [%rd45];
	mul.f64 	%fd99, %fd49, %fd50;
	add.s32 	%r192, %r192, 16;
	add.s32 	%r191, %r191, %r12;
	add.s32 	%r190, %r190, %r12;
	add.s32 	%r189, %r189, %r12;
	add.s32 	%r188, %r188, %r12;
	add.s32 	%r187, %r187, %r12;
	add.s32 	%r186, %r186, %r12;
	add.s32 	%r185, %r185, %r12;
	add.s32 	%r184, %r184, %r12;
	add.s32 	%r183, %r183, %r12;
	add.s32 	%r182, %r182, %r12;
	add.s32 	%r181, %r181, %r12;
	add.s32 	%r180, %r180, %r12;
	add.s32 	%r179, %r179, %r12;
	add.s32 	%r178, %r178, %r12;
	add.s32 	%r177, %r177, %r12;
	add.s32 	%r176, %r176, %r12;
	add.s32 	%r175, %r175, 16;
	setp.ne.s32 	%p7, %r175, 0;
	@%p7 bra 	$L__BB29_6;
	add.s32 	%r194, %r192, 1;
$L__BB29_8:
	setp.eq.s32 	%p8, %r8, 0;
	@%p8 bra 	$L__BB29_18;
	add.s32 	%r140, %r8, -1;
	setp.lt.u32 	%p9, %r140, 7;
	@%p9 bra 	$L__BB29_11;
	mad.lo.s32 	%r141, %r194, %r91, %r1;
	mad.lo.s32 	%r142, %r141, %r93, %r174;
	mul.wide.s32 	%rd46, %r142, 8;
	add.s64 	%rd47, %rd1, %rd46;
	ld.global.f64 	%fd52, [%rd47];
	mul.f64 	%fd53, %fd99, %fd52;
	add.s32 	%r143, %r141, %r91;
	mad.lo.s32 	%r144, %r143, %r93, %r174;
	mul.wide.s32 	%rd48, %r144, 8;
	add.s64 	%rd49, %rd1, %rd48;
	ld.global.f64 	%fd54, [%rd49];
	mul.f64 	%fd55, %fd53, %fd54;
	add.s32 	%r145, %r143, %r91;
	mad.lo.s32 	%r146, %r145, %r93, %r174;
	mul.wide.s32 	%rd50, %r146, 8;
	add.s64 	%rd51, %rd1, %rd50;
	ld.global.f64 	%fd56, [%rd51];
	mul.f64 	%fd57, %fd55, %fd56;
	add.s32 	%r147, %r145, %r91;
	mad.lo.s32 	%r148, %r147, %r93, %r174;
	mul.wide.s32 	%rd52, %r148, 8;
	add.s64 	%rd53, %rd1, %rd52;
	ld.global.f64 	%fd58, [%rd53];
	mul.f64 	%fd59, %fd57, %fd58;
	add.s32 	%r149, %r147, %r91;
	mad.lo.s32 	%r150, %r149, %r93, %r174;
	mul.wide.s32 	%rd54, %r150, 8;
	add.s64 	%rd55, %rd1, %rd54;
	ld.global.f64 	%fd60, [%rd55];
	mul.f64 	%fd61, %fd59, %fd60;
	add.s32 	%r151, %r149, %r91;
	mad.lo.s32 	%r152, %r151, %r93, %r174;
	mul.wide.s32 	%rd56, %r152, 8;
	add.s64 	%rd57, %rd1, %rd56;
	ld.global.f64 	%fd62, [%rd57];
	mul.f64 	%fd63, %fd61, %fd62;
	add.s32 	%r153, %r151, %r91;
	mad.lo.s32 	%r154, %r153, %r93, %r174;
	mul.wide.s32 	%rd58, %r154, 8;
	add.s64 	%rd59, %rd1, %rd58;
	ld.global.f64 	%fd64, [%rd59];
	mul.f64 	%fd65, %fd63, %fd64;
	add.s32 	%r155, %r153, %r91;
	mad.lo.s32 	%r156, %r155, %r93, %r174;
	mul.wide.s32 	%rd60, %r156, 8;
	add.s64 	%rd61, %rd1, %rd60;
	ld.global.f64 	%fd66, [%rd61];
	mul.f64 	%fd99, %fd65, %fd66;
	add.s32 	%r194, %r194, 8;
$L__BB29_11:
	setp.eq.s32 	%p10, %r9, 0;
	@%p10 bra 	$L__BB29_18;
	add.s32 	%r157, %r9, -1;
	setp.lt.u32 	%p11, %r157, 3;
	@%p11 bra 	$L__BB29_14;
	mad.lo.s32 	%r158, %r194, %r91, %r1;
	mad.lo.s32 	%r159, %r158, %r93, %r174;
	mul.wide.s32 	%rd62, %r159, 8;
	add.s64 	%rd63, %rd1, %rd62;
	ld.global.f64 	%fd68, [%rd63];
	mul.f64 	%fd69, %fd99, %fd68;
	add.s32 	%r160, %r158, %r91;
	mad.lo.s32 	%r161, %r160, %r93, %r174;
	mul.wide.s32 	%rd64, %r161, 8;
	add.s64 	%rd65, %rd1, %rd64;
	ld.global.f64 	%fd70, [%rd65];
	mul.f64 	%fd71, %fd69, %fd70;
	add.s32 	%r162, %r160, %r91;
	mad.lo.s32 	%r163, %r162, %r93, %r174;
	mul.wide.s32 	%rd66, %r163, 8;
	add.s64 	%rd67, %rd1, %rd66;
	ld.global.f64 	%fd72, [%rd67];
	mul.f64 	%fd73, %fd71, %fd72;
	add.s32 	%r164, %r162, %r91;
	mad.lo.s32 	%r165, %r164, %r93, %r174;
	mul.wide.s32 	%rd68, %r165, 8;
	add.s64 	%rd69, %rd1, %rd68;
	ld.global.f64 	%fd74, [%rd69];
	mul.f64 	%fd99, %fd73, %fd74;
	add.s32 	%r194, %r194, 4;
$L__BB29_14:
	setp.eq.s32 	%p12, %r10, 0;
	@%p12 bra 	$L__BB29_18;
	setp.eq.s32 	%p13, %r10, 1;
	mad.lo.s32 	%r88, %r194, %r91, %r1;
	mad.lo.s32 	%r166, %r88, %r93, %r174;
	mul.wide.s32 	%rd70, %r166, 8;
	add.s64 	%rd71, %rd1, %rd70;
	ld.global.f64 	%fd75, [%rd71];
	mul.f64 	%fd99, %fd99, %fd75;
	@%p13 bra 	$L__BB29_18;
	setp.eq.s32 	%p14, %r10, 2;
	add.s32 	%r89, %r88, %r91;
	mad.lo.s32 	%r167, %r89, %r93, %r174;
	mul.wide.s32 	%rd72, %r167, 8;
	add.s64 	%rd73, %rd1, %rd72;
	ld.global.f64 	%fd76, [%rd73];
	mul.f64 	%fd99, %fd99, %fd76;
	@%p14 bra 	$L__BB29_18;
	add.s32 	%r168, %r89, %r91;
	mad.lo.s32 	%r169, %r168, %r93, %r174;
	mul.wide.s32 	%rd74, %r169, 8;
	add.s64 	%rd75, %rd1, %rd74;
	ld.global.f64 	%fd77, [%rd75];
	mul.f64 	%fd99, %fd99, %fd77;
$L__BB29_18:
	add.s32 	%r170, %r174, %r6;
	mul.wide.s32 	%rd76, %r170, 8;
	add.s64 	%rd77, %rd1, %rd76;
	ld.global.f64 	%fd78, [%rd77];
	mov.f64 	%fd79, 0d3FF0000000000000;
	sub.f64 	%fd80, %fd79, %fd78;
	mul.f64 	%fd81, %fd99, %fd80;
	mul.wide.u32 	%rd78, %r174, 8;
	add.s64 	%rd79, %rd12, %rd78;
	st.f64 	[%rd79], %fd81;
	add.s64 	%rd80, %rd5, %rd78;
	ld.global.f64 	%fd82, [%rd80];
	mul.f64 	%fd83, %fd82, 0d3FE0000000000000;
	ld.global.f64 	%fd84, [%rd4];
	fma.rn.f64 	%fd85, %fd81, %fd83, %fd84;
	st.global.f64 	[%rd4], %fd85;
	add.s32 	%r174, %r174, 1;
	setp.ne.s32 	%p15, %r174, %r93;
	@%p15 bra 	$L__BB29_3;
$L__BB29_19:
	ld.param.f64 	%fd91, [_Z19calc_contr_func_isoPdS_S_S_S_diii_param_5];
	ld.param.u64 	%rd89, [_Z19calc_contr_func_isoPdS_S_S_S_diii_param_4];
	ld.param.u64 	%rd88, [_Z19calc_contr_func_isoPdS_S_S_S_diii_param_2];
	mul.f64 	%fd86, %fd91, 0d401921FB54442D18;
	add.s32 	%r171, %r94, 2;
	mad.lo.s32 	%r172, %r171, %r1, %r100;
	cvta.to.global.u64 	%rd81, %rd89;
	mul.wide.s32 	%rd82, %r172, 8;
	add.s64 	%rd83, %rd81, %rd82;
	ld.global.f64 	%fd87, [%rd83];
	mul.f64 	%fd88, %fd86, %fd87;
	mad.lo.s32 	%r173, %r91, %r100, %r1;
	mul.wide.s32 	%rd84, %r173, 8;
	add.s64 	%rd85, %rd2, %rd84;
	ld.global.f64 	%fd89, [%rd85];
	mul.f64 	%fd90, %fd88, %fd89;
	cvta.to.global.u64 	%rd86, %rd88;
	add.s64 	%rd87, %rd86, %rd84;
	st.global.f64 	[%rd87], %fd90;
	{ // callseq 30, 0
	.param .b64 param0;
	st.param.b64 	[param0], %rd12;
	call.uni 
	free, 
	(
	param0
	);
	} // callseq 30
$L__BB29_20:
	ret;

}
	// .globl	_Z22calc_contr_func_nonisoPdS_S_S_S_S_diii
.visible .entry _Z22calc_contr_func_nonisoPdS_S_S_S_S_diii(
	.param .u64 .ptr .align 1 _Z22calc_contr_func_nonisoPdS_S_S_S_S_diii_param_0,
	.param .u64 .ptr .align 1 _Z22calc_contr_func_nonisoPdS_S_S_S_S_diii_param_1,
	.param .u64 .ptr .align 1 _Z22calc_contr_func_nonisoPdS_S_S_S_S_diii_param_2,
	.param .u64 .ptr .align 1 _Z22calc_contr_func_nonisoPdS_S_S_S_S_diii_param_3,
	.param .u64 .ptr .align 1 _Z22calc_contr_func_nonisoPdS_S_S_S_S_diii_param_4,
	.param .u64 .ptr .align 1 _Z22calc_contr_func_nonisoPdS_S_S_S_S_diii_param_5,
	.param .f64 _Z22calc_contr_func_nonisoPdS_S_S_S_S_diii_param_6,
	.param .u32 _Z22calc_contr_func_nonisoPdS_S_S_S_S_diii_param_7,
	.param .u32 _Z22calc_contr_func_nonisoPdS_S_S_S_S_diii_param_8,
	.param .u32 _Z22calc_contr_func_nonisoPdS_S_S_S_S_diii_param_9
)
{
	.reg .pred 	%p<14>;
	.reg .b32 	%r<124>;
	.reg .b64 	%rd<77>;
	.reg .b64 	%fd<100>;

	ld.param.u64 	%rd8, [_Z22calc_contr_func_nonisoPdS_S_S_S_S_diii_param_0];
	ld.param.u64 	%rd9, [_Z22calc_contr_func_nonisoPdS_S_S_S_S_diii_param_1];
	ld.param.u64 	%rd10, [_Z22calc_contr_func_nonisoPdS_S_S_S_S_diii_param_2];
	ld.param.u32 	%r56, [_Z22calc_contr_func_nonisoPdS_S_S_S_S_diii_param_7];
	ld.param.u32 	%r59, [_Z22calc_contr_func_nonisoPdS_S_S_S_S_diii_param_8];
	ld.param.u32 	%r58, [_Z22calc_contr_func_nonisoPdS_S_S_S_S_diii_param_9];
	cvta.to.global.u64 	%rd1, %rd9;
	cvta.to.global.u64 	%rd2, %rd8;
	cvta.to.global.u64 	%rd3, %rd10;
	mov.u32 	%r60, %tid.x;
	mov.u32 	%r61, %ctaid.x;
	mov.u32 	%r62, %ntid.x;
	mad.lo.s32 	%r1, %r61, %r62, %r60;
	mov.u32 	%r2, %tid.y;
	mov.u32 	%r63, %ctaid.y;
	mov.u32 	%r64, %ntid.y;
	mul.lo.s32 	%r3, %r63, %r64;
	add.s32 	%r65, %r3, %r2;
	setp.ge.s32 	%p1, %r1, %r56;
	setp.ge.s32 	%p2, %r65, %r59;
	or.pred  	%p3, %p1, %p2;
	@%p3 bra 	$L__BB30_18;
	mul.wide.s32 	%rd11, %r58, 8;
	{ // callseq 31, 0
	.param .b64 param0;
	st.param.b64 	[param0], %rd11;
	.param .b64 retval0;
	call.uni (retval0), 
	malloc, 
	(
	param0
	);
	ld.param.b64 	%rd12, [retval0];
	} // callseq 31
	setp.lt.s32 	%p4, %r58, 1;
	@%p4 bra 	$L__BB30_17;
	add.s32 	%r5, %r65, 1;
	mad.lo.s32 	%r67, %r56, %r65, %r1;
	mul.lo.s32 	%r6, %r67, %r58;
	not.b32 	%r68, %r3;
	add.s32 	%r69, %r59, %r68;
	sub.s32 	%r70, %r69, %r2;
	and.b32  	%r7, %r70, 7;
	and.b32  	%r8, %r70, 3;
	and.b32  	%r9, %r70, 1;
	add.s32 	%r71, %r65, 2;
	mad.lo.s32 	%r72, %r56, %r71, %r1;
	mul.lo.s32 	%r10, %r58, %r72;
	mul.lo.s32 	%r73, %r58, %r56;
	shl.b32 	%r11, %r73, 3;
	add.s32 	%r74, %r65, 3;
	mad.lo.s32 	%r75, %r56, %r74, %r1;
	mul.lo.s32 	%r12, %r58, %r75;
	add.s32 	%r76, %r65, 4;
	mad.lo.s32 	%r77, %r56, %r76, %r1;
	mul.lo.s32 	%r13, %r58, %r77;
	add.s32 	%r78, %r65, 5;
	mad.lo.s32 	%r79, %r56, %r78, %r1;
	mul.lo.s32 	%r14, %r58, %r79;
	add.s32 	%r80, %r65, 6;
	mad.lo.s32 	%r81, %r56, %r80, %r1;
	mul.lo.s32 	%r15, %r58, %r81;
	add.s32 	%r82, %r65, 7;
	mad.lo.s32 	%r83, %r56, %r82, %r1;
	mul.lo.s32 	%r16, %r58, %r83;
	add.s32 	%r84, %r65, 8;
	mad.lo.s32 	%r85, %r56, %r84, %r1;
	mul.lo.s32 	%r17, %r58, %r85;
	add.s32 	%r86, %r67, %r56;
	mul.lo.s32 	%r18, %r58, %r86;
	and.b32  	%r87, %r70, -8;
	neg.s32 	%r19, %r87;
	mov.b32 	%r110, 0;
$L__BB30_3:
	setp.ge.u32 	%p5, %r5, %r59;
	mov.f64 	%fd99, 0d3FF0000000000000;
	@%p5 bra 	$L__BB30_16;
	sub.s32 	%r88, %r59, %r65;
	add.s32 	%r89, %r88, -2;
	setp.lt.u32 	%p6, %r89, 7;
	mov.f64 	%fd99, 0d3FF0000000000000;
	mov.u32 	%r122, %r5;
	@%p6 bra 	$L__BB30_8;
	add.s32 	%r119, %r10, %r110;
	add.s32 	%r118, %r12, %r110;
	add.s32 	%r117, %r13, %r110;
	add.s32 	%r116, %r14, %r110;
	add.s32 	%r115, %r15, %r110;
	add.s32 	%r114, %r16, %r110;
	add.s32 	%r113, %r17, %r110;
	add.s32 	%r112, %r18, %r110;
	mov.f64 	%fd99, 0d3FF0000000000000;
	mov.u32 	%r111, %r19;
	mov.u32 	%r120, %r65;
$L__BB30_6:
	.pragma "nounroll";
	mul.wide.s32 	%rd13, %r112, 8;
	add.s64 	%rd14, %rd2, %rd13;
	ld.global.f64 	%fd18, [%rd14];
	mul.f64 	%fd19, %fd99, %fd18;
	add.s64 	%rd15, %rd1, %rd13;
	ld.global.f64 	%fd20, [%rd15];
	mul.f64 	%fd21, %fd19, %fd20;
	mul.wide.s32 	%rd16, %r119, 8;
	add.s64 	%rd17, %rd2, %rd16;
	ld.global.f64 	%fd22, [%rd17];
	mul.f64 	%fd23, %fd21, %fd22;
	add.s64 	%rd18, %rd1, %rd16;
	ld.global.f64 	%fd24, [%rd18];
	mul.f64 	%fd25, %fd23, %fd24;
	mul.wide.s32 	%rd19, %r118, 8;
	add.s64 	%rd20, %rd2, %rd19;
	ld.global.f64 	%fd26, [%rd20];
	mul.f64 	%fd27, %fd25, %fd26;
	add.s64 	%rd21, %rd1, %rd19;
	ld.global.f64 	%fd28, [%rd21];
	mul.f64 	%fd29, %fd27, %fd28;
	mul.wide.s32 	%rd22, %r117, 8;
	add.s64 	%rd23, %rd2, %rd22;
	ld.global.f64 	%fd30, [%rd23];
	mul.f64 	%fd31, %fd29, %fd30;
	add.s64 	%rd24, %rd1, %rd22;
	ld.global.f64 	%fd32, [%rd24];
	mul.f64 	%fd33, %fd31, %fd32;
	mul.wide.s32 	%rd25, %r116, 8;
	add.s64 	%rd26, %rd2, %rd25;
	ld.global.f64 	%fd34, [%rd26];
	mul.f64 	%fd35, %fd33, %fd34;
	add.s64 	%rd27, %rd1, %rd25;
	ld.global.f64 	%fd36, [%rd27];
	mul.f64 	%fd37, %fd35, %fd36;
	mul.wide.s32 	%rd28, %r115, 8;
	add.s64 	%rd29, %rd2, %rd28;
	ld.global.f64 	%fd38, [%rd29];
	mul.f64 	%fd39, %fd37, %fd38;
	add.s64 	%rd30, %rd1, %rd28;
	ld.global.f64 	%fd40, [%rd30];
	mul.f64 	%fd41, %fd39, %fd40;
	mul.wide.s32 	%rd31, %r114, 8;
	add.s64 	%rd32, %rd2, %rd31;
	ld.global.f64 	%fd42, [%rd32];
	mul.f64 	%fd43, %fd41, %fd42;
	add.s64 	%rd33, %rd1, %rd31;
	ld.global.f64 	%fd44, [%rd33];
	mul.f64 	%fd45, %fd43, %fd44;
	mul.wide.s32 	%rd34, %r113, 8;
	add.s64 	%rd35, %rd2, %rd34;
	ld.global.f64 	%fd46, [%rd35];
	mul.f64 	%fd47, %fd45, %fd46;
	add.s64 	%rd36, %rd1, %rd34;
	ld.global.f64 	%fd48, [%rd36];
	mul.f64 	%fd99, %fd47, %fd48;
	add.s32 	%r120, %r120, 8;
	add.s32 	%r119, %r119, %r11;
	add.s32 	%r118, %r118, %r11;
	add.s32 	%r117, %r117, %r11;
	add.s32 	%r116, %r116, %r11;
	add.s32 	%r115, %r115, %r11;
	add.s32 	%r114, %r114, %r11;
	add.s32 	%r113, %r113, %r11;
	add.s32 	%r112, %r112, %r11;
	add.s32 	%r111, %r111, 8;
	setp.ne.s32 	%p7, %r111, 0;
	@%p7 bra 	$L__BB30_6;
	add.s32 	%r122, %r120, 1;
$L__BB30_8:
	setp.eq.s32 	%p8, %r7, 0;
	@%p8 bra 	$L__BB30_16;
	add.s32 	%r90, %r7, -1;
	setp.lt.u32 	%p9, %r90, 3;
	@%p9 bra 	$L__BB30_11;
	mad.lo.s32 	%r91, %r122, %r56, %r1;
	mad.lo.s32 	%r92, %r91, %r58, %r110;
	mul.wide.s32 	%rd37, %r92, 8;
	add.s64 	%rd38, %rd2, %rd37;
	ld.global.f64 	%fd50, [%rd38];
	mul.f64 	%fd51, %fd99, %fd50;
	add.s64 	%rd39, %rd1, %rd37;
	ld.global.f64 	%fd52, [%rd39];
	mul.f64 	%fd53, %fd51, %fd52;
	add.s32 	%r93, %r91, %r56;
	mad.lo.s32 	%r94, %r93, %r58, %r110;
	mul.wide.s32 	%rd40, %r94, 8;
	add.s64 	%rd41, %rd2, %rd40;
	ld.global.f64 	%fd54, [%rd41];
	mul.f64 	%fd55, %fd53, %fd54;
	add.s64 	%rd42, %rd1, %rd40;
	ld.global.f64 	%fd56, [%rd42];
	mul.f64 	%fd57, %fd55, %fd56;
	add.s32 	%r95, %r93, %r56;
	mad.lo.s32 	%r96, %r95, %r58, %r110;
	mul.wide.s32 	%rd43, %r96, 8;
	add.s64 	%rd44, %rd2, %rd43;
	ld.global.f64 	%fd58, [%rd44];
	mul.f64 	%fd59, %fd57, %fd58;
	add.s64 	%rd45, %rd1, %rd43;
	ld.global.f64 	%fd60, [%rd45];
	mul.f64 	%fd61, %fd59, %fd60;
	add.s32 	%r97, %r95, %r56;
	mad.lo.s32 	%r98, %r97, %r58, %r110;
	mul.wide.s32 	%rd46, %r98, 8;
	add.s64 	%rd47, %rd2, %rd46;
	ld.global.f64 	%fd62, [%rd47];
	mul.f64 	%fd63, %fd61, %fd62;
	add.s64 	%rd48, %rd1, %rd46;
	ld.global.f64 	%fd64, [%rd48];
	mul.f64 	%fd99, %fd63, %fd64;
	add.s32 	%r122, %r122, 4;
$L__BB30_11:
	setp.eq.s32 	%p10, %r8, 0;
	@%p10 bra 	$L__BB30_16;
	setp.eq.s32 	%p11, %r8, 1;
	@%p11 bra 	$L__BB30_14;
	mad.lo.s32 	%r99, %r122, %r56, %r1;
	mad.lo.s32 	%r100, %r99, %r58, %r110;
	mul.wide.s32 	%rd49, %r100, 8;
	add.s64 	%rd50, %rd2, %rd49;
	ld.global.f64 	%fd66, [%rd50];
	mul.f64 	%fd67, %fd99, %fd66;
	add.s64 	%rd51, %rd1, %rd49;
	ld.global.f64 	%fd68, [%rd51];
	mul.f64 	%fd69, %fd67, %fd68;
	add.s32 	%r101, %r99, %r56;
	mad.lo.s32 	%r102, %r101, %r58, %r110;
	mul.wide.s32 	%rd52, %r102, 8;
	add.s64 	%rd53, %rd2, %rd52;
	ld.global.f64 	%fd70, [%rd53];
	mul.f64 	%fd71, %fd69, %fd70;
	add.s64 	%rd54, %rd1, %rd52;
	ld.global.f64 	%fd72, [%rd54];
	mul.f64 	%fd99, %fd71, %fd72;
	add.s32 	%r122, %r122, 2;
$L__BB30_14:
	setp.eq.s32 	%p12, %r9, 0;
	@%p12 bra 	$L__BB30_16;
	mad.lo.s32 	%r103, %r122, %r56, %r1;
	mad.lo.s32 	%r104, %r103, %r58, %r110;
	mul.wide.s32 	%rd55, %r104, 8;
	add.s64 	%rd56, %rd2, %rd55;
	ld.global.f64 	%fd73, [%rd56];
	mul.f64 	%fd74, %fd99, %fd73;
	add.s64 	%rd57, %rd1, %rd55;
	ld.global.f64 	%fd75, [%rd57];
	mul.f64 	%fd99, %fd74, %fd75;
$L__BB30_16:
	ld.param.u64 	%rd75, [_Z22calc_contr_func_nonisoPdS_S_S_S_S_diii_param_4];
	add.s32 	%r105, %r110, %r6;
	mul.wide.s32 	%rd58, %r105, 8;
	add.s64 	%rd59, %rd2, %rd58;
	ld.global.f64 	%fd76, [%rd59];
	add.s64 	%rd60, %rd1, %rd58;
	ld.global.f64 	%fd77, [%rd60];
	mul.f64 	%fd78, %fd76, %fd77;
	mov.f64 	%fd79, 0d3FF0000000000000;
	sub.f64 	%fd80, %fd79, %fd78;
	mul.f64 	%fd81, %fd99, %fd80;
	mul.wide.u32 	%rd61, %r110, 8;
	add.s64 	%rd62, %rd12, %rd61;
	st.f64 	[%rd62], %fd81;
	cvta.to.global.u64 	%rd63, %rd75;
	add.s64 	%rd64, %rd63, %rd61;
	ld.global.f64 	%fd82, [%rd64];
	mul.f64 	%fd83, %fd82, 0d3FE0000000000000;
	mad.lo.s32 	%r106, %r56, %r65, %r1;
	mul.wide.s32 	%rd65, %r106, 8;
	add.s64 	%rd66, %rd3, %rd65;
	ld.global.f64 	%fd84, [%rd66];
	fma.rn.f64 	%fd85, %fd83, %fd81, %fd84;
	st.global.f64 	[%rd66], %fd85;
	add.s32 	%r110, %r110, 1;
	setp.ne.s32 	%p13, %r110, %r58;
	@%p13 bra 	$L__BB30_3;
$L__BB30_17:
	ld.param.f64 	%fd91, [_Z22calc_contr_func_nonisoPdS_S_S_S_S_diii_param_6];
	ld.param.u64 	%rd76, [_Z22calc_contr_func_nonisoPdS_S_S_S_S_diii_param_5];
	ld.param.u64 	%rd74, [_Z22calc_contr_func_nonisoPdS_S_S_S_S_diii_param_3];
	mul.f64 	%fd86, %fd91, 0d401921FB54442D18;
	add.s32 	%r107, %r59, 2;
	mad.lo.s32 	%r108, %r107, %r1, %r65;
	cvta.to.global.u64 	%rd67, %rd76;
	mul.wide.s32 	%rd68, %r108, 8;
	add.s64 	%rd69, %rd67, %rd68;
	ld.global.f64 	%fd87, [%rd69];
	mul.f64 	%fd88, %fd86, %fd87;
	mad.lo.s32 	%r109, %r56, %r65, %r1;
	mul.wide.s32 	%rd70, %r109, 8;
	add.s64 	%rd71, %rd3, %rd70;
	ld.global.f64 	%fd89, [%rd71];
	mul.f64 	%fd90, %fd88, %fd89;
	cvta.to.global.u64 	%rd72, %rd74;
	add.s64 	%rd73, %rd72, %rd70;
	st.global.f64 	[%rd73], %fd90;
	{ // callseq 32, 0
	.param .b64 param0;
	st.param.b64 	[param0], %rd12;
	call.uni 
	free, 
	(
	param0
	);
	} // callseq 32
$L__BB30_18:
	ret;

}
	// .globl	_Z19calc_mean_opacitiesPdS_S_S_S_S_S_S_S_S_S_S_S_iiid
.visible .entry _Z19calc_mean_opacitiesPdS_S_S_S_S_S_S_S_S_S_S_S_iiid(
	.param .u64 .ptr .align 1 _Z19calc_mean_opacitiesPdS_S_S_S_S_S_S_S_S_S_S_S_iiid_param_0,
	.param .u64 .ptr .align 1 _Z19calc_mean_opacitiesPdS_S_S_S_S_S_S_S_S_S_S_S_iiid_param_1,
	.param .u64 .ptr .align 1 _Z19calc_mean_opacitiesPdS_S_S_S_S_S_S_S_S_S_S_S_iiid_param_2,
	.param .u64 .ptr .align 1 _Z19calc_mean_opacitiesPdS_S_S_S_S_S_S_S_S_S_S_S_iiid_param_3,
	.param .u64 .ptr .align 1 _Z19calc_mean_opacitiesPdS_S_S_S_S_S_S_S_S_S_S_S_iiid_param_4,
	.param .u64 .ptr .align 1 _Z19calc_mean_opacitiesPdS_S_S_S_S_S_S_S_S_S_S_S_iiid_param_5,
	.param .u64 .ptr .align 1 _Z19calc_mean_opacitiesPdS_S_S_S_S_S_S_S_S_S_S_S_iiid_param_6,
	.param .u64 .ptr .align 1 _Z19calc_mean_opacitiesPdS_S_S_S_S_S_S_S_S_S_S_S_iiid_param_7,
	.param .u64 .ptr .align 1 _Z19calc_mean_opacitiesPdS_S_S_S_S_S_S_S_S_S_S_S_iiid_param_8,
	.param .u64 .ptr .align 1 _Z19calc_mean_opacitiesPdS_S_S_S_S_S_S_S_S_S_S_S_iiid_param_9,
	.param .u64 .ptr .align 1 _Z19calc_mean_opacitiesPdS_S_S_S_S_S_S_S_S_S_S_S_iiid_param_10,
	.param .u64 .ptr .align 1 _Z19calc_mean_opacitiesPdS_S_S_S_S_S_S_S_S_S_S_S_iiid_param_11,
	.param .u64 .ptr .align 1 _Z19calc_mean_opacitiesPdS_S_S_S_S_S_S_S_S_S_S_S_iiid_param_12,
	.param .u32 _Z19calc_mean_opacitiesPdS_S_S_S_S_S_S_S_S_S_S_S_iiid_param_13,
	.param .u32 _Z19calc_mean_opacitiesPdS_S_S_S_S_S_S_S_S_S_S_S_iiid_param_14,
	.param .u32 _Z19calc_mean_opacitiesPdS_S_S_S_S_S_S_S_S_S_S_S_iiid_param_15,
	.param .f64 _Z19calc_mean_opacitiesPdS_S_S_S_S_S_S_S_S_S_S_S_iiid_param_16
)
{
	.reg .pred 	%p<75>;
	.reg .b32 	%r<273>;
	.reg .b32 	%f<25>;
	.reg .b64 	%rd<123>;
	.reg .b64 	%fd<833>;

	ld.param.u64 	%rd43, [_Z19calc_mean_opacitiesPdS_S_S_S_S_S_S_S_S_S_S_S_iiid_param_4];
	ld.param.u64 	%rd39, [_Z19calc_mean_opacitiesPdS_S_S_S_S_S_S_S_S_S_S_S_iiid_param_5];
	ld.param.u64 	%rd44, [_Z19calc_mean_opacitiesPdS_S_S_S_S_S_S_S_S_S_S_S_iiid_param_6];
	ld.param.u64 	%rd40, [_Z19calc_mean_opacitiesPdS_S_S_S_S_S_S_S_S_S_S_S_iiid_param_7];
	ld.param.u64 	%rd41, [_Z19calc_mean_opacitiesPdS_S_S_S_S_S_S_S_S_S_S_S_iiid_param_8];
	ld.param.u64 	%rd42, [_Z19calc_mean_opacitiesPdS_S_S_S_S_S_S_S_S_S_S_S_iiid_param_9];
	ld.param.u64 	%rd45, [_Z19calc_mean_opacitiesPdS_S_S_S_S_S_S_S_S_S_S_S_iiid_param_10];
	ld.param.u64 	%rd46, [_Z19calc_mean_opacitiesPdS_S_S_S_S_S_S_S_S_S_S_S_iiid_param_11];
	ld.param.u64 	%rd47, [_Z19calc_mean_opacitiesPdS_S_S_S_S_S_S_S_S_S_S_S_iiid_param_12];
	ld.param.u32 	%r85, [_Z19calc_mean_opacitiesPdS_S_S_S_S_S_S_S_S_S_S_S_iiid_param_13];
	ld.param.u32 	%r86, [_Z19calc_mean_opacitiesPdS_S_S_S_S_S_S_S_S_S_S_S_iiid_param_14];
	ld.param.u32 	%r87, [_Z19calc_mean_opacitiesPdS_S_S_S_S_S_S_S_S_S_S_S_iiid_param_15];
	ld.param.f64 	%fd158, [_Z19calc_mean_opacitiesPdS_S_S_S_S_S_S_S_S_S_S_S_iiid_param_16];
	cvta.to.global.u64 	%rd1, %rd43;
	cvta.to.global.u64 	%rd2, %rd45;
	cvta.to.global.u64 	%rd3, %rd46;
	cvta.to.global.u64 	%rd4, %rd44;
	cvta.to.global.u64 	%rd5, %rd47;
	mov.u32 	%r88, %tid.x;
	mov.u32 	%r89, %ctaid.x;
	mov.u32 	%r90, %ntid.x;
	mad.lo.s32 	%r1, %r89, %r90, %r88;
	setp.ge.s32 	%p1, %r1, %r85;
	@%p1 bra 	$L__BB31_99;
	cvta.to.global.u64 	%rd48, %rd42;
	setp.lt.s32 	%p2, %r86, 1;
	mul.wide.s32 	%rd49, %r1, 8;
	add.s64 	%rd6, %rd48, %rd49;
	mov.f64 	%fd831, 0d7FF8000000000000;
	mov.f64 	%fd827, 0d0000000000000000;
	mov.f64 	%fd828, %fd827;
	mov.f64 	%fd829, %fd827;
	mov.f64 	%fd830, %fd827;
	mov.f64 	%fd832, %fd831;
	@%p2 bra 	$L__BB31_95;
	cvta.to.global.u64 	%rd50, %rd39;
	add.s64 	%rd7, %rd50, %rd49;
	mul.lo.s32 	%r2, %r86, %r1;
	setp.lt.s32 	%p3, %r87, 1;
	@%p3 bra 	$L__BB31_16;
	and.b32  	%r3, %r87, 7;
	add.s32 	%r4, %r3, -1;
	and.b32  	%r5, %r87, 3;
	and.b32  	%r6, %r87, 2147483640;
	and.b32  	%r7, %r87, 1;
	mov.b32 	%r257, 0;
$L__BB31_4:
	setp.lt.u32 	%p12, %r87, 8;
	ld.global.f64 	%fd219, [%rd7];
	add.f64 	%fd788, %fd219, 0d0000000000000000;
	add.s32 	%r100, %r257, %r2;
	mul.wide.s32 	%rd60, %r100, 8;
	add.s64 	%rd8, %rd5, %rd60;
	st.global.f64 	[%rd8], %fd788;
	mul.lo.s32 	%r9, %r100, %r87;
	mov.b32 	%r260, 0;
	@%p12 bra 	$L__BB31_7;
	mov.b32 	%r258, 0;
$L__BB31_6:
	.pragma "nounroll";
	mul.wide.u32 	%rd61, %r258, 8;
	add.s64 	%rd62, %rd2, %rd61;
	ld.global.f64 	%fd220, [%rd62];
	mul.f64 	%fd221, %fd220, 0d3FE0000000000000;
	add.s32 	%r102, %r258, %r9;
	mul.wide.s32 	%rd63, %r102, 8;
	add.s64 	%rd64, %rd1, %rd63;
	ld.global.f64 	%fd222, [%rd64];
	fma.rn.f64 	%fd223, %fd221, %fd222, %fd788;
	st.global.f64 	[%rd8], %fd223;
	ld.global.f64 	%fd224, [%rd62+8];
	mul.f64 	%fd225, %fd224, 0d3FE0000000000000;
	ld.global.f64 	%fd226, [%rd64+8];
	fma.rn.f64 	%fd227, %fd225, %fd226, %fd223;
	st.global.f64 	[%rd8], %fd227;
	ld.global.f64 	%fd228, [%rd62+16];
	mul.f64 	%fd229, %fd228, 0d3FE0000000000000;
	ld.global.f64 	%fd230, [%rd64+16];
	fma.rn.f64 	%fd231, %fd229, %fd230, %fd227;
	st.global.f64 	[%rd8], %fd231;
	ld.global.f64 	%fd232, [%rd62+24];
	mul.f64 	%fd233, %fd232, 0d3FE0000000000000;
	ld.global.f64 	%fd234, [%rd64+24];
	fma.rn.f64 	%fd235, %fd233, %fd234, %fd231;
	st.global.f64 	[%rd8], %fd235;
	ld.global.f64 	%fd236, [%rd62+32];
	mul.f64 	%fd237, %fd236, 0d3FE0000000000000;
	ld.global.f64 	%fd238, [%rd64+32];
	fma.rn.f64 	%fd239, %fd237, %fd238, %fd235;
	st.global.f64 	[%rd8], %fd239;
	ld.global.f64 	%fd240, [%rd62+40];
	mul.f64 	%fd241, %fd240, 0d3FE0000000000000;
	ld.global.f64 	%fd242, [%rd64+40];
	fma.rn.f64 	%fd243, %fd241, %fd242, %fd239;
	st.global.f64 	[%rd8], %fd243;
	ld.global.f64 	%fd244, [%rd62+48];
	mul.f64 	%fd245, %fd244, 0d3FE0000000000000;
	ld.global.f64 	%fd246, [%rd64+48];
	fma.rn.f64 	%fd247, %fd245, %fd246, %fd243;
	st.global.f64 	[%rd8], %fd247;
	ld.global.f64 	%fd248, [%rd62+56];
	mul.f64 	%fd249, %fd248, 0d3FE0000000000000;
	ld.global.f64 	%fd250, [%rd64+56];
	fma.rn.f64 	%fd788, %fd249, %fd250, %fd247;
	st.global.f64 	[%rd8], %fd788;
	add.s32 	%r258, %r258, 8;
	setp.ne.s32 	%p13, %r258, %r6;
	mov.u32 	%r260, %r6;
	@%p13 bra 	$L__BB31_6;
$L__BB31_7:
	setp.eq.s32 	%p14, %r3, 0;
	@%p14 bra 	$L__BB31_15;
	setp.lt.u32 	%p15, %r4, 3;
	@%p15 bra 	$L__BB31_10;
	mul.wide.u32 	%rd65, %r260, 8;
	add.s64 	%rd66, %rd2, %rd65;
	ld.global.f64 	%fd251, [%rd66];
	mul.f64 	%fd252, %fd251, 0d3FE0000000000000;
	add.s32 	%r103, %r260, %r9;
	mul.wide.s32 	%rd67, %r103, 8;
	add.s64 	%rd68, %rd1, %rd67;
	ld.global.f64 	%fd253, [%rd68];
	fma.rn.f64 	%fd254, %fd252, %fd253, %fd788;
	st.global.f64 	[%rd8], %fd254;
	ld.global.f64 	%fd255, [%rd66+8];
	mul.f64 	%fd256, %fd255, 0d3FE0000000000000;
	ld.global.f64 	%fd257, [%rd68+8];
	fma.rn.f64 	%fd258, %fd256, %fd257, %fd254;
	st.global.f64 	[%rd8], %fd258;
	ld.global.f64 	%fd259, [%rd66+16];
	mul.f64 	%fd260, %fd259, 0d3FE0000000000000;
	ld.global.f64 	%fd261, [%rd68+16];
	fma.rn.f64 	%fd262, %fd260, %fd261, %fd258;
	st.global.f64 	[%rd8], %fd262;
	ld.global.f64 	%fd263, [%rd66+24];
	mul.f64 	%fd264, %fd263, 0d3FE0000000000000;
	ld.global.f64 	%fd265, [%rd68+24];
	fma.rn.f64 	%fd788, %fd264, %fd265, %fd262;
	st.global.f64 	[%rd8], %fd788;
	add.s32 	%r260, %r260, 4;
$L__BB31_10:
	setp.eq.s32 	%p16, %r5, 0;
	@%p16 bra 	$L__BB31_15;
	setp.eq.s32 	%p17, %r5, 1;
	@%p17 bra 	$L__BB31_13;
	mul.wide.u32 	%rd69, %r260, 8;
	add.s64 	%rd70, %rd2, %rd69;
	ld.global.f64 	%fd266, [%rd70];
	mul.f64 	%fd267, %fd266, 0d3FE0000000000000;
	add.s32 	%r104, %r260, %r9;
	mul.wide.s32 	%rd71, %r104, 8;
	add.s64 	%rd72, %rd1, %rd71;
	ld.global.f64 	%fd268, [%rd72];
	fma.rn.f64 	%fd269, %fd267, %fd268, %fd788;
	st.global.f64 	[%rd8], %fd269;
	ld.global.f64 	%fd270, [%rd70+8];
	mul.f64 	%fd271, %fd270, 0d3FE0000000000000;
	ld.global.f64 	%fd272, [%rd72+8];
	fma.rn.f64 	%fd788, %fd271, %fd272, %fd269;
	st.global.f64 	[%rd8], %fd788;
	add.s32 	%r260, %r260, 2;
$L__BB31_13:
	setp.eq.s32 	%p18, %r7, 0;
	@%p18 bra 	$L__BB31_15;
	mul.wide.u32 	%rd73, %r260, 8;
	add.s64 	%rd74, %rd2, %rd73;
	ld.global.f64 	%fd273, [%rd74];
	mul.f64 	%fd274, %fd273, 0d3FE0000000000000;
	add.s32 	%r105, %r260, %r9;
	mul.wide.s32 	%rd75, %r105, 8;
	add.s64 	%rd76, %rd1, %rd75;
	ld.global.f64 	%fd275, [%rd76];
	fma.rn.f64 	%fd276, %fd274, %fd275, %fd788;
	st.global.f64 	[%rd8], %fd276;
$L__BB31_15:
	add.s32 	%r257, %r257, 1;
	setp.eq.s32 	%p19, %r257, %r86;
	@%p19 bra 	$L__BB31_28;
	bra.uni 	$L__BB31_4;
$L__BB31_16:
	and.b32  	%r18, %r86, 15;
	setp.lt.u32 	%p4, %r86, 16;
	mov.b32 	%r262, 0;
	@%p4 bra 	$L__BB31_19;
	and.b32  	%r262, %r86, 2147483632;
	mov.b32 	%r267, 0;
$L__BB31_18:
	.pragma "nounroll";
	ld.global.f64 	%fd161, [%rd7];
	add.f64 	%fd162, %fd161, 0d0000000000000000;
	add.s32 	%r93, %r267, %r2;
	mul.wide.s32 	%rd52, %r93, 8;
	add.s64 	%rd53, %rd5, %rd52;
	st.global.f64 	[%rd53], %fd162;
	ld.global.f64 	%fd163, [%rd7];
	add.f64 	%fd164, %fd163, 0d0000000000000000;
	st.global.f64 	[%rd53+8], %fd164;
	ld.global.f64 	%fd165, [%rd7];
	add.f64 	%fd166, %fd165, 0d0000000000000000;
	st.global.f64 	[%rd53+16], %fd166;
	ld.global.f64 	%fd167, [%rd7];
	add.f64 	%fd168, %fd167, 0d0000000000000000;
	st.global.f64 	[%rd53+24], %fd168;
	ld.global.f64 	%fd169, [%rd7];
	add.f64 	%fd170, %fd169, 0d0000000000000000;
	st.global.f64 	[%rd53+32], %fd170;
	ld.global.f64 	%fd171, [%rd7];
	add.f64 	%fd172, %fd171, 0d0000000000000000;
	st.global.f64 	[%rd53+40], %fd172;
	ld.global.f64 	%fd173, [%rd7];
	add.f64 	%fd174, %fd173, 0d0000000000000000;
	st.global.f64 	[%rd53+48], %fd174;
	ld.global.f64 	%fd175, [%rd7];
	add.f64 	%fd176, %fd175, 0d0000000000000000;
	st.global.f64 	[%rd53+56], %fd176;
	ld.global.f64 	%fd177, [%rd7];
	add.f64 	%fd178, %fd177, 0d0000000000000000;
	st.global.f64 	[%rd53+64], %fd178;
	ld.global.f64 	%fd179, [%rd7];
	add.f64 	%fd180, %fd179, 0d0000000000000000;
	st.global.f64 	[%rd53+72], %fd180;
	ld.global.f64 	%fd181, [%rd7];
	add.f64 	%fd182, %fd181, 0d0000000000000000;
	st.global.f64 	[%rd53+80], %fd182;
	ld.global.f64 	%fd183, [%rd7];
	add.f64 	%fd184, %fd183, 0d0000000000000000;
	st.global.f64 	[%rd53+88], %fd184;
	ld.global.f64 	%fd185, [%rd7];
	add.f64 	%fd186, %fd185, 0d0000000000000000;
	st.global.f64 	[%rd53+96], %fd186;
	ld.global.f64 	%fd187, [%rd7];
	add.f64 	%fd188, %fd187, 0d0000000000000000;
	st.global.f64 	[%rd53+104], %fd188;
	ld.global.f64 	%fd189, [%rd7];
	add.f64 	%fd190, %fd189, 0d0000000000000000;
	st.global.f64 	[%rd53+112], %fd190;
	ld.global.f64 	%fd191, [%rd7];
	add.f64 	%fd192, %fd191, 0d0000000000000000;
	st.global.f64 	[%rd53+120], %fd192;
	add.s32 	%r267, %r267, 16;
	setp.eq.s32 	%p5, %r267, %r262;
	@%p5 bra 	$L__BB31_19;
	bra.uni 	$L__BB31_18;
$L__BB31_19:
	setp.eq.s32 	%p6, %r18, 0;
	@%p6 bra 	$L__BB31_28;
	and.b32  	%r21, %r86, 7;
	setp.lt.u32 	%p7, %r18, 8;
	@%p7 bra 	$L__BB31_22;
	ld.global.f64 	%fd193, [%rd7];
	add.f64 	%fd194, %fd193, 0d0000000000000000;
	add.s32 	%r94, %r262, %r2;
	mul.wide.s32 	%rd54, %r94, 8;
	add.s64 	%rd55, %rd5, %rd54;
	st.global.f64 	[%rd55], %fd194;
	ld.global.f64 	%fd195, [%rd7];
	add.f64 	%fd196, %fd195, 0d0000000000000000;
	st.global.f64 	[%rd55+8], %fd196;
	ld.global.f64 	%fd197, [%rd7];
	add.f64 	%fd198, %fd197, 0d0000000000000000;
	st.global.f64 	[%rd55+16], %fd198;
	ld.global.f64 	%fd199, [%rd7];
	add.f64 	%fd200, %fd199, 0d0000000000000000;
	st.global.f64 	[%rd55+24], %fd200;
	ld.global.f64 	%fd201, [%rd7];
	add.f64 	%fd202, %fd201, 0d0000000000000000;
	st.global.f64 	[%rd55+32], %fd202;
	ld.global.f64 	%fd203, [%rd7];
	add.f64 	%fd204, %fd203, 0d0000000000000000;
	st.global.f64 	[%rd55+40], %fd204;
	ld.global.f64 	%fd205, [%rd7];
	add.f64 	%fd206, %fd205, 0d0000000000000000;
	st.global.f64 	[%rd55+48], %fd206;
	ld.global.f64 	%fd207, [%rd7];
	add.f64 	%fd208, %fd207, 0d0000000000000000;
	st.global.f64 	[%rd55+56], %fd208;
	add.s32 	%r262, %r262, 8;
$L__BB31_22:
	setp.eq.s32 	%p8, %r21, 0;
	@%p8 bra 	$L__BB31_28;
	and.b32  	%r24, %r86, 3;
	setp.lt.u32 	%p9, %r21, 4;
	@%p9 bra 	$L__BB31_25;
	ld.global.f64 	%fd209, [%rd7];
	add.f64 	%fd210, %fd209, 0d0000000000000000;
	add.s32 	%r95, %r262, %r2;
	mul.wide.s32 	%rd56, %r95, 8;
	add.s64 	%rd57, %rd5, %rd56;
	st.global.f64 	[%rd57], %fd210;
	ld.global.f64 	%fd211, [%rd7];
	add.f64 	%fd212, %fd211, 0d0000000000000000;
	st.global.f64 	[%rd57+8], %fd212;
	ld.global.f64 	%fd213, [%rd7];
	add.f64 	%fd214, %fd213, 0d0000000000000000;
	st.global.f64 	[%rd57+16], %fd214;
	ld.global.f64 	%fd215, [%rd7];
	add.f64 	%fd216, %fd215, 0d0000000000000000;
	st.global.f64 	[%rd57+24], %fd216;
	add.s32 	%r262, %r262, 4;
$L__BB31_25:
	setp.eq.s32 	%p10, %r24, 0;
	@%p10 bra 	$L__BB31_28;
	mov.b32 	%r266, 0;
$L__BB31_27:
	.pragma "nounroll";
	ld.global.f64 	%fd217, [%rd7];
	add.f64 	%fd218, %fd217, 0d0000000000000000;
	add.s32 	%r97, %r262, %r2;
	mul.wide.s32 	%rd58, %r97, 8;
	add.s64 	%rd59, %rd5, %rd58;
	st.global.f64 	[%rd59], %fd218;
	add.s32 	%r262, %r262, 1;
	add.s32 	%r266, %r266, 1;
	setp.ne.s32 	%p11, %r266, %r24;
	@%p11 bra 	$L__BB31_27;
$L__BB31_28:
	add.s32 	%r31, %r85, 2;
	ld.global.f64 	%fd9, [%rd6];
	mul.f64 	%fd10, %fd9, %fd9;
	mul.f64 	%fd11, %fd158, %fd158;
	add.s32 	%r32, %r87, -1;
	and.b32  	%r33, %r87, 1;
	and.b32  	%r34, %r87, 2147483646;
	neg.s32 	%r35, %r34;
	cvta.to.global.u64 	%rd9, %rd41;
	cvta.to.global.u64 	%rd10, %rd40;
	mov.f64 	%fd830, 0d0000000000000000;
	mov.b32 	%r268, 0;
	add.s64 	%rd12, %rd2, 8;
	mov.f64 	%fd829, %fd830;
	mov.f64 	%fd828, %fd830;
	mov.f64 	%fd827, %fd830;
	mov.f64 	%fd795, %fd830;
	mov.f64 	%fd796, %fd830;
	mov.f64 	%fd797, %fd830;
	mov.f64 	%fd798, %fd830;
$L__BB31_29:
	setp.lt.s32 	%p20, %r87, 1;
	add.s32 	%r107, %r268, %r2;
	mul.wide.s32 	%rd77, %r107, 8;
	add.s64 	%rd78, %rd5, %rd77;
	ld.global.f64 	%fd20, [%rd78];
	mul.lo.s32 	%r39, %r268, %r31;
	add.s32 	%r108, %r39, %r1;
	mul.wide.s32 	%rd79, %r108, 8;
	add.s64 	%rd80, %rd4, %rd79;
	ld.global.f64 	%fd279, [%rd80];
	mul.f64 	%fd280, %fd20, %fd279;
	mul.wide.u32 	%rd81, %r268, 8;
	add.s64 	%rd82, %rd9, %rd81;
	ld.global.f64 	%fd21, [%rd82];
	fma.rn.f64 	%fd798, %fd280, %fd21, %fd798;
	fma.rn.f64 	%fd797, %fd21, %fd279, %fd797;
	add.s64 	%rd11, %rd10, %rd81;
	add.s32 	%r268, %r268, 1;
	mov.f64 	%fd805, 0d0000000000000000;
	@%p20 bra 	$L__BB31_45;
	setp.eq.s32 	%p21, %r32, 0;
	ld.global.f64 	%fd283, [%rd11+8];
	ld.global.f64 	%fd284, [%rd11];
	sub.f64 	%fd285, %fd283, %fd284;
	mul.f64 	%fd24, %fd285, 0d3FE0000000000000;
	add.f64 	%fd286, %fd284, %fd283;
	mul.f64 	%fd25, %fd286, 0d3FE0000000000000;
	mov.f64 	%fd805, 0d0000000000000000;
	mov.b64 	%rd119, 0;
	@%p21 bra 	$L__BB31_40;
	add.s64 	%rd117, %rd3, 8;
	mov.f64 	%fd805, 0d0000000000000000;
	mov.u64 	%rd118, %rd12;
	mov.u32 	%r269, %r35;
$L__BB31_32:
	ld.global.f64 	%fd288, [%rd117+-8];
	add.f64 	%fd289, %fd288, 0dBFE0000000000000;
	add.f64 	%fd290, %fd289, %fd289;
	fma.rn.f64 	%fd291, %fd24, %fd290, %fd25;
	ld.global.f64 	%fd292, [%rd118+-8];
	mul.f64 	%fd27, %fd24, %fd292;
	mul.f64 	%fd293, %fd291, %fd291;
	mul.f64 	%fd294, %fd291, %fd293;
	mul.f64 	%fd295, %fd291, %fd294;
	mul.f64 	%fd296, %fd291, %fd295;
	mul.f64 	%fd297, %fd291, %fd296;
	mul.f64 	%fd298, %fd297, 0d3CA3E5B1A8BA67B5;
	mul.f64 	%fd28, %fd10, %fd298;
	mul.f64 	%fd299, %fd291, 0d3CA3E5B1A8BA67B5;
	mul.f64 	%fd300, %fd9, %fd299;
	mov.f64 	%fd301, 0d3CACA0B10938AC5D;
	div.rn.f64 	%fd29, %fd301, %fd300;
	fma.rn.f64 	%fd302, %fd29, 0d3FF71547652B82FE, 0d4338000000000000;
	{
	.reg .b32 %temp; 
	mov.b64 	{%r42, %temp}, %fd302;
	}
	mov.f64 	%fd303, 0dC338000000000000;
	add.rn.f64 	%fd304, %fd302, %fd303;
	fma.rn.f64 	%fd305, %fd304, 0dBFE62E42FEFA39EF, %fd29;
	fma.rn.f64 	%fd306, %fd304, 0dBC7ABC9E3B39803F, %fd305;
	fma.rn.f64 	%fd307, %fd306, 0d3E5ADE1569CE2BDF, 0d3E928AF3FCA213EA;
	fma.rn.f64 	%fd308, %fd307, %fd306, 0d3EC71DEE62401315;
	fma.rn.f64 	%fd309, %fd308, %fd306, 0d3EFA01997C89EB71;
	fma.rn.f64 	%fd310, %fd309, %fd306, 0d3F2A01A014761F65;
	fma.rn.f64 	%fd311, %fd310, %fd306, 0d3F56C16C1852B7AF;
	fma.rn.f64 	%fd312, %fd311, %fd306, 0d3F81111111122322;
	fma.rn.f64 	%fd313, %fd312, %fd306, 0d3FA55555555502A1;
	fma.rn.f64 	%fd314, %fd313, %fd306, 0d3FC5555555555511;
	fma.rn.f64 	%fd315, %fd314, %fd306, 0d3FE000000000000B;
	fma.rn.f64 	%fd316, %fd315, %fd306, 0d3FF0000000000000;
	fma.rn.f64 	%fd317, %fd316, %fd306, 0d3FF0000000000000;
	{
	.reg .b32 %temp; 
	mov.b64 	{%r43, %temp}, %fd317;
	}
	{
	.reg .b32 %temp; 
	mov.b64 	{%temp, %r44}, %fd317;
	}
	shl.b32 	%r109, %r42, 20;
	add.s32 	%r110, %r109, %r44;
	mov.b64 	%fd800, {%r43, %r110};
	{
	.reg .b32 %temp; 
	mov.b64 	{%temp, %r111}, %fd29;
	}
	mov.b32 	%f13, %r111;
	abs.f32 	%f1, %f13;
	setp.lt.f32 	%p22, %f1, 0f4086232B;
	@%p22 bra 	$L__BB31_35;
	setp.lt.f64 	%p23, %fd29, 0d0000000000000000;
	add.f64 	%fd318, %fd29, 0d7FF0000000000000;
	selp.f64 	%fd800, 0d0000000000000000, %fd318, %p23;
	setp.geu.f32 	%p24, %f1, 0f40874800;
	@%p24 bra 	$L__BB31_35;
	shr.u32 	%r112, %r42, 31;
	add.s32 	%r113, %r42, %r112;
	shr.s32 	%r114, %r113, 1;
	shl.b32 	%r115, %r114, 20;
	add.s32 	%r116, %r44, %r115;
	mov.b64 	%fd319, {%r43, %r116};
	sub.s32 	%r117, %r42, %r114;
	shl.b32 	%r118, %r117, 20;
	add.s32 	%r119, %r118, 1072693248;
	mov.b32 	%r120, 0;
	mov.b64 	%fd320, {%r120, %r119};
	mul.f64 	%fd800, %fd320, %fd319;
$L__BB31_35:
	add.f64 	%fd321, %fd800, 0dBFF0000000000000;
	mul.f64 	%fd322, %fd321, %fd321;
	mov.f64 	%fd323, 0d3BA6587F5A0839B3;
	div.rn.f64 	%fd324, %fd323, %fd28;
	mul.f64 	%fd325, %fd324, %fd800;
	div.rn.f64 	%fd326, %fd325, %fd322;
	fma.rn.f64 	%fd34, %fd27, %fd326, %fd805;
	ld.global.f64 	%fd327, [%rd117];
	add.f64 	%fd328, %fd327, 0dBFE0000000000000;
	add.f64 	%fd329, %fd328, %fd328;
	fma.rn.f64 	%fd330, %fd24, %fd329, %fd25;
	ld.global.f64 	%fd331, [%rd118];
	mul.f64 	%fd35, %fd24, %fd331;
	mul.f64 	%fd332, %fd330, %fd330;
	mul.f64 	%fd333, %fd330, %fd332;
	mul.f64 	%fd334, %fd330, %fd333;
	mul.f64 	%fd335, %fd330, %fd334;
	mul.f64 	%fd336, %fd330, %fd335;
	mul.f64 	%fd337, %fd336, 0d3CA3E5B1A8BA67B5;
	mul.f64 	%fd36, %fd10, %fd337;
	mul.f64 	%fd338, %fd330, 0d3CA3E5B1A8BA67B5;
	mul.f64 	%fd339, %fd9, %fd338;
	mov.f64 	%fd340, 0d3CACA0B10938AC5D;
	div.rn.f64 	%fd37, %fd340, %fd339;
	fma.rn.f64 	%fd341, %fd37, 0d3FF71547652B82FE, 0d4338000000000000;
	{
	.reg .b32 %temp; 
	mov.b64 	{%r45, %temp}, %fd341;
	}
	mov.f64 	%fd342, 0dC338000000000000;
	add.rn.f64 	%fd343, %fd341, %fd342;
	fma.rn.f64 	%fd344, %fd343, 0dBFE62E42FEFA39EF, %fd37;
	fma.rn.f64 	%fd345, %fd343, 0dBC7ABC9E3B39803F, %fd344;
	fma.rn.f64 	%fd346, %fd345, 0d3E5ADE1569CE2BDF, 0d3E928AF3FCA213EA;
	fma.rn.f64 	%fd347, %fd346, %fd345, 0d3EC71DEE62401315;
	fma.rn.f64 	%fd348, %fd347, %fd345, 0d3EFA01997C89EB71;
	fma.rn.f64 	%fd349, %fd348, %fd345, 0d3F2A01A014761F65;
	fma.rn.f64 	%fd350, %fd349, %fd345, 0d3F56C16C1852B7AF;
	fma.rn.f64 	%fd351, %fd350, %fd345, 0d3F81111111122322;
	fma.rn.f64 	%fd352, %fd351, %fd345, 0d3FA55555555502A1;
	fma.rn.f64 	%fd353, %fd352, %fd345, 0d3FC5555555555511;
	fma.rn.f64 	%fd354, %fd353, %fd345, 0d3FE000000000000B;
	fma.rn.f64 	%fd355, %fd354, %fd345, 0d3FF0000000000000;
	fma.rn.f64 	%fd356, %fd355, %fd345, 0d3FF0000000000000;
	{
	.reg .b32 %temp; 
	mov.b64 	{%r46, %temp}, %fd356;
	}
	{
	.reg .b32 %temp; 
	mov.b64 	{%temp, %r47}, %fd356;
	}
	shl.b32 	%r121, %r45, 20;
	add.s32 	%r122, %r121, %r47;
	mov.b64 	%fd801, {%r46, %r122};
	{
	.reg .b32 %temp; 
	mov.b64 	{%temp, %r123}, %fd37;
	}
	mov.b32 	%f14, %r123;
	abs.f32 	%f2, %f14;
	setp.lt.f32 	%p25, %f2, 0f4086232B;
	@%p25 bra 	$L__BB31_38;
	setp.lt.f64 	%p26, %fd37, 0d0000000000000000;
	add.f64 	%fd357, %fd37, 0d7FF0000000000000;
	selp.f64 	%fd801, 0d0000000000000000, %fd357, %p26;
	setp.geu.f32 	%p27, %f2, 0f40874800;
	@%p27 bra 	$L__BB31_38;
	shr.u32 	%r124, %r45, 31;
	add.s32 	%r125, %r45, %r124;
	shr.s32 	%r126, %r125, 1;
	shl.b32 	%r127, %r126, 20;
	add.s32 	%r128, %r47, %r127;
	mov.b64 	%fd358, {%r46, %r128};
	sub.s32 	%r129, %r45, %r126;
	shl.b32 	%r130, %r129, 20;
	add.s32 	%r131, %r130, 1072693248;
	mov.b32 	%r132, 0;
	mov.b64 	%fd359, {%r132, %r131};
	mul.f64 	%fd801, %fd359, %fd358;
$L__BB31_38:
	add.f64 	%fd360, %fd801, 0dBFF0000000000000;
	mul.f64 	%fd361, %fd360, %fd360;
	mov.f64 	%fd362, 0d3BA6587F5A0839B3;
	div.rn.f64 	%fd363, %fd362, %fd36;
	mul.f64 	%fd364, %fd363, %fd801;
	div.rn.f64 	%fd365, %fd364, %fd361;
	fma.rn.f64 	%fd805, %fd35, %fd365, %fd34;
	add.s32 	%r269, %r269, 2;
	add.s64 	%rd118, %rd118, 16;
	add.s64 	%rd117, %rd117, 16;
	setp.ne.s32 	%p28, %r269, 0;
	@%p28 bra 	$L__BB31_32;
	cvt.u64.u32 	%rd119, %r34;
$L__BB31_40:
	setp.eq.s32 	%p29, %r33, 0;
	@%p29 bra 	$L__BB31_45;
	shl.b64 	%rd84, %rd119, 3;
	add.s64 	%rd85, %rd3, %rd84;
	ld.global.f64 	%fd366, [%rd85];
	add.f64 	%fd367, %fd366, 0dBFE0000000000000;
	add.f64 	%fd368, %fd367, %fd367;
	fma.rn.f64 	%fd369, %fd24, %fd368, %fd25;
	add.s64 	%rd86, %rd2, %rd84;
	ld.global.f64 	%fd370, [%rd86];
	mul.f64 	%fd45, %fd24, %fd370;
	mul.f64 	%fd371, %fd369, %fd369;
	mul.f64 	%fd372, %fd369, %fd371;
	mul.f64 	%fd373, %fd369, %fd372;
	mul.f64 	%fd374, %fd369, %fd373;
	mul.f64 	%fd375, %fd369, %fd374;
	mul.f64 	%fd376, %fd375, 0d3CA3E5B1A8BA67B5;
	mul.f64 	%fd46, %fd10, %fd376;
	mul.f64 	%fd377, %fd369, 0d3CA3E5B1A8BA67B5;
	mul.f64 	%fd378, %fd9, %fd377;
	mov.f64 	%fd379, 0d3CACA0B10938AC5D;
	div.rn.f64 	%fd47, %fd379, %fd378;
	fma.rn.f64 	%fd380, %fd47, 0d3FF71547652B82FE, 0d4338000000000000;
	{
	.reg .b32 %temp; 
	mov.b64 	{%r49, %temp}, %fd380;
	}
	mov.f64 	%fd381, 0dC338000000000000;
	add.rn.f64 	%fd382, %fd380, %fd381;
	fma.rn.f64 	%fd383, %fd382, 0dBFE62E42FEFA39EF, %fd47;
	fma.rn.f64 	%fd384, %fd382, 0dBC7ABC9E3B39803F, %fd383;
	fma.rn.f64 	%fd385, %fd384, 0d3E5ADE1569CE2BDF, 0d3E928AF3FCA213EA;
	fma.rn.f64 	%fd386, %fd385, %fd384, 0d3EC71DEE62401315;
	fma.rn.f64 	%fd387, %fd386, %fd384, 0d3EFA01997C89EB71;
	fma.rn.f64 	%fd388, %fd387, %fd384, 0d3F2A01A014761F65;
	fma.rn.f64 	%fd389, %fd388, %fd384, 0d3F56C16C1852B7AF;
	fma.rn.f64 	%fd390, %fd389, %fd384, 0d3F81111111122322;
	fma.rn.f64 	%fd391, %fd390, %fd384, 0d3FA55555555502A1;
	fma.rn.f64 	%fd392, %fd391, %fd384, 0d3FC5555555555511;
	fma.rn.f64 	%fd393, %fd392, %fd384, 0d3FE000000000000B;
	fma.rn.f64 	%fd394, %fd393, %fd384, 0d3FF0000000000000;
	fma.rn.f64 	%fd395, %fd394, %fd384, 0d3FF0000000000000;
	{
	.reg .b32 %temp; 
	mov.b64 	{%r50, %temp}, %fd395;
	}
	{
	.reg .b32 %temp; 
	mov.b64 	{%temp, %r51}, %fd395;
	}
	shl.b32 	%r133, %r49, 20;
	add.s32 	%r134, %r133, %r51;
	mov.b64 	%fd804, {%r50, %r134};
	{
	.reg .b32 %temp; 
	mov.b64 	{%temp, %r135}, %fd47;
	}
	mov.b32 	%f15, %r135;
	abs.f32 	%f3, %f15;
	setp.lt.f32 	%p30, %f3, 0f4086232B;
	@%p30 bra 	$L__BB31_44;
	setp.lt.f64 	%p31, %fd47, 0d0000000000000000;
	add.f64 	%fd396, %fd47, 0d7FF0000000000000;
	selp.f64 	%fd804, 0d0000000000000000, %fd396, %p31;
	setp.geu.f32 	%p32, %f3, 0f40874800;
	@%p32 bra 	$L__BB31_44;
	shr.u32 	%r136, %r49, 31;
	add.s32 	%r137, %r49, %r136;
	shr.s32 	%r138, %r137, 1;
	shl.b32 	%r139, %r138, 20;
	add.s32 	%r140, %r51, %r139;
	mov.b64 	%fd397, {%r50, %r140};
	sub.s32 	%r141, %r49, %r138;
	shl.b32 	%r142, %r141, 20;
	add.s32 	%r143, %r142, 1072693248;
	mov.b32 	%r144, 0;
	mov.b64 	%fd398, {%r144, %r143};
	mul.f64 	%fd804, %fd398, %fd397;
$L__BB31_44:
	add.f64 	%fd399, %fd804, 0dBFF0000000000000;
	mul.f64 	%fd400, %fd399, %fd399;
	mov.f64 	%fd401, 0d3BA6587F5A0839B3;
	div.rn.f64 	%fd402, %fd401, %fd46;
	mul.f64 	%fd403, %fd402, %fd804;
	div.rn.f64 	%fd404, %fd403, %fd400;
	fma.rn.f64 	%fd805, %fd45, %fd404, %fd805;
$L__BB31_45:
	add.f64 	%fd796, %fd796, %fd805;
	mov.f64 	%fd812, 0d0000000000000000;
	@%p20 bra 	$L__BB31_61;
	setp.eq.s32 	%p34, %r32, 0;
	ld.global.f64 	%fd408, [%rd11+8];
	ld.global.f64 	%fd409, [%rd11];
	sub.f64 	%fd410, %fd408, %fd409;
	mul.f64 	%fd55, %fd410, 0d3FE0000000000000;
	add.f64 	%fd411, %fd409, %fd408;
	mul.f64 	%fd56, %fd411, 0d3FE0000000000000;
	mov.f64 	%fd812, 0d0000000000000000;
	mov.b64 	%rd120, 0;
	@%p34 bra 	$L__BB31_56;
	mov.f64 	%fd812, 0d0000000000000000;
	mov.b32 	%r270, 0;
$L__BB31_48:
	mul.wide.u32 	%rd88, %r270, 8;
	add.s64 	%rd20, %rd3, %rd88;
	ld.global.f64 	%fd413, [%rd20];
	add.f64 	%fd414, %fd413, 0dBFE0000000000000;
	add.f64 	%fd415, %fd414, %fd414;
	fma.rn.f64 	%fd416, %fd55, %fd415, %fd56;
	add.s64 	%rd21, %rd2, %rd88;
	ld.global.f64 	%fd417, [%rd21];
	mul.f64 	%fd58, %fd55, %fd417;
	mul.f64 	%fd418, %fd416, %fd416;
	mul.f64 	%fd419, %fd416, %fd418;
	mul.f64 	%fd420, %fd416, %fd419;
	mul.f64 	%fd421, %fd416, %fd420;
	mul.f64 	%fd422, %fd416, %fd421;
	mul.f64 	%fd423, %fd422, 0d3CA3E5B1A8BA67B5;
	mul.f64 	%fd59, %fd10, %fd423;
	mul.f64 	%fd424, %fd416, 0d3CA3E5B1A8BA67B5;
	mul.f64 	%fd425, %fd9, %fd424;
	mov.f64 	%fd426, 0d3CACA0B10938AC5D;
	div.rn.f64 	%fd60, %fd426, %fd425;
	fma.rn.f64 	%fd427, %fd60, 0d3FF71547652B82FE, 0d4338000000000000;
	{
	.reg .b32 %temp; 
	mov.b64 	{%r53, %temp}, %fd427;
	}
	mov.f64 	%fd428, 0dC338000000000000;
	add.rn.f64 	%fd429, %fd427, %fd428;
	fma.rn.f64 	%fd430, %fd429, 0dBFE62E42FEFA39EF, %fd60;
	fma.rn.f64 	%fd431, %fd429, 0dBC7ABC9E3B39803F, %fd430;
	fma.rn.f64 	%fd432, %fd431, 0d3E5ADE1569CE2BDF, 0d3E928AF3FCA213EA;
	fma.rn.f64 	%fd433, %fd432, %fd431, 0d3EC71DEE62401315;
	fma.rn.f64 	%fd434, %fd433, %fd431, 0d3EFA01997C89EB71;
	fma.rn.f64 	%fd435, %fd434, %fd431, 0d3F2A01A014761F65;
	fma.rn.f64 	%fd436, %fd435, %fd431, 0d3F56C16C1852B7AF;
	fma.rn.f64 	%fd437, %fd436, %fd431, 0d3F81111111122322;
	fma.rn.f64 	%fd438, %fd437, %fd431, 0d3FA55555555502A1;
	fma.rn.f64 	%fd439, %fd438, %fd431, 0d3FC5555555555511;
	fma.rn.f64 	%fd440, %fd439, %fd431, 0d3FE000000000000B;
	fma.rn.f64 	%fd441, %fd440, %fd431, 0d3FF0000000000000;
	fma.rn.f64 	%fd442, %fd441, %fd431, 0d3FF0000000000000;
	{
	.reg .b32 %temp; 
	mov.b64 	{%r54, %temp}, %fd442;
	}
	{
	.reg .b32 %temp; 
	mov.b64 	{%temp, %r55}, %fd442;
	}
	shl.b32 	%r146, %r53, 20;
	add.s32 	%r147, %r146, %r55;
	mov.b64 	%fd807, {%r54, %r147};
	{
	.reg .b32 %temp; 
	mov.b64 	{%temp, %r148}, %fd60;
	}
	mov.b32 	%f16, %r148;
	abs.f32 	%f4, %f16;
	setp.lt.f32 	%p35, %f4, 0f4086232B;
	@%p35 bra 	$L__BB31_51;
	setp.lt.f64 	%p36, %fd60, 0d0000000000000000;
	add.f64 	%fd443, %fd60, 0d7FF0000000000000;
	selp.f64 	%fd807, 0d0000000000000000, %fd443, %p36;
	setp.geu.f32 	%p37, %f4, 0f40874800;
	@%p37 bra 	$L__BB31_51;
	shr.u32 	%r149, %r53, 31;
	add.s32 	%r150, %r53, %r149;
	shr.s32 	%r151, %r150, 1;
	shl.b32 	%r152, %r151, 20;
	add.s32 	%r153, %r55, %r152;
	mov.b64 	%fd444, {%r54, %r153};
	sub.s32 	%r154, %r53, %r151;
	shl.b32 	%r155, %r154, 20;
	add.s32 	%r156, %r155, 1072693248;
	mov.b32 	%r157, 0;
	mov.b64 	%fd445, {%r157, %r156};
	mul.f64 	%fd807, %fd445, %fd444;
$L__BB31_51:
	add.f64 	%fd446, %fd807, 0dBFF0000000000000;
	mul.f64 	%fd447, %fd446, %fd446;
	mov.f64 	%fd448, 0d3BA6587F5A0839B3;
	div.rn.f64 	%fd449, %fd448, %fd59;
	mul.f64 	%fd450, %fd449, %fd807;
	div.rn.f64 	%fd451, %fd450, %fd447;
	fma.rn.f64 	%fd65, %fd58, %fd451, %fd812;
	ld.global.f64 	%fd452, [%rd20+8];
	add.f64 	%fd453, %fd452, 0dBFE0000000000000;
	add.f64 	%fd454, %fd453, %fd453;
	fma.rn.f64 	%fd455, %fd55, %fd454, %fd56;
	ld.global.f64 	%fd456, [%rd21+8];
	mul.f64 	%fd66, %fd55, %fd456;
	mul.f64 	%fd457, %fd455, %fd455;
	mul.f64 	%fd458, %fd455, %fd457;
	mul.f64 	%fd459, %fd455, %fd458;
	mul.f64 	%fd460, %fd455, %fd459;
	mul.f64 	%fd461, %fd455, %fd460;
	mul.f64 	%fd462, %fd461, 0d3CA3E5B1A8BA67B5;
	mul.f64 	%fd67, %fd10, %fd462;
	mul.f64 	%fd463, %fd455, 0d3CA3E5B1A8BA67B5;
	mul.f64 	%fd464, %fd9, %fd463;
	mov.f64 	%fd465, 0d3CACA0B10938AC5D;
	div.rn.f64 	%fd68, %fd465, %fd464;
	fma.rn.f64 	%fd466, %fd68, 0d3FF71547652B82FE, 0d4338000000000000;
	{
	.reg .b32 %temp; 
	mov.b64 	{%r56, %temp}, %fd466;
	}
	mov.f64 	%fd467, 0dC338000000000000;
	add.rn.f64 	%fd468, %fd466, %fd467;
	fma.rn.f64 	%fd469, %fd468, 0dBFE62E42FEFA39EF, %fd68;
	fma.rn.f64 	%fd470, %fd468, 0dBC7ABC9E3B39803F, %fd469;
	fma.rn.f64 	%fd471, %fd470, 0d3E5ADE1569CE2BDF, 0d3E928AF3FCA213EA;
	fma.rn.f64 	%fd472, %fd471, %fd470, 0d3EC71DEE62401315;
	fma.rn.f64 	%fd473, %fd472, %fd470, 0d3EFA01997C89EB71;
	fma.rn.f64 	%fd474, %fd473, %fd470, 0d3F2A01A014761F65;
	fma.rn.f64 	%fd475, %fd474, %fd470, 0d3F56C16C1852B7AF;
	fma.rn.f64 	%fd476, %fd475, %fd470, 0d3F81111111122322;
	fma.rn.f64 	%fd477, %fd476, %fd470, 0d3FA55555555502A1;
	fma.rn.f64 	%fd478, %fd477, %fd470, 0d3FC5555555555511;
	fma.rn.f64 	%fd479, %fd478, %fd470, 0d3FE000000000000B;
	fma.rn.f64 	%fd480, %fd479, %fd470, 0d3FF0000000000000;
	fma.rn.f64 	%fd481, %fd480, %fd470, 0d3FF0000000000000;
	{
	.reg .b32 %temp; 
	mov.b64 	{%r57, %temp}, %fd481;
	}
	{
	.reg .b32 %temp; 
	mov.b64 	{%temp, %r58}, %fd481;
	}
	shl.b32 	%r158, %r56, 20;
	add.s32 	%r159, %r158, %r58;
	mov.b64 	%fd808, {%r57, %r159};
	{
	.reg .b32 %temp; 
	mov.b64 	{%temp, %r160}, %fd68;
	}
	mov.b32 	%f17, %r160;
	abs.f32 	%f5, %f17;
	setp.lt.f32 	%p38, %f5, 0f4086232B;
	@%p38 bra 	$L__BB31_54;
	setp.lt.f64 	%p39, %fd68, 0d0000000000000000;
	add.f64 	%fd482, %fd68, 0d7FF0000000000000;
	selp.f64 	%fd808, 0d0000000000000000, %fd482, %p39;
	setp.geu.f32 	%p40, %f5, 0f40874800;
	@%p40 bra 	$L__BB31_54;
	shr.u32 	%r161, %r56, 31;
	add.s32 	%r162, %r56, %r161;
	shr.s32 	%r163, %r162, 1;
	shl.b32 	%r164, %r163, 20;
	add.s32 	%r165, %r58, %r164;
	mov.b64 	%fd483, {%r57, %r165};
	sub.s32 	%r166, %r56, %r163;
	shl.b32 	%r167, %r166, 20;
	add.s32 	%r168, %r167, 1072693248;
	mov.b32 	%r169, 0;
	mov.b64 	%fd484, {%r169, %r168};
	mul.f64 	%fd808, %fd484, %fd483;
$L__BB31_54:
	add.f64 	%fd485, %fd808, 0dBFF0000000000000;
	mul.f64 	%fd486, %fd485, %fd485;
	mov.f64 	%fd487, 0d3BA6587F5A0839B3;
	div.rn.f64 	%fd488, %fd487, %fd67;
	mul.f64 	%fd489, %fd488, %fd808;
	div.rn.f64 	%fd490, %fd489, %fd486;
	fma.rn.f64 	%fd812, %fd66, %fd490, %fd65;
	add.s32 	%r270, %r270, 2;
	setp.ne.s32 	%p41, %r270, %r34;
	@%p41 bra 	$L__BB31_48;
	cvt.u64.u32 	%rd120, %r34;
$L__BB31_56:
	setp.eq.s32 	%p42, %r33, 0;
	@%p42 bra 	$L__BB31_61;
	shl.b64 	%rd89, %rd120, 3;
	add.s64 	%rd90, %rd3, %rd89;
	ld.global.f64 	%fd491, [%rd90];
	add.f64 	%fd492, %fd491, 0dBFE0000000000000;
	add.f64 	%fd493, %fd492, %fd492;
	fma.rn.f64 	%fd494, %fd55, %fd493, %fd56;
	add.s64 	%rd91, %rd2, %rd89;
	ld.global.f64 	%fd495, [%rd91];
	mul.f64 	%fd76, %fd55, %fd495;
	mul.f64 	%fd496, %fd494, %fd494;
	mul.f64 	%fd497, %fd494, %fd496;
	mul.f64 	%fd498, %fd494, %fd497;
	mul.f64 	%fd499, %fd494, %fd498;
	mul.f64 	%fd500, %fd494, %fd499;
	mul.f64 	%fd501, %fd500, 0d3CA3E5B1A8BA67B5;
	mul.f64 	%fd77, %fd10, %fd501;
	mul.f64 	%fd502, %fd494, 0d3CA3E5B1A8BA67B5;
	mul.f64 	%fd503, %fd9, %fd502;
	mov.f64 	%fd504, 0d3CACA0B10938AC5D;
	div.rn.f64 	%fd78, %fd504, %fd503;
	fma.rn.f64 	%fd505, %fd78, 0d3FF71547652B82FE, 0d4338000000000000;
	{
	.reg .b32 %temp; 
	mov.b64 	{%r60, %temp}, %fd505;
	}
	mov.f64 	%fd506, 0dC338000000000000;
	add.rn.f64 	%fd507, %fd505, %fd506;
	fma.rn.f64 	%fd508, %fd507, 0dBFE62E42FEFA39EF, %fd78;
	fma.rn.f64 	%fd509, %fd507, 0dBC7ABC9E3B39803F, %fd508;
	fma.rn.f64 	%fd510, %fd509, 0d3E5ADE1569CE2BDF, 0d3E928AF3FCA213EA;
	fma.rn.f64 	%fd511, %fd510, %fd509, 0d3EC71DEE62401315;
	fma.rn.f64 	%fd512, %fd511, %fd509, 0d3EFA01997C89EB71;
	fma.rn.f64 	%fd513, %fd512, %fd509, 0d3F2A01A014761F65;
	fma.rn.f64 	%fd514, %fd513, %fd509, 0d3F56C16C1852B7AF;
	fma.rn.f64 	%fd515, %fd514, %fd509, 0d3F81111111122322;
	fma.rn.f64 	%fd516, %fd515, %fd509, 0d3FA55555555502A1;
	fma.rn.f64 	%fd517, %fd516, %fd509, 0d3FC5555555555511;
	fma.rn.f64 	%fd518, %fd517, %fd509, 0d3FE000000000000B;
	fma.rn.f64 	%fd519, %fd518, %fd509, 0d3FF0000000000000;
	fma.rn.f64 	%fd520, %fd519, %fd509, 0d3FF0000000000000;
	{
	.reg .b32 %temp; 
	mov.b64 	{%r61, %temp}, %fd520;
	}
	{
	.reg .b32 %temp; 
	mov.b64 	{%temp, %r62}, %fd520;
	}
	shl.b32 	%r170, %r60, 20;
	add.s32 	%r171, %r170, %r62;
	mov.b64 	%fd811, {%r61, %r171};
	{
	.reg .b32 %temp; 
	mov.b64 	{%temp, %r172}, %fd78;
	}
	mov.b32 	%f18, %r172;
	abs.f32 	%f6, %f18;
	setp.lt.f32 	%p43, %f6, 0f4086232B;
	@%p43 bra 	$L__BB31_60;
	setp.lt.f64 	%p44, %fd78, 0d0000000000000000;
	add.f64 	%fd521, %fd78, 0d7FF0000000000000;
	selp.f64 	%fd811, 0d0000000000000000, %fd521, %p44;
	setp.geu.f32 	%p45, %f6, 0f40874800;
	@%p45 bra 	$L__BB31_60;
	shr.u32 	%r173, %r60, 31;
	add.s32 	%r174, %r60, %r173;
	shr.s32 	%r175, %r174, 1;
	shl.b32 	%r176, %r175, 20;
	add.s32 	%r177, %r62, %r176;
	mov.b64 	%fd522, {%r61, %r177};
	sub.s32 	%r178, %r60, %r175;
	shl.b32 	%r179, %r178, 20;
	add.s32 	%r180, %r179, 1072693248;
	mov.b32 	%r181, 0;
	mov.b64 	%fd523, {%r181, %r180};
	mul.f64 	%fd811, %fd523, %fd522;
$L__BB31_60:
	add.f64 	%fd524, %fd811, 0dBFF0000000000000;
	mul.f64 	%fd525, %fd524, %fd524;
	mov.f64 	%fd526, 0d3BA6587F5A0839B3;
	div.rn.f64 	%fd527, %fd526, %fd77;
	mul.f64 	%fd528, %fd527, %fd811;
	div.rn.f64 	%fd529, %fd528, %fd525;
	fma.rn.f64 	%fd812, %fd76, %fd529, %fd812;
$L__BB31_61:
	div.rn.f64 	%fd531, %fd812, %fd20;
	add.f64 	%fd795, %fd795, %fd531;
	add.s32 	%r182, %r39, %r85;
	mul.wide.s32 	%rd92, %r182, 8;
	add.s64 	%rd93, %rd4, %rd92;
	ld.global.f64 	%fd532, [%rd93];
	mul.f64 	%fd533, %fd20, %fd532;
	fma.rn.f64 	%fd827, %fd533, %fd21, %fd827;
	fma.rn.f64 	%fd828, %fd532, %fd21, %fd828;
	mov.f64 	%fd819, 0d0000000000000000;
	@%p20 bra 	$L__BB31_77;
	setp.eq.s32 	%p47, %r32, 0;
	ld.global.f64 	%fd536, [%rd11+8];
	ld.global.f64 	%fd537, [%rd11];
	sub.f64 	%fd538, %fd536, %fd537;
	mul.f64 	%fd88, %fd538, 0d3FE0000000000000;
	add.f64 	%fd539, %fd537, %fd536;
	mul.f64 	%fd89, %fd539, 0d3FE0000000000000;
	mov.f64 	%fd819, 0d0000000000000000;
	mov.b64 	%rd121, 0;
	@%p47 bra 	$L__BB31_72;
	mov.f64 	%fd819, 0d0000000000000000;
	mov.b32 	%r271, 0;
$L__BB31_64:
	mul.wide.u32 	%rd95, %r271, 8;
	add.s64 	%rd24, %rd3, %rd95;
	ld.global.f64 	%fd541, [%rd24];
	add.f64 	%fd542, %fd541, 0dBFE0000000000000;
	add.f64 	%fd543, %fd542, %fd542;
	fma.rn.f64 	%fd544, %fd88, %fd543, %fd89;
	add.s64 	%rd25, %rd2, %rd95;
	ld.global.f64 	%fd545, [%rd25];
	mul.f64 	%fd91, %fd88, %fd545;
	mul.f64 	%fd546, %fd544, %fd544;
	mul.f64 	%fd547, %fd544, %fd546;
	mul.f64 	%fd548, %fd544, %fd547;
	mul.f64 	%fd549, %fd544, %fd548;
	mul.f64 	%fd550, %fd544, %fd549;
	mul.f64 	%fd551, %fd550, 0d3CA3E5B1A8BA67B5;
	mul.f64 	%fd92, %fd11, %fd551;
	mul.f64 	%fd552, %fd544, 0d3CA3E5B1A8BA67B5;
	mul.f64 	%fd553, %fd158, %fd552;
	mov.f64 	%fd554, 0d3CACA0B10938AC5D;
	div.rn.f64 	%fd93, %fd554, %fd553;
	fma.rn.f64 	%fd555, %fd93, 0d3FF71547652B82FE, 0d4338000000000000;
	{
	.reg .b32 %temp; 
	mov.b64 	{%r64, %temp}, %fd555;
	}
	mov.f64 	%fd556, 0dC338000000000000;
	add.rn.f64 	%fd557, %fd555, %fd556;
	fma.rn.f64 	%fd558, %fd557, 0dBFE62E42FEFA39EF, %fd93;
	fma.rn.f64 	%fd559, %fd557, 0dBC7ABC9E3B39803F, %fd558;
	fma.rn.f64 	%fd560, %fd559, 0d3E5ADE1569CE2BDF, 0d3E928AF3FCA213EA;
	fma.rn.f64 	%fd561, %fd560, %fd559, 0d3EC71DEE62401315;
	fma.rn.f64 	%fd562, %fd561, %fd559, 0d3EFA01997C89EB71;
	fma.rn.f64 	%fd563, %fd562, %fd559, 0d3F2A01A014761F65;
	fma.rn.f64 	%fd564, %fd563, %fd559, 0d3F56C16C1852B7AF;
	fma.rn.f64 	%fd565, %fd564, %fd559, 0d3F81111111122322;
	fma.rn.f64 	%fd566, %fd565, %fd559, 0d3FA55555555502A1;
	fma.rn.f64 	%fd567, %fd566, %fd559, 0d3FC5555555555511;
	fma.rn.f64 	%fd568, %fd567, %fd559, 0d3FE000000000000B;
	fma.rn.f64 	%fd569, %fd568, %fd559, 0d3FF0000000000000;
	fma.rn.f64 	%fd570, %fd569, %fd559, 0d3FF0000000000000;
	{
	.reg .b32 %temp; 
	mov.b64 	{%r65, %temp}, %fd570;
	}
	{
	.reg .b32 %temp; 
	mov.b64 	{%temp, %r66}, %fd570;
	}
	shl.b32 	%r184, %r64, 20;
	add.s32 	%r185, %r184, %r66;
	mov.b64 	%fd814, {%r65, %r185};
	{
	.reg .b32 %temp; 
	mov.b64 	{%temp, %r186}, %fd93;
	}
	mov.b32 	%f19, %r186;
	abs.f32 	%f7, %f19;
	setp.lt.f32 	%p48, %f7, 0f4086232B;
	@%p48 bra 	$L__BB31_67;
	setp.lt.f64 	%p49, %fd93, 0d0000000000000000;
	add.f64 	%fd571, %fd93, 0d7FF0000000000000;
	selp.f64 	%fd814, 0d0000000000000000, %fd571, %p49;
	setp.geu.f32 	%p50, %f7, 0f40874800;
	@%p50 bra 	$L__BB31_67;
	shr.u32 	%r187, %r64, 31;
	add.s32 	%r188, %r64, %r187;
	shr.s32 	%r189, %r188, 1;
	shl.b32 	%r190, %r189, 20;
	add.s32 	%r191, %r66, %r190;
	mov.b64 	%fd572, {%r65, %r191};
	sub.s32 	%r192, %r64, %r189;
	shl.b32 	%r193, %r192, 20;
	add.s32 	%r194, %r193, 1072693248;
	mov.b32 	%r195, 0;
	mov.b64 	%fd573, {%r195, %r194};
	mul.f64 	%fd814, %fd573, %fd572;
$L__BB31_67:
	add.f64 	%fd574, %fd814, 0dBFF0000000000000;
	mul.f64 	%fd575, %fd574, %fd574;
	mov.f64 	%fd576, 0d3BA6587F5A0839B3;
	div.rn.f64 	%fd577, %fd576, %fd92;
	mul.f64 	%fd578, %fd577, %fd814;
	div.rn.f64 	%fd579, %fd578, %fd575;
	fma.rn.f64 	%fd98, %fd91, %fd579, %fd819;
	ld.global.f64 	%fd580, [%rd24+8];
	add.f64 	%fd581, %fd580, 0dBFE0000000000000;
	add.f64 	%fd582, %fd581, %fd581;
	fma.rn.f64 	%fd583, %fd88, %fd582, %fd89;
	ld.global.f64 	%fd584, [%rd25+8];
	mul.f64 	%fd99, %fd88, %fd584;
	mul.f64 	%fd585, %fd583, %fd583;
	mul.f64 	%fd586, %fd583, %fd585;
	mul.f64 	%fd587, %fd583, %fd586;
	mul.f64 	%fd588, %fd583, %fd587;
	mul.f64 	%fd589, %fd583, %fd588;
	mul.f64 	%fd590, %fd589, 0d3CA3E5B1A8BA67B5;
	mul.f64 	%fd100, %fd11, %fd590;
	mul.f64 	%fd591, %fd583, 0d3CA3E5B1A8BA67B5;
	mul.f64 	%fd592, %fd158, %fd591;
	mov.f64 	%fd593, 0d3CACA0B10938AC5D;
	div.rn.f64 	%fd101, %fd593, %fd592;
	fma.rn.f64 	%fd594, %fd101, 0d3FF71547652B82FE, 0d4338000000000000;
	{
	.reg .b32 %temp; 
	mov.b64 	{%r67, %temp}, %fd594;
	}
	mov.f64 	%fd595, 0dC338000000000000;
	add.rn.f64 	%fd596, %fd594, %fd595;
	fma.rn.f64 	%fd597, %fd596, 0dBFE62E42FEFA39EF, %fd101;
	fma.rn.f64 	%fd598, %fd596, 0dBC7ABC9E3B39803F, %fd597;
	fma.rn.f64 	%fd599, %fd598, 0d3E5ADE1569CE2BDF, 0d3E928AF3FCA213EA;
	fma.rn.f64 	%fd600, %fd599, %fd598, 0d3EC71DEE62401315;
	fma.rn.f64 	%fd601, %fd600, %fd598, 0d3EFA01997C89EB71;
	fma.rn.f64 	%fd602, %fd601, %fd598, 0d3F2A01A014761F65;
	fma.rn.f64 	%fd603, %fd602, %fd598, 0d3F56C16C1852B7AF;
	fma.rn.f64 	%fd604, %fd603, %fd598, 0d3F81111111122322;
	fma.rn.f64 	%fd605, %fd604, %fd598, 0d3FA55555555502A1;
	fma.rn.f64 	%fd606, %fd605, %fd598, 0d3FC5555555555511;
	fma.rn.f64 	%fd607, %fd606, %fd598, 0d3FE000000000000B;
	fma.rn.f64 	%fd608, %fd607, %fd598, 0d3FF0000000000000;
	fma.rn.f64 	%fd609, %fd608, %fd598, 0d3FF0000000000000;
	{
	.reg .b32 %temp; 
	mov.b64 	{%r68, %temp}, %fd609;
	}
	{
	.reg .b32 %temp; 
	mov.b64 	{%temp, %r69}, %fd609;
	}
	shl.b32 	%r196, %r67, 20;
	add.s32 	%r197, %r196, %r69;
	mov.b64 	%fd815, {%r68, %r197};
	{
	.reg .b32 %temp; 
	mov.b64 	{%temp, %r198}, %fd101;
	}
	mov.b32 	%f20, %r198;
	abs.f32 	%f8, %f20;
	setp.lt.f32 	%p51, %f8, 0f4086232B;
	@%p51 bra 	$L__BB31_70;
	setp.lt.f64 	%p52, %fd101, 0d0000000000000000;
	add.f64 	%fd610, %fd101, 0d7FF0000000000000;
	selp.f64 	%fd815, 0d0000000000000000, %fd610, %p52;
	setp.geu.f32 	%p53, %f8, 0f40874800;
	@%p53 bra 	$L__BB31_70;
	shr.u32 	%r199, %r67, 31;
	add.s32 	%r200, %r67, %r199;
	shr.s32 	%r201, %r200, 1;
	shl.b32 	%r202, %r201, 20;
	add.s32 	%r203, %r69, %r202;
	mov.b64 	%fd611, {%r68, %r203};
	sub.s32 	%r204, %r67, %r201;
	shl.b32 	%r205, %r204, 20;
	add.s32 	%r206, %r205, 1072693248;
	mov.b32 	%r207, 0;
	mov.b64 	%fd612, {%r207, %r206};
	mul.f64 	%fd815, %fd612, %fd611;
$L__BB31_70:
	add.f64 	%fd613, %fd815, 0dBFF0000000000000;
	mul.f64 	%fd614, %fd613, %fd613;
	mov.f64 	%fd615, 0d3BA6587F5A0839B3;
	div.rn.f64 	%fd616, %fd615, %fd100;
	mul.f64 	%fd617, %fd616, %fd815;
	div.rn.f64 	%fd618, %fd617, %fd614;
	fma.rn.f64 	%fd819, %fd99, %fd618, %fd98;
	add.s32 	%r271, %r271, 2;
	setp.ne.s32 	%p54, %r271, %r34;
	@%p54 bra 	$L__BB31_64;
	cvt.u64.u32 	%rd121, %r34;
$L__BB31_72:
	setp.eq.s32 	%p55, %r33, 0;
	@%p55 bra 	$L__BB31_77;
	shl.b64 	%rd96, %rd121, 3;
	add.s64 	%rd97, %rd3, %rd96;
	ld.global.f64 	%fd619, [%rd97];
	add.f64 	%fd620, %fd619, 0dBFE0000000000000;
	add.f64 	%fd621, %fd620, %fd620;
	fma.rn.f64 	%fd622, %fd88, %fd621, %fd89;
	add.s64 	%rd98, %rd2, %rd96;
	ld.global.f64 	%fd623, [%rd98];
	mul.f64 	%fd109, %fd88, %fd623;
	mul.f64 	%fd624, %fd622, %fd622;
	mul.f64 	%fd625, %fd622, %fd624;
	mul.f64 	%fd626, %fd622, %fd625;
	mul.f64 	%fd627, %fd622, %fd626;
	mul.f64 	%fd628, %fd622, %fd627;
	mul.f64 	%fd629, %fd628, 0d3CA3E5B1A8BA67B5;
	mul.f64 	%fd110, %fd11, %fd629;
	mul.f64 	%fd630, %fd622, 0d3CA3E5B1A8BA67B5;
	mul.f64 	%fd631, %fd158, %fd630;
	mov.f64 	%fd632, 0d3CACA0B10938AC5D;
	div.rn.f64 	%fd111, %fd632, %fd631;
	fma.rn.f64 	%fd633, %fd111, 0d3FF71547652B82FE, 0d4338000000000000;
	{
	.reg .b32 %temp; 
	mov.b64 	{%r71, %temp}, %fd633;
	}
	mov.f64 	%fd634, 0dC338000000000000;
	add.rn.f64 	%fd635, %fd633, %fd634;
	fma.rn.f64 	%fd636, %fd635, 0dBFE62E42FEFA39EF, %fd111;
	fma.rn.f64 	%fd637, %fd635, 0dBC7ABC9E3B39803F, %fd636;
	fma.rn.f64 	%fd638, %fd637, 0d3E5ADE1569CE2BDF, 0d3E928AF3FCA213EA;
	fma.rn.f64 	%fd639, %fd638, %fd637, 0d3EC71DEE62401315;
	fma.rn.f64 	%fd640, %fd639, %fd637, 0d3EFA01997C89EB71;
	fma.rn.f64 	%fd641, %fd640, %fd637, 0d3F2A01A014761F65;
	fma.rn.f64 	%fd642, %fd641, %fd637, 0d3F56C16C1852B7AF;
	fma.rn.f64 	%fd643, %fd642, %fd637, 0d3F81111111122322;
	fma.rn.f64 	%fd644, %fd643, %fd637, 0d3FA55555555502A1;
	fma.rn.f64 	%fd645, %fd644, %fd637, 0d3FC5555555555511;
	fma.rn.f64 	%fd646, %fd645, %fd637, 0d3FE000000000000B;
	fma.rn.f64 	%fd647, %fd646, %fd637, 0d3FF0000000000000;
	fma.rn.f64 	%fd648, %fd647, %fd637, 0d3FF0000000000000;
	{
	.reg .b32 %temp; 
	mov.b64 	{%r72, %temp}, %fd648;
	}
	{
	.reg .b32 %temp; 
	mov.b64 	{%temp, %r73}, %fd648;
	}
	shl.b32 	%r208, %r71, 20;
	add.s32 	%r209, %r208, %r73;
	mov.b64 	%fd818, {%r72, %r209};
	{
	.reg .b32 %temp; 
	mov.b64 	{%temp, %r210}, %fd111;
	}
	mov.b32 	%f21, %r210;
	abs.f32 	%f9, %f21;
	setp.lt.f32 	%p56, %f9, 0f4086232B;
	@%p56 bra 	$L__BB31_76;
	setp.lt.f64 	%p57, %fd111, 0d0000000000000000;
	add.f64 	%fd649, %fd111, 0d7FF0000000000000;
	selp.f64 	%fd818, 0d0000000000000000, %fd649, %p57;
	setp.geu.f32 	%p58, %f9, 0f40874800;
	@%p58 bra 	$L__BB31_76;
	shr.u32 	%r211, %r71, 31;
	add.s32 	%r212, %r71, %r211;
	shr.s32 	%r213, %r212, 1;
	shl.b32 	%r214, %r213, 20;
	add.s32 	%r215, %r73, %r214;
	mov.b64 	%fd650, {%r72, %r215};
	sub.s32 	%r216, %r71, %r213;
	shl.b32 	%r217, %r216, 20;
	add.s32 	%r218, %r217, 1072693248;
	mov.b32 	%r219, 0;
	mov.b64 	%fd651, {%r219, %r218};
	mul.f64 	%fd818, %fd651, %fd650;
$L__BB31_76:
	add.f64 	%fd652, %fd818, 0dBFF0000000000000;
	mul.f64 	%fd653, %fd652, %fd652;
	mov.f64 	%fd654, 0d3BA6587F5A0839B3;
	div.rn.f64 	%fd655, %fd654, %fd110;
	mul.f64 	%fd656, %fd655, %fd818;
	div.rn.f64 	%fd657, %fd656, %fd653;
	fma.rn.f64 	%fd819, %fd109, %fd657, %fd819;
$L__BB31_77:
	add.f64 	%fd829, %fd829, %fd819;
	mov.f64 	%fd826, 0d0000000000000000;
	@%p20 bra 	$L__BB31_93;
	setp.eq.s32 	%p60, %r32, 0;
	ld.global.f64 	%fd661, [%rd11+8];
	ld.global.f64 	%fd662, [%rd11];
	sub.f64 	%fd663, %fd661, %fd662;
	mul.f64 	%fd119, %fd663, 0d3FE0000000000000;
	add.f64 	%fd664, %fd662, %fd661;
	mul.f64 	%fd120, %fd664, 0d3FE0000000000000;
	mov.f64 	%fd826, 0d0000000000000000;
	mov.b64 	%rd122, 0;
	@%p60 bra 	$L__BB31_88;
	mov.f64 	%fd826, 0d0000000000000000;
	mov.b32 	%r272, 0;
$L__BB31_80:
	mul.wide.u32 	%rd100, %r272, 8;
	add.s64 	%rd28, %rd3, %rd100;
	ld.global.f64 	%fd666, [%rd28];
	add.f64 	%fd667, %fd666, 0dBFE0000000000000;
	add.f64 	%fd668, %fd667, %fd667;
	fma.rn.f64 	%fd669, %fd119, %fd668, %fd120;
	add.s64 	%rd29, %rd2, %rd100;
	ld.global.f64 	%fd670, [%rd29];
	mul.f64 	%fd122, %fd119, %fd670;
	mul.f64 	%fd671, %fd669, %fd669;
	mul.f64 	%fd672, %fd669, %fd671;
	mul.f64 	%fd673, %fd669, %fd672;
	mul.f64 	%fd674, %fd669, %fd673;
	mul.f64 	%fd675, %fd669, %fd674;
	mul.f64 	%fd676, %fd675, 0d3CA3E5B1A8BA67B5;
	mul.f64 	%fd123, %fd11, %fd676;
	mul.f64 	%fd677, %fd669, 0d3CA3E5B1A8BA67B5;
	mul.f64 	%fd678, %fd158, %fd677;
	mov.f64 	%fd679, 0d3CACA0B10938AC5D;
	div.rn.f64 	%fd124, %fd679, %fd678;
	fma.rn.f64 	%fd680, %fd124, 0d3FF71547652B82FE, 0d4338000000000000;
	{
	.reg .b32 %temp; 
	mov.b64 	{%r75, %temp}, %fd680;
	}
	mov.f64 	%fd681, 0dC338000000000000;
	add.rn.f64 	%fd682, %fd680, %fd681;
	fma.rn.f64 	%fd683, %fd682, 0dBFE62E42FEFA39EF, %fd124;
	fma.rn.f64 	%fd684, %fd682, 0dBC7ABC9E3B39803F, %fd683;
	fma.rn.f64 	%fd685, %fd684, 0d3E5ADE1569CE2BDF, 0d3E928AF3FCA213EA;
	fma.rn.f64 	%fd686, %fd685, %fd684, 0d3EC71DEE62401315;
	fma.rn.f64 	%fd687, %fd686, %fd684, 0d3EFA01997C89EB71;
	fma.rn.f64 	%fd688, %fd687, %fd684, 0d3F2A01A014761F65;
	fma.rn.f64 	%fd689, %fd688, %fd684, 0d3F56C16C1852B7AF;
	fma.rn.f64 	%fd690, %fd689, %fd684, 0d3F81111111122322;
	fma.rn.f64 	%fd691, %fd690, %fd684, 0d3FA55555555502A1;
	fma.rn.f64 	%fd692, %fd691, %fd684, 0d3FC5555555555511;
	fma.rn.f64 	%fd693, %fd692, %fd684, 0d3FE000000000000B;
	fma.rn.f64 	%fd694, %fd693, %fd684, 0d3FF0000000000000;
	fma.rn.f64 	%fd695, %fd694, %fd684, 0d3FF0000000000000;
	{
	.reg .b32 %temp; 
	mov.b64 	{%r76, %temp}, %fd695;
	}
	{
	.reg .b32 %temp; 
	mov.b64 	{%temp, %r77}, %fd695;
	}
	shl.b32 	%r221, %r75, 20;
	add.s32 	%r222, %r221, %r77;
	mov.b64 	%fd821, {%r76, %r222};
	{
	.reg .b32 %temp; 
	mov.b64 	{%temp, %r223}, %fd124;
	}
	mov.b32 	%f22, %r223;
	abs.f32 	%f10, %f22;
	setp.lt.f32 	%p61, %f10, 0f4086232B;
	@%p61 bra 	$L__BB31_83;
	setp.lt.f64 	%p62, %fd124, 0d0000000000000000;
	add.f64 	%fd696, %fd124, 0d7FF0000000000000;
	selp.f64 	%fd821, 0d0000000000000000, %fd696, %p62;
	setp.geu.f32 	%p63, %f10, 0f40874800;
	@%p63 bra 	$L__BB31_83;
	shr.u32 	%r224, %r75, 31;
	add.s32 	%r225, %r75, %r224;
	shr.s32 	%r226, %r225, 1;
	shl.b32 	%r227, %r226, 20;
	add.s32 	%r228, %r77, %r227;
	mov.b64 	%fd697, {%r76, %r228};
	sub.s32 	%r229, %r75, %r226;
	shl.b32 	%r230, %r229, 20;
	add.s32 	%r231, %r230, 1072693248;
	mov.b32 	%r232, 0;
	mov.b64 	%fd698, {%r232, %r231};
	mul.f64 	%fd821, %fd698, %fd697;
$L__BB31_83:
	add.f64 	%fd699, %fd821, 0dBFF0000000000000;
	mul.f64 	%fd700, %fd699, %fd699;
	mov.f64 	%fd701, 0d3BA6587F5A0839B3;
	div.rn.f64 	%fd702, %fd701, %fd123;
	mul.f64 	%fd703, %fd702, %fd821;
	div.rn.f64 	%fd704, %fd703, %fd700;
	fma.rn.f64 	%fd129, %fd122, %fd704, %fd826;
	ld.global.f64 	%fd705, [%rd28+8];
	add.f64 	%fd706, %fd705, 0dBFE0000000000000;
	add.f64 	%fd707, %fd706, %fd706;
	fma.rn.f64 	%fd708, %fd119, %fd707, %fd120;
	ld.global.f64 	%fd709, [%rd29+8];
	mul.f64 	%fd130, %fd119, %fd709;
	mul.f64 	%fd710, %fd708, %fd708;
	mul.f64 	%fd711, %fd708, %fd710;
	mul.f64 	%fd712, %fd708, %fd711;
	mul.f64 	%fd713, %fd708, %fd712;
	mul.f64 	%fd714, %fd708, %fd713;
	mul.f64 	%fd715, %fd714, 0d3CA3E5B1A8BA67B5;
	mul.f64 	%fd131, %fd11, %fd715;
	mul.f64 	%fd716, %fd708, 0d3CA3E5B1A8BA67B5;
	mul.f64 	%fd717, %fd158, %fd716;
	mov.f64 	%fd718, 0d3CACA0B10938AC5D;
	div.rn.f64 	%fd132, %fd718, %fd717;
	fma.rn.f64 	%fd719, %fd132, 0d3FF71547652B82FE, 0d4338000000000000;
	{
	.reg .b32 %temp; 
	mov.b64 	{%r78, %temp}, %fd719;
	}
	mov.f64 	%fd720, 0dC338000000000000;
	add.rn.f64 	%fd721, %fd719, %fd720;
	fma.rn.f64 	%fd722, %fd721, 0dBFE62E42FEFA39EF, %fd132;
	fma.rn.f64 	%fd723, %fd721, 0dBC7ABC9E3B39803F, %fd722;
	fma.rn.f64 	%fd724, %fd723, 0d3E5ADE1569CE2BDF, 0d3E928AF3FCA213EA;
	fma.rn.f64 	%fd725, %fd724, %fd723, 0d3EC71DEE62401315;
	fma.rn.f64 	%fd726, %fd725, %fd723, 0d3EFA01997C89EB71;
	fma.rn.f64 	%fd727, %fd726, %fd723, 0d3F2A01A014761F65;
	fma.rn.f64 	%fd728, %fd727, %fd723, 0d3F56C16C1852B7AF;
	fma.rn.f64 	%fd729, %fd728, %fd723, 0d3F81111111122322;
	fma.rn.f64 	%fd730, %fd729, %fd723, 0d3FA55555555502A1;
	fma.rn.f64 	%fd731, %fd730, %fd723, 0d3FC5555555555511;
	fma.rn.f64 	%fd732, %fd731, %fd723, 0d3FE000000000000B;
	fma.rn.f64 	%fd733, %fd732, %fd723, 0d3FF0000000000000;
	fma.rn.f64 	%fd734, %fd733, %fd723, 0d3FF0000000000000;
	{
	.reg .b32 %temp; 
	mov.b64 	{%r79, %temp}, %fd734;
	}
	{
	.reg .b32 %temp; 
	mov.b64 	{%temp, %r80}, %fd734;
	}
	shl.b32 	%r233, %r78, 20;
	add.s32 	%r234, %r233, %r80;
	mov.b64 	%fd822, {%r79, %r234};
	{
	.reg .b32 %temp; 
	mov.b64 	{%temp, %r235}, %fd132;
	}
	mov.b32 	%f23, %r235;
	abs.f32 	%f11, %f23;
	setp.lt.f32 	%p64, %f11, 0f4086232B;
	@%p64 bra 	$L__BB31_86;
	setp.lt.f64 	%p65, %fd132, 0d0000000000000000;
	add.f64 	%fd735, %fd132, 0d7FF0000000000000;
	selp.f64 	%fd822, 0d0000000000000000, %fd735, %p65;
	setp.geu.f32 	%p66, %f11, 0f40874800;
	@%p66 bra 	$L__BB31_86;
	shr.u32 	%r236, %r78, 31;
	add.s32 	%r237, %r78, %r236;
	shr.s32 	%r238, %r237, 1;
	shl.b32 	%r239, %r238, 20;
	add.s32 	%r240, %r80, %r239;
	mov.b64 	%fd736, {%r79, %r240};
	sub.s32 	%r241, %r78, %r238;
	shl.b32 	%r242, %r241, 20;
	add.s32 	%r243, %r242, 1072693248;
	mov.b32 	%r244, 0;
	mov.b64 	%fd737, {%r244, %r243};
	mul.f64 	%fd822, %fd737, %fd736;
$L__BB31_86:
	add.f64 	%fd738, %fd822, 0dBFF0000000000000;
	mul.f64 	%fd739, %fd738, %fd738;
	mov.f64 	%fd740, 0d3BA6587F5A0839B3;
	div.rn.f64 	%fd741, %fd740, %fd131;
	mul.f64 	%fd742, %fd741, %fd822;
	div.rn.f64 	%fd743, %fd742, %fd739;
	fma.rn.f64 	%fd826, %fd130, %fd743, %fd129;
	add.s32 	%r272, %r272, 2;
	setp.ne.s32 	%p67, %r272, %r34;
	@%p67 bra 	$L__BB31_80;
	cvt.u64.u32 	%rd122, %r34;
$L__BB31_88:
	setp.eq.s32 	%p68, %r33, 0;
	@%p68 bra 	$L__BB31_93;
	shl.b64 	%rd101, %rd122, 3;
	add.s64 	%rd102, %rd3, %rd101;
	ld.global.f64 	%fd744, [%rd102];
	add.f64 	%fd745, %fd744, 0dBFE0000000000000;
	add.f64 	%fd746, %fd745, %fd745;
	fma.rn.f64 	%fd747, %fd119, %fd746, %fd120;
	add.s64 	%rd103, %rd2, %rd101;
	ld.global.f64 	%fd748, [%rd103];
	mul.f64 	%fd140, %fd119, %fd748;
	mul.f64 	%fd749, %fd747, %fd747;
	mul.f64 	%fd750, %fd747, %fd749;
	mul.f64 	%fd751, %fd747, %fd750;
	mul.f64 	%fd752, %fd747, %fd751;
	mul.f64 	%fd753, %fd747, %fd752;
	mul.f64 	%fd754, %fd753, 0d3CA3E5B1A8BA67B5;
	mul.f64 	%fd141, %fd11, %fd754;
	mul.f64 	%fd755, %fd747, 0d3CA3E5B1A8BA67B5;
	mul.f64 	%fd756, %fd158, %fd755;
	mov.f64 	%fd757, 0d3CACA0B10938AC5D;
	div.rn.f64 	%fd142, %fd757, %fd756;
	fma.rn.f64 	%fd758, %fd142, 0d3FF71547652B82FE, 0d4338000000000000;
	{
	.reg .b32 %temp; 
	mov.b64 	{%r82, %temp}, %fd758;
	}
	mov.f64 	%fd759, 0dC338000000000000;
	add.rn.f64 	%fd760, %fd758, %fd759;
	fma.rn.f64 	%fd761, %fd760, 0dBFE62E42FEFA39EF, %fd142;
	fma.rn.f64 	%fd762, %fd760, 0dBC7ABC9E3B39803F, %fd761;
	fma.rn.f64 	%fd763, %fd762, 0d3E5ADE1569CE2BDF, 0d3E928AF3FCA213EA;
	fma.rn.f64 	%fd764, %fd763, %fd762, 0d3EC71DEE62401315;
	fma.rn.f64 	%fd765, %fd764, %fd762, 0d3EFA01997C89EB71;
	fma.rn.f64 	%fd766, %fd765, %fd762, 0d3F2A01A014761F65;
	fma.rn.f64 	%fd767, %fd766, %fd762, 0d3F56C16C1852B7AF;
	fma.rn.f64 	%fd768, %fd767, %fd762, 0d3F81111111122322;
	fma.rn.f64 	%fd769, %fd768, %fd762, 0d3FA55555555502A1;
	fma.rn.f64 	%fd770, %fd769, %fd762, 0d3FC5555555555511;
	fma.rn.f64 	%fd771, %fd770, %fd762, 0d3FE000000000000B;
	fma.rn.f64 	%fd772, %fd771, %fd762, 0d3FF0000000000000;
	fma.rn.f64 	%fd773, %fd772, %fd762, 0d3FF0000000000000;
	{
	.reg .b32 %temp; 
	mov.b64 	{%r83, %temp}, %fd773;
	}
	{
	.reg .b32 %temp; 
	mov.b64 	{%temp, %r84}, %fd773;
	}
	shl.b32 	%r245, %r82, 20;
	add.s32 	%r246, %r245, %r84;
	mov.b64 	%fd825, {%r83, %r246};
	{
	.reg .b32 %temp; 
	mov.b64 	{%temp, %r247}, %fd142;
	}
	mov.b32 	%f24, %r247;
	abs.f32 	%f12, %f24;
	setp.lt.f32 	%p69, %f12, 0f4086232B;
	@%p69 bra 	$L__BB31_92;
	setp.lt.f64 	%p70, %fd142, 0d0000000000000000;
	add.f64 	%fd774, %fd142, 0d7FF0000000000000;
	selp.f64 	%fd825, 0d0000000000000000, %fd774, %p70;
	setp.geu.f32 	%p71, %f12, 0f40874800;
	@%p71 bra 	$L__BB31_92;
	shr.u32 	%r248, %r82, 31;
	add.s32 	%r249, %r82, %r248;
	shr.s32 	%r250, %r249, 1;
	shl.b32 	%r251, %r250, 20;
	add.s32 	%r252, %r84, %r251;
	mov.b64 	%fd775, {%r83, %r252};
	sub.s32 	%r253, %r82, %r250;
	shl.b32 	%r254, %r253, 20;
	add.s32 	%r255, %r254, 1072693248;
	mov.b32 	%r256, 0;
	mov.b64 	%fd776, {%r256, %r255};
	mul.f64 	%fd825, %fd776, %fd775;
$L__BB31_92:
	add.f64 	%fd777, %fd825, 0dBFF0000000000000;
	mul.f64 	%fd778, %fd777, %fd777;
	mov.f64 	%fd779, 0d3BA6587F5A0839B3;
	div.rn.f64 	%fd780, %fd779, %fd141;
	mul.f64 	%fd781, %fd780, %fd825;
	div.rn.f64 	%fd782, %fd781, %fd778;
	fma.rn.f64 	%fd826, %fd140, %fd782, %fd826;
$L__BB31_93:
	div.rn.f64 	%fd783, %fd826, %fd20;
	add.f64 	%fd830, %fd830, %fd783;
	setp.ne.s32 	%p72, %r268, %r86;
	@%p72 bra 	$L__BB31_29;
	div.rn.f64 	%fd831, %fd798, %fd797;
	div.rn.f64 	%fd832, %fd796, %fd795;
$L__BB31_95:
	ld.param.u64 	%rd114, [_Z19calc_mean_opacitiesPdS_S_S_S_S_S_S_S_S_S_S_S_iiid_param_1];
	ld.param.u64 	%rd113, [_Z19calc_mean_opacitiesPdS_S_S_S_S_S_S_S_S_S_S_S_iiid_param_0];
	cvta.to.global.u64 	%rd104, %rd113;
	mul.wide.s32 	%rd105, %r1, 8;
	add.s64 	%rd106, %rd104, %rd105;
	st.global.f64 	[%rd106], %fd831;
	cvta.to.global.u64 	%rd107, %rd114;
	add.s64 	%rd32, %rd107, %rd105;
	st.global.f64 	[%rd32], %fd832;
	ld.global.f64 	%fd784, [%rd6];
	setp.geu.f64 	%p73, %fd784, 0d4051800000000000;
	@%p73 bra 	$L__BB31_97;
	mov.b64 	%rd108, -4609434218613702656;
	st.global.u64 	[%rd32], %rd108;
$L__BB31_97:
	ld.param.u64 	%rd116, [_Z19calc_mean_opacitiesPdS_S_S_S_S_S_S_S_S_S_S_S_iiid_param_3];
	ld.param.u64 	%rd115, [_Z19calc_mean_opacitiesPdS_S_S_S_S_S_S_S_S_S_S_S_iiid_param_2];
	div.rn.f64 	%fd785, %fd827, %fd828;
	cvta.to.global.u64 	%rd109, %rd115;
	add.s64 	%rd33, %rd109, %rd105;
	st.global.f64 	[%rd33], %fd785;
	div.rn.f64 	%fd786, %fd829, %fd830;
	cvta.to.global.u64 	%rd111, %rd116;
	add.s64 	%rd34, %rd111, %rd105;
	st.global.f64 	[%rd34], %fd786;
	setp.geu.f64 	%p74, %fd158, 0d4051800000000000;
	@%p74 bra 	$L__BB31_99;
	mov.b64 	%rd112, -4609434218613702656;
	st.global.u64 	[%rd33], %rd112;
	st.global.u64 	[%rd34], %rd112;
$L__BB31_99:
	ret;

}
	// .globl	_Z18integrate_beamfluxPdS_S_S_ii
.visible .entry _Z18integrate_beamfluxPdS_S_S_ii(
	.param .u64 .ptr .align 1 _Z18integrate_beamfluxPdS_S_S_ii_param_0,
	.param .u64 .ptr .align 1 _Z18integrate_beamfluxPdS_S_S_ii_param_1,
	.param .u64 .ptr .align 1 _Z18integrate_beamfluxPdS_S_S_ii_param_2,
	.param .u64 .ptr .align 1 _Z18integrate_beamfluxPdS_S_S_ii_param_3,
	.param .u32 _Z18integrate_beamfluxPdS_S_S_ii_param_4,
	.param .u32 _Z18integrate_beamfluxPdS_S_S_ii_param_5
)
{
	.reg .pred 	%p<11>;
	.reg .b32 	%r<38>;
	.reg .b64 	%rd<32>;
	.reg .b64 	%fd<100>;

	ld.param.u64 	%rd11, [_Z18integrate_beamfluxPdS_S_S_ii_param_0];
	ld.param.u64 	%rd12, [_Z18integrate_beamfluxPdS_S_S_ii_param_1];
	ld.param.u64 	%rd13, [_Z18integrate_beamfluxPdS_S_S_ii_param_2];
	ld.param.u32 	%r23, [_Z18integrate_beamfluxPdS_S_S_ii_param_4];
	ld.param.u32 	%r24, [_Z18integrate_beamfluxPdS_S_S_ii_param_5];
	cvta.to.global.u64 	%rd1, %rd13;
	cvta.to.global.u64 	%rd2, %rd12;
	mov.u32 	%r25, %tid.x;
	mov.u32 	%r26, %ctaid.x;
	mov.u32 	%r27, %ntid.x;
	mad.lo.s32 	%r1, %r26, %r27, %r25;
	setp.ge.s32 	%p1, %r1, %r24;
	@%p1 bra 	$L__BB32_14;
	cvta.to.global.u64 	%rd14, %rd11;
	mul.wide.s32 	%rd15, %r1, 8;
	add.s64 	%rd3, %rd14, %rd15;
	mov.b64 	%rd16, 0;
	st.global.u64 	[%rd3], %rd16;
	setp.lt.s32 	%p2, %r23, 1;
	@%p2 bra 	$L__BB32_14;
	mul.lo.s32 	%r2, %r23, %r1;
	and.b32  	%r3, %r23, 15;
	setp.lt.u32 	%p3, %r23, 16;
	mov.b32 	%r34, 0;
	mov.f64 	%fd96, 0d0000000000000000;
	@%p3 bra 	$L__BB32_5;
	and.b32  	%r34, %r23, 2147483632;
	neg.s32 	%r32, %r34;
	add.s64 	%rd4, %rd2, 64;
	add.s64 	%rd30, %rd1, 64;
	mov.f64 	%fd96, 0d0000000000000000;
	mov.u32 	%r31, %r2;
$L__BB32_4:
	.pragma "nounroll";
	mul.wide.s32 	%rd17, %r31, 8;
	add.s64 	%rd18, %rd4, %rd17;
	ld.global.f64 	%fd12, [%rd18+-64];
	ld.global.f64 	%fd13, [%rd30+-64];
	fma.rn.f64 	%fd14, %fd12, %fd13, %fd96;
	st.global.f64 	[%rd3], %fd14;
	ld.global.f64 	%fd15, [%rd18+-56];
	ld.global.f64 	%fd16, [%rd30+-56];
	fma.rn.f64 	%fd17, %fd15, %fd16, %fd14;
	st.global.f64 	[%rd3], %fd17;
	ld.global.f64 	%fd18, [%rd18+-48];
	ld.global.f64 	%fd19, [%rd30+-48];
	fma.rn.f64 	%fd20, %fd18, %fd19, %fd17;
	st.global.f64 	[%rd3], %fd20;
	ld.global.f64 	%fd21, [%rd18+-40];
	ld.global.f64 	%fd22, [%rd30+-40];
	fma.rn.f64 	%fd23, %fd21, %fd22, %fd20;
	st.global.f64 	[%rd3], %fd23;
	ld.global.f64 	%fd24, [%rd18+-32];
	ld.global.f64 	%fd25, [%rd30+-32];
	fma.rn.f64 	%fd26, %fd24, %fd25, %fd23;
	st.global.f64 	[%rd3], %fd26;
	ld.global.f64 	%fd27, [%rd18+-24];
	ld.global.f64 	%fd28, [%rd30+-24];
	fma.rn.f64 	%fd29, %fd27, %fd28, %fd26;
	st.global.f64 	[%rd3], %fd29;
	ld.global.f64 	%fd30, [%rd18+-16];
	ld.global.f64 	%fd31, [%rd30+-16];
	fma.rn.f64 	%fd32, %fd30, %fd31, %fd29;
	st.global.f64 	[%rd3], %fd32;
	ld.global.f64 	%fd33, [%rd18+-8];
	ld.global.f64 	%fd34, [%rd30+-8];
	fma.rn.f64 	%fd35, %fd33, %fd34, %fd32;
	st.global.f64 	[%rd3], %fd35;
	ld.global.f64 	%fd36, [%rd18];
	ld.global.f64 	%fd37, [%rd30];
	fma.rn.f64 	%fd38, %fd36, %fd37, %fd35;
	st.global.f64 	[%rd3], %fd38;
	ld.global.f64 	%fd39, [%rd18+8];
	ld.global.f64 	%fd40, [%rd30+8];
	fma.rn.f64 	%fd41, %fd39, %fd40, %fd38;
	st.global.f64 	[%rd3], %fd41;
	ld.global.f64 	%fd42, [%rd18+16];
	ld.global.f64 	%fd43, [%rd30+16];
	fma.rn.f64 	%fd44, %fd42, %fd43, %fd41;
	st.global.f64 	[%rd3], %fd44;
	ld.global.f64 	%fd45, [%rd18+24];
	ld.global.f64 	%fd46, [%rd30+24];
	fma.rn.f64 	%fd47, %fd45, %fd46, %fd44;
	st.global.f64 	[%rd3], %fd47;
	ld.global.f64 	%fd48, [%rd18+32];
	ld.global.f64 	%fd49, [%rd30+32];
	fma.rn.f64 	%fd50, %fd48, %fd49, %fd47;
	st.global.f64 	[%rd3], %fd50;
	ld.global.f64 	%fd51, [%rd18+40];
	ld.global.f64 	%fd52, [%rd30+40];
	fma.rn.f64 	%fd53, %fd51, %fd52, %fd50;
	st.global.f64 	[%rd3], %fd53;
	ld.global.f64 	%fd54, [%rd18+48];
	ld.global.f64 	%fd55, [%rd30+48];
	fma.rn.f64 	%fd56, %fd54, %fd55, %fd53;
	st.global.f64 	[%rd3], %fd56;
	ld.global.f64 	%fd57, [%rd18+56];
	ld.global.f64 	%fd58, [%rd30+56];
	fma.rn.f64 	%fd96, %fd57, %fd58, %fd56;
	st.global.f64 	[%rd3], %fd96;
	add.s32 	%r32, %r32, 16;
	add.s32 	%r31, %r31, 16;
	add.s64 	%rd30, %rd30, 128;
	setp.ne.s32 	%p4, %r32, 0;
	@%p4 bra 	$L__BB32_4;
$L__BB32_5:
	setp.eq.s32 	%p5, %r3, 0;
	@%p5 bra 	$L__BB32_14;
	and.b32  	%r11, %r23, 7;
	setp.lt.u32 	%p6, %r3, 8;
	@%p6 bra 	$L__BB32_8;
	add.s32 	%r29, %r34, %r2;
	mul.wide.s32 	%rd19, %r29, 8;
	add.s64 	%rd20, %rd2, %rd19;
	ld.global.f64 	%fd59, [%rd20];
	mul.wide.u32 	%rd21, %r34, 8;
	add.s64 	%rd22, %rd1, %rd21;
	ld.global.f64 	%fd60, [%rd22];
	fma.rn.f64 	%fd61, %fd59, %fd60, %fd96;
	st.global.f64 	[%rd3], %fd61;
	ld.global.f64 	%fd62, [%rd20+8];
	ld.global.f64 	%fd63, [%rd22+8];
	fma.rn.f64 	%fd64, %fd62, %fd63, %fd61;
	st.global.f64 	[%rd3], %fd64;
	ld.global.f64 	%fd65, [%rd20+16];
	ld.global.f64 	%fd66, [%rd22+16];
	fma.rn.f64 	%fd67, %fd65, %fd66, %fd64;
	st.global.f64 	[%rd3], %fd67;
	ld.global.f64 	%fd68, [%rd20+24];
	ld.global.f64 	%fd69, [%rd22+24];
	fma.rn.f64 	%fd70, %fd68, %fd69, %fd67;
	st.global.f64 	[%rd3], %fd70;
	ld.global.f64 	%fd71, [%rd20+32];
	ld.global.f64 	%fd72, [%rd22+32];
	fma.rn.f64 	%fd73, %fd71, %fd72, %fd70;
	st.global.f64 	[%rd3], %fd73;
	ld.global.f64 	%fd74, [%rd20+40];
	ld.global.f64 	%fd75, [%rd22+40];
	fma.rn.f64 	%fd76, %fd74, %fd75, %fd73;
	st.global.f64 	[%rd3], %fd76;
	ld.global.f64 	%fd77, [%rd20+48];
	ld.global.f64 	%fd78, [%rd22+48];
	fma.rn.f64 	%fd79, %fd77, %fd78, %fd76;
	st.global.f64 	[%rd3], %fd79;
	ld.global.f64 	%fd80, [%rd20+56];
	ld.global.f64 	%fd81, [%rd22+56];
	fma.rn.f64 	%fd96, %fd80, %fd81, %fd79;
	st.global.f64 	[%rd3], %fd96;
	add.s32 	%r34, %r34, 8;
$L__BB32_8:
	setp.eq.s32 	%p7, %r11, 0;
	@%p7 bra 	$L__BB32_14;
	and.b32  	%r14, %r23, 3;
	setp.lt.u32 	%p8, %r11, 4;
	@%p8 bra 	$L__BB32_11;
	add.s32 	%r30, %r34, %r2;
	mul.wide.s32 	%rd23, %r30, 8;
	add.s64 	%rd24, %rd2, %rd23;
	ld.global.f64 	%fd82, [%rd24];
	mul.wide.u32 	%rd25, %r34, 8;
	add.s64 	%rd26, %rd1, %rd25;
	ld.global.f64 	%fd83, [%rd26];
	fma.rn.f64 	%fd84, %fd82, %fd83, %fd96;
	st.global.f64 	[%rd3], %fd84;
	ld.global.f64 	%fd85, [%rd24+8];
	ld.global.f64 	%fd86, [%rd26+8];
	fma.rn.f64 	%fd87, %fd85, %fd86, %fd84;
	st.global.f64 	[%rd3], %fd87;
	ld.global.f64 	%fd88, [%rd24+16];
	ld.global.f64 	%fd89, [%rd26+16];
	fma.rn.f64 	%fd90, %fd88, %fd89, %fd87;
	st.global.f64 	[%rd3], %fd90;
	ld.global.f64 	%fd91, [%rd24+24];
	ld.global.f64 	%fd92, [%rd26+24];
	fma.rn.f64 	%fd96, %fd91, %fd92, %fd90;
	st.global.f64 	[%rd3], %fd96;
	add.s32 	%r34, %r34, 4;
$L__BB32_11:
	setp.eq.s32 	%p9, %r14, 0;
	@%p9 bra 	$L__BB32_14;
	mul.wide.u32 	%rd27, %r34, 8;
	add.s64 	%rd31, %rd1, %rd27;
	add.s32 	%r37, %r34, %r2;
	neg.s32 	%r36, %r14;
$L__BB32_13:
	.pragma "nounroll";
	mul.wide.s32 	%rd28, %r37, 8;
	add.s64 	%rd29, %rd2, %rd28;
	ld.global.f64 	%fd93, [%rd29];
	ld.global.f64 	%fd94, [%rd31];
	fma.rn.f64 	%fd96, %fd93, %fd94, %fd96;
	st.global.f64 	[%rd3], %fd96;
	add.s64 	%rd31, %rd31, 8;
	add.s32 	%r37, %r37, 1;
	add.s32 	%r36, %r36, 1;
	setp.ne.s32 	%p10, %r36, 0;
	@%p10 bra 	$L__BB32_13;
$L__BB32_14:
	ret;

}
.func  (.param .b64 func_retval0) __internal_accurate_pow(
	.param .b64 __internal_accurate_pow_param_0,
	.param .b64 __internal_accurate_pow_param_1
)
{
	.reg .pred 	%p<8>;
	.reg .b32 	%r<49>;
	.reg .b32 	%f<3>;
	.reg .b64 	%fd<109>;

	ld.param.f64 	%fd10, [__internal_accurate_pow_param_0];
	ld.param.f64 	%fd11, [__internal_accurate_pow_param_1];
	{
	.reg .b32 %temp; 
	mov.b64 	{%temp, %r46}, %fd10;
	}
	{
	.reg .b32 %temp; 
	mov.b64 	{%r45, %temp}, %fd10;
	}
	shr.u32 	%r47, %r46, 20;
	setp.gt.u32 	%p1, %r46, 1048575;
	@%p1 bra 	$L__BB33_2;
	mul.f64 	%fd12, %fd10, 0d4350000000000000;
	{
	.reg .b32 %temp; 
	mov.b64 	{%temp, %r46}, %fd12;
	}
	{
	.reg .b32 %temp; 
	mov.b64 	{%r45, %temp}, %fd12;
	}
	shr.u32 	%r16, %r46, 20;
	add.s32 	%r47, %r16, -54;
$L__BB33_2:
	add.s32 	%r48, %r47, -1023;
	and.b32  	%r17, %r46, -2146435073;
	or.b32  	%r18, %r17, 1072693248;
	mov.b64 	%fd107, {%r45, %r18};
	setp.lt.u32 	%p2, %r18, 1073127583;
	@%p2 bra 	$L__BB33_4;
	{
	.reg .b32 %temp; 
	mov.b64 	{%r19, %temp}, %fd107;
	}
	{
	.reg .b32 %temp; 
	mov.b64 	{%temp, %r20}, %fd107;
	}
	add.s32 	%r21, %r20, -1048576;
	mov.b64 	%fd107, {%r19, %r21};
	add.s32 	%r48, %r47, -1022;
$L__BB33_4:
	add.f64 	%fd13, %fd107, 0dBFF0000000000000;
	add.f64 	%fd14, %fd107, 0d3FF0000000000000;
	rcp.approx.ftz.f64 	%fd15, %fd14;
	neg.f64 	%fd16, %fd14;
	fma.rn.f64 	%fd17, %fd16, %fd15, 0d3FF0000000000000;
	fma.rn.f64 	%fd18, %fd17, %fd17, %fd17;
	fma.rn.f64 	%fd19, %fd18, %fd15, %fd15;
	mul.f64 	%fd20, %fd13, %fd19;
	fma.rn.f64 	%fd21, %fd13, %fd19, %fd20;
	mul.f64 	%fd22, %fd21, %fd21;
	fma.rn.f64 	%fd23, %fd22, 0d3EB0F5FF7D2CAFE2, 0d3ED0F5D241AD3B5A;
	fma.rn.f64 	%fd24, %fd23, %fd22, 0d3EF3B20A75488A3F;
	fma.rn.f64 	%fd25, %fd24, %fd22, 0d3F1745CDE4FAECD5;
	fma.rn.f64 	%fd26, %fd25, %fd22, 0d3F3C71C7258A578B;
	fma.rn.f64 	%fd27, %fd26, %fd22, 0d3F6249249242B910;
	fma.rn.f64 	%fd28, %fd27, %fd22, 0d3F89999999999DFB;
	sub.f64 	%fd29, %fd13, %fd21;
	add.f64 	%fd30, %fd29, %fd29;
	neg.f64 	%fd31, %fd21;
	fma.rn.f64 	%fd32, %fd31, %fd13, %fd30;
	mul.f64 	%fd33, %fd19, %fd32;
	fma.rn.f64 	%fd34, %fd22, %fd28, 0d3FB5555555555555;
	mov.f64 	%fd35, 0d3FB5555555555555;
	sub.f64 	%fd36, %fd35, %fd34;
	fma.rn.f64 	%fd37, %fd22, %fd28, %fd36;
	add.f64 	%fd38, %fd37, 0dBC46A4CB00B9E7B0;
	add.f64 	%fd39, %fd34, %fd38;
	sub.f64 	%fd40, %fd34, %fd39;
	add.f64 	%fd41, %fd38, %fd40;
	mul.rn.f64 	%fd42, %fd21, %fd21;
	neg.f64 	%fd43, %fd42;
	fma.rn.f64 	%fd44, %fd21, %fd21, %fd43;
	{
	.reg .b32 %temp; 
	mov.b64 	{%r22, %temp}, %fd33;
	}
	{
	.reg .b32 %temp; 
	mov.b64 	{%temp, %r23}, %fd33;
	}
	add.s32 	%r24, %r23, 1048576;
	mov.b64 	%fd45, {%r22, %r24};
	fma.rn.f64 	%fd46, %fd21, %fd45, %fd44;
	mul.rn.f64 	%fd47, %fd42, %fd21;
	neg.f64 	%fd48, %fd47;
	fma.rn.f64 	%fd49, %fd42, %fd21, %fd48;
	fma.rn.f64 	%fd50, %fd42, %fd33, %fd49;
	fma.rn.f64 	%fd51, %fd46, %fd21, %fd50;
	mul.rn.f64 	%fd52, %fd39, %fd47;
	neg.f64 	%fd53, %fd52;
	fma.rn.f64 	%fd54, %fd39, %fd47, %fd53;
	fma.rn.f64 	%fd55, %fd39, %fd51, %fd54;
	fma.rn.f64 	%fd56, %fd41, %fd47, %fd55;
	add.f64 	%fd57, %fd52, %fd56;
	sub.f64 	%fd58, %fd52, %fd57;
	add.f64 	%fd59, %fd56, %fd58;
	add.f64 	%fd60, %fd21, %fd57;
	sub.f64 	%fd61, %fd21, %fd60;
	add.f64 	%fd62, %fd57, %fd61;
	add.f64 	%fd63, %fd59, %fd62;
	add.f64 	%fd64, %fd33, %fd63;
	add.f64 	%fd65, %fd60, %fd64;
	sub.f64 	%fd66, %fd60, %fd65;
	add.f64 	%fd67, %fd64, %fd66;
	xor.b32  	%r25, %r48, -2147483648;
	mov.b32 	%r26, 1127219200;
	mov.b64 	%fd68, {%r25, %r26};
	mov.b32 	%r27, -2147483648;
	mov.b64 	%fd69, {%r27, %r26};
	sub.f64 	%fd70, %fd68, %fd69;
	fma.rn.f64 	%fd71, %fd70, 0d3FE62E42FEFA39EF, %fd65;
	fma.rn.f64 	%fd72, %fd70, 0dBFE62E42FEFA39EF, %fd71;
	sub.f64 	%fd73, %fd72, %fd65;
	sub.f64 	%fd74, %fd67, %fd73;
	fma.rn.f64 	%fd75, %fd70, 0d3C7ABC9E3B39803F, %fd74;
	add.f64 	%fd76, %fd71, %fd75;
	sub.f64 	%fd77, %fd71, %fd76;
	add.f64 	%fd78, %fd75, %fd77;
	{
	.reg .b32 %temp; 
	mov.b64 	{%temp, %r28}, %fd11;
	}
	{
	.reg .b32 %temp; 
	mov.b64 	{%r29, %temp}, %fd11;
	}
	shl.b32 	%r30, %r28, 1;
	setp.gt.u32 	%p3, %r30, -33554433;
	and.b32  	%r31, %r28, -15728641;
	selp.b32 	%r32, %r31, %r28, %p3;
	mov.b64 	%fd79, {%r29, %r32};
	mul.rn.f64 	%fd80, %fd76, %fd79;
	neg.f64 	%fd81, %fd80;
	fma.rn.f64 	%fd82, %fd76, %fd79, %fd81;
	fma.rn.f64 	%fd83, %fd78, %fd79, %fd82;
	add.f64 	%fd4, %fd80, %fd83;
	sub.f64 	%fd84, %fd80, %fd4;
	add.f64 	%fd5, %fd83, %fd84;
	fma.rn.f64 	%fd85, %fd4, 0d3FF71547652B82FE, 0d4338000000000000;
	{
	.reg .b32 %temp; 
	mov.b64 	{%r13, %temp}, %fd85;
	}
	mov.f64 	%fd86, 0dC338000000000000;
	add.rn.f64 	%fd87, %fd85, %fd86;
	fma.rn.f64 	%fd88, %fd87, 0dBFE62E42FEFA39EF, %fd4;
	fma.rn.f64 	%fd89, %fd87, 0dBC7ABC9E3B39803F, %fd88;
	fma.rn.f64 	%fd90, %fd89, 0d3E5ADE1569CE2BDF, 0d3E928AF3FCA213EA;
	fma.rn.f64 	%fd91, %fd90, %fd89, 0d3EC71DEE62401315;
	fma.rn.f64 	%fd92, %fd91, %fd89, 0d3EFA01997C89EB71;
	fma.rn.f64 	%fd93, %fd92, %fd89, 0d3F2A01A014761F65;
	fma.rn.f64 	%fd94, %fd93, %fd89, 0d3F56C16C1852B7AF;
	fma.rn.f64 	%fd95, %fd94, %fd89, 0d3F81111111122322;
	fma.rn.f64 	%fd96, %fd95, %fd89, 0d3FA55555555502A1;
	fma.rn.f64 	%fd97, %fd96, %fd89, 0d3FC5555555555511;
	fma.rn.f64 	%fd98, %fd97, %fd89, 0d3FE000000000000B;
	fma.rn.f64 	%fd99, %fd98, %fd89, 0d3FF0000000000000;
	fma.rn.f64 	%fd100, %fd99, %fd89, 0d3FF0000000000000;
	{
	.reg .b32 %temp; 
	mov.b64 	{%r14, %temp}, %fd100;
	}
	{
	.reg .b32 %temp; 
	mov.b64 	{%temp, %r15}, %fd100;
	}
	shl.b32 	%r33, %r13, 20;
	add.s32 	%r34, %r33, %r15;
	mov.b64 	%fd108, {%r14, %r34};
	{
	.reg .b32 %temp; 
	mov.b64 	{%temp, %r35}, %fd4;
	}
	mov.b32 	%f2, %r35;
	abs.f32 	%f1, %f2;
	setp.lt.f32 	%p4, %f1, 0f4086232B;
	@%p4 bra 	$L__BB33_7;
	setp.lt.f64 	%p5, %fd4, 0d0000000000000000;
	add.f64 	%fd101, %fd4, 0d7FF0000000000000;
	selp.f64 	%fd108, 0d0000000000000000, %fd101, %p5;
	setp.geu.f32 	%p6, %f1, 0f40874800;
	@%p6 bra 	$L__BB33_7;
	shr.u32 	%r36, %r13, 31;
	add.s32 	%r37, %r13, %r36;
	shr.s32 	%r38, %r37, 1;
	shl.b32 	%r39, %r38, 20;
	add.s32 	%r40, %r15, %r39;
	mov.b64 	%fd102, {%r14, %r40};
	sub.s32 	%r41, %r13, %r38;
	shl.b32 	%r42, %r41, 20;
	add.s32 	%r43, %r42, 1072693248;
	mov.b32 	%r44, 0;
	mov.b64 	%fd103, {%r44, %r43};
	mul.f64 	%fd108, %fd103, %fd102;
$L__BB33_7:
	abs.f64 	%fd104, %fd108;
	setp.eq.f64 	%p7, %fd104, 0d7FF0000000000000;
	fma.rn.f64 	%fd105, %fd108, %fd5, %fd108;
	selp.f64 	%fd106, %fd108, %fd105, %p7;
	st.param.f64 	[func_retval0], %fd106;
	ret;

}


// ===== COMPILED SASS (sm_100) =====

	.target	sm_100

	.elftype	@"ET_EXEC"


//--------------------- .note.nv.tkinfo           --------------------------
	.section	.note.nv.tkinfo,"",@"SHT_NOTE"
	.sectionflags	@"SHF_NOTE_NV_TKINFO"
	.tkinfo
        /*0018*/ 	.word	0x00000002
        /*0030*/ 	.string	""
        /*0030*/ 	.string	"ptxas"
        /*0030*/ 	.string	"Cuda compilation tools, release 13.0, V13.0.88"
        /*0030*/ 	.string	"Build cuda_13.0.r13.0/compiler.36424714_0"
        /*0030*/ 	.string	"-arch sm_100 -m 64 "



//--------------------- .note.nv.cuinfo           --------------------------
	.section	.note.nv.cuinfo,"",@"SHT_NOTE"
	.sectionflags	@"SHF_NOTE_NV_CUINFO"
        /*0018*/ 	.short	0x0002
        /*001a*/ 	.short	0x0064
        /*001c*/ 	.short	0x0082
	.zero		2


//--------------------- .nv.info                  --------------------------
	.section	.nv.info,"",@"SHT_CUDA_INFO"
	.align	4


	//----- nvinfo : EIATTR_REGCOUNT
	.align		4
        /*0000*/ 	.byte	0x04, 0x2f
        /*0002*/ 	.short	(.L_3 - .L_2)
	.align		4
.L_2:
        /*0004*/ 	.word	index@(_Z11plancktablePdS_S_idiii)
        /*0008*/ 	.word	0x0000003e


	//----- nvinfo : EIATTR_FRAME_SIZE
	.align		4
.L_3:
        /*000c*/ 	.byte	0x04, 0x11
        /*000e*/ 	.short	(.L_5 - .L_4)
	.align		4
.L_4:
        /*0010*/ 	.word	index@($__internal_32_$__cuda_sm20_div_rn_f64_full)
        /*0014*/ 	.word	0x00000000


	//----- nvinfo : EIATTR_FRAME_SIZE
	.align		4
.L_5:
        /*0018*/ 	.byte	0x04, 0x11
        /*001a*/ 	.short	(.L_7 - .L_6)
	.align		4
.L_6:
        /*001c*/ 	.word	index@(_Z11plancktablePdS_S_idiii)
        /*0020*/ 	.word	0x00000000


	//----- nvinfo : EIATTR_REGCOUNT
	.align		4
.L_7:
        /*0024*/ 	.byte	0x04, 0x2f
        /*0026*/ 	.short	(.L_9 - .L_8)
	.align		4
.L_8:
        /*0028*/ 	.word	index@(_Z19calc_surface_planckPdS_S_iid)
        /*002c*/ 	.word	0x0000003c


	//----- nvinfo : EIATTR_FRAME_SIZE
	.align		4
.L_9:
        /*0030*/ 	.byte	0x04, 0x11
        /*0032*/ 	.short	(.L_11 - .L_10)
	.align		4
.L_10:
        /*0034*/ 	.word	index@($__internal_31_$__cuda_sm20_div_rn_f64_full)
        /*0038*/ 	.word	0x00000000


	//----- nvinfo : EIATTR_FRAME_SIZE
	.align		4
.L_11:
        /*003c*/ 	.byte	0x04, 0x11
        /*003e*/ 	.short	(.L_13 - .L_12)
	.align		4
.L_12:
        /*0040*/ 	.word	index@(_Z19calc_surface_planckPdS_S_iid)
        /*0044*/ 	.word	0x00000000


	//----- nvinfo : EIATTR_REGCOUNT
	.align		4
.L_13:
        /*0048*/ 	.byte	0x04, 0x2f
        /*004a*/ 	.short	(.L_15 - .L_14)
	.align		4
.L_14:
        /*004c*/ 	.word	index@(_Z28calc_surface_planck_samplingPdS_iid)
        /*0050*/ 	.word	0x0000001e


	//----- nvinfo : EIATTR_FRAME_SIZE
	.align		4
.L_15:
        /*0054*/ 	.byte	0x04, 0x11
        /*0056*/ 	.short	(.L_17 - .L_16)
	.align		4
.L_16:
        /*0058*/ 	.word	index@($_Z28calc_surface_planck_samplingPdS_iid$__internal_accurate_pow)
        /*005c*/ 	.word	0x00000000


	//----- nvinfo : EIATTR_FRAME_SIZE
	.align		4
.L_17:
        /*0060*/ 	.byte	0x04, 0x11
        /*0062*/ 	.short	(.L_19 - .L_18)
	.align		4
.L_18:
        /*0064*/ 	.word	index@($__internal_30_$__cuda_sm20_div_rn_f64_full)
        /*0068*/ 	.word	0x00000000


	//----- nvinfo : EIATTR_FRAME_SIZE
	.align		4
.L_19:
        /*006c*/ 	.byte	0x04, 0x11
        /*006e*/ 	.short	(.L_21 - .L_20)
	.align		4
.L_20:
        /*0070*/ 	.word	index@(_Z28calc_surface_planck_samplingPdS_iid)
        /*0074*/ 	.word	0x00000000


	//----- nvinfo : EIATTR_REGCOUNT
	.align		4
.L_21:
        /*0078*/ 	.byte	0x04, 0x2f
        /*007a*/ 	.short	(.L_23 - .L_22)
	.align		4
.L_22:
        /*007c*/ 	.word	index@(_Z15corr_inc_energyPdS_S_iidi)
        /*0080*/ 	.word	0x00000020


	//----- nvinfo : EIATTR_FRAME_SIZE
	.align		4
.L_23:
        /*0084*/ 	.byte	0x04, 0x11
        /*0086*/ 	.short	(.L_25 - .L_24)
	.align		4
.L_24:
        /*0088*/ 	.word	index@($_Z15corr_inc_energyPdS_S_iidi$__internal_accurate_pow)
        /*008c*/ 	.word	0x00000008


	//----- nvinfo : EIATTR_FRAME_SIZE
	.align		4
.L_25:
        /*0090*/ 	.byte	0x04, 0x11
        /*0092*/ 	.short	(.L_27 - .L_26)
	.align		4
.L_26:
        /*0094*/ 	.word	index@($__internal_29_$__cuda_sm20_div_rn_f64_full)
        /*0098*/ 	.word	0x00000008


	//----- nvinfo : EIATTR_FRAME_SIZE
	.align		4
.L_27:
        /*009c*/ 	.byte	0x04, 0x11
        /*009e*/ 	.short	(.L_29 - .L_28)
	.align		4
.L_28:
        /*00a0*/ 	.word	index@(_Z15corr_inc_energyPdS_S_iidi)
        /*00a4*/ 	.word	0x00000008


	//----- nvinfo : EIATTR_REGCOUNT
	.align		4
.L_29:
        /*00a8*/ 	.byte	0x04, 0x2f
        /*00aa*/ 	.short	(.L_31 - .L_30)
	.align		4
.L_30:
        /*00ac*/ 	.word	index@(_Z21corr_surface_emissionPdS_S_ddiii)
        /*00b0*/ 	.word	0x0000001e


	//----- nvinfo : EIATTR_FRAME_SIZE
	.align		4
.L_31:
        /*00b4*/ 	.byte	0x04, 0x11
        /*00b6*/ 	.short	(.L_33 - .L_32)
	.align		4
.L_32:
        /*00b8*/ 	.word	index@($_Z21corr_surface_emissionPdS_S_ddiii$__internal_accurate_pow)
        /*00bc*/ 	.word	0x00000000


	//----- nvinfo : EIATTR_FRAME_SIZE
	.align		4
.L_33:
        /*00c0*/ 	.byte	0x04, 0x11
        /*00c2*/ 	.short	(.L_35 - .L_34)
	.align		4
.L_34:
        /*00c4*/ 	.word	index@($__internal_28_$__cuda_sm20_div_rn_f64_full)
        /*00c8*/ 	.word	0x00000000


	//----- nvinfo : EIATTR_FRAME_SIZE
	.align		4
.L_35:
        /*00cc*/ 	.byte	0x04, 0x11
        /*00ce*/ 	.short	(.L_37 - .L_36)
	.align		4
.L_36:
        /*00d0*/ 	.word	index@(_Z21corr_surface_emissionPdS_S_ddiii)
        /*00d4*/ 	.word	0x00000000


	//----- nvinfo : EIATTR_REGCOUNT
	.align		4
.L_37:
        /*00d8*/ 	.byte	0x04, 0x2f
        /*00da*/ 	.short	(.L_39 - .L_38)
	.align		4
.L_38:
        /*00dc*/ 	.word	index@(_Z10gridkernelPdS_S_S_S_ddid)
        /*00e0*/ 	.word	0x00000020


	//----- nvinfo : EIATTR_FRAME_SIZE
	.align		4
.L_39:
        /*00e4*/ 	.byte	0x04, 0x11
        /*00e6*/ 	.short	(.L_41 - .L_40)
	.align		4
.L_40:
        /*00e8*/ 	.word	index@($__internal_27_$__cuda_sm20_div_rn_f64_full)
        /*00ec*/ 	.word	0x00000000


	//----- nvinfo : EIATTR_FRAME_SIZE
	.align		4
.L_41:
        /*00f0*/ 	.byte	0x04, 0x11
        /*00f2*/ 	.short	(.L_43 - .L_42)
	.align		4
.L_42:
        /*00f4*/ 	.word	index@(_Z10gridkernelPdS_S_S_S_ddid)
        /*00f8*/ 	.word	0x00000000


	//----- nvinfo : EIATTR_REGCOUNT
	.align		4
.L_43:
        /*00fc*/ 	.byte	0x04, 0x2f
        /*00fe*/ 	.short	(.L_45 - .L_44)
	.align		4
.L_44:
        /*0100*/ 	.word	index@(_Z19cloud_normalizationPdS_S_S_S_S_S_S_S_ddddii)
        /*0104*/ 	.word	0x0000001a


	//----- nvinfo : EIATTR_FRAME_SIZE
	.align		4
.L_45:
        /*0108*/ 	.byte	0x04, 0x11
        /*010a*/ 	.short	(.L_47 - .L_46)
	.align		4
.L_46:
        /*010c*/ 	.word	index@($__internal_26_$__cuda_sm20_div_rn_f64_full)
        /*0110*/ 	.word	0x00000000


	//----- nvinfo : EIATTR_FRAME_SIZE
	.align		4
.L_47:
        /*0114*/ 	.byte	0x04, 0x11
        /*0116*/ 	.short	(.L_49 - .L_48)
	.align		4
.L_48:
        /*0118*/ 	.word	index@($__internal_25_$__cuda_sm20_dblrcp_rn_slowpath_v3)
        /*011c*/ 	.word	0x00000000


	//----- nvinfo : EIATTR_FRAME_SIZE
	.align		4
.L_49:
        /*0120*/ 	.byte	0x04, 0x11
        /*0122*/ 	.short	(.L_51 - .L_50)
	.align		4
.L_50:
        /*0124*/ 	.word	index@(_Z19cloud_normalizationPdS_S_S_S_S_S_S_S_ddddii)
        /*0128*/ 	.word	0x00000000


	//----- nvinfo : EIATTR_REGCOUNT
	.align		4
.L_51:
        /*012c*/ 	.byte	0x04, 0x2f
        /*012e*/ 	.short	(.L_53 - .L_52)
	.align		4
.L_52:
        /*0130*/ 	.word	index@(_Z10temp_interPdS_i)
        /*0134*/ 	.word	0x0000000c


	//----- nvinfo : EIATTR_FRAME_SIZE
	.align		4
.L_53:
        /*0138*/ 	.byte	0x04, 0x11
        /*013a*/ 	.short	(.L_55 - .L_54)
	.align		4
.L_54:
        /*013c*/ 	.word	index@(_Z10temp_interPdS_i)
        /*0140*/ 	.word	0x00000000


	//----- nvinfo : EIATTR_REGCOUNT
	.align		4
.L_55:
        /*0144*/ 	.byte	0x04, 0x2f
        /*0146*/ 	.short	(.L_57 - .L_56)
	.align		4
.L_56:
        /*0148*/ 	.word	index@(_Z13opac_interpolPdS_S_S_S_S_S_S_iiiidi)
        /*014c*/ 	.word	0x00000036


	//----- nvinfo : EIATTR_FRAME_SIZE
	.align		4
.L_57:
        /*0150*/ 	.byte	0x04, 0x11
        /*0152*/ 	.short	(.L_59 - .L_58)
	.align		4
.L_58:
        /*0154*/ 	.word	index@($__internal_24_$__cuda_sm20_div_rn_f64_full)
        /*0158*/ 	.word	0x00000000


	//----- nvinfo : EIATTR_FRAME_SIZE
	.align		4
.L_59:
        /*015c*/ 	.byte	0x04, 0x11
        /*015e*/ 	.short	(.L_61 - .L_60)
	.align		4
.L_60:
        /*0160*/ 	.word	index@(_Z13opac_interpolPdS_S_S_S_S_S_S_iiiidi)
        /*0164*/ 	.word	0x00000000


	//----- nvinfo : EIATTR_REGCOUNT
	.align		4
.L_61:
        /*0168*/ 	.byte	0x04, 0x2f
        /*016a*/ 	.short	(.L_63 - .L_62)
	.align		4
.L_62:
        /*016c*/ 	.word	index@(_Z20meanmolmass_interpolPdS_S_S_S_S_iii)
        /*0170*/ 	.word	0x00000022


	//----- nvinfo : EIATTR_FRAME_SIZE
	.align		4
.L_63:
        /*0174*/ 	.byte	0x04, 0x11
        /*0176*/ 	.short	(.L_65 - .L_64)
	.align		4
.L_64:
        /*0178*/ 	.word	index@($__internal_23_$__cuda_sm20_div_rn_f64_full)
        /*017c*/ 	.word	0x00000000


	//----- nvinfo : EIATTR_FRAME_SIZE
	.align		4
.L_65:
        /*0180*/ 	.byte	0x04, 0x11
        /*0182*/ 	.short	(.L_67 - .L_66)
	.align		4
.L_66:
        /*0184*/ 	.word	index@(_Z20meanmolmass_interpolPdS_S_S_S_S_iii)
        /*0188*/ 	.word	0x00000000


	//----- nvinfo : EIATTR_REGCOUNT
	.align		4
.L_67:
        /*018c*/ 	.byte	0x04, 0x2f
        /*018e*/ 	.short	(.L_69 - .L_68)
	.align		4
.L_68:
        /*0190*/ 	.word	index@(_Z14kappa_interpolPdS_S_S_S_S_iiid)
        /*0194*/ 	.word	0x00000024


	//----- nvinfo : EIATTR_FRAME_SIZE
	.align		4
.L_69:
        /*0198*/ 	.byte	0x04, 0x11
        /*019a*/ 	.short	(.L_71 - .L_70)
	.align		4
.L_70:
        /*019c*/ 	.word	index@($__internal_22_$__cuda_sm20_div_rn_f64_full)
        /*01a0*/ 	.word	0x00000000


	//----- nvinfo : EIATTR_FRAME_SIZE
	.align		4
.L_71:
        /*01a4*/ 	.byte	0x04, 0x11
        /*01a6*/ 	.short	(.L_73 - .L_72)
	.align		4
.L_72:
        /*01a8*/ 	.word	index@(_Z14kappa_interpolPdS_S_S_S_S_iiid)
        /*01ac*/ 	.word	0x00000000


	//----- nvinfo : EIATTR_REGCOUNT
	.align		4
.L_73:
        /*01b0*/ 	.byte	0x04, 0x2f
        /*01b2*/ 	.short	(.L_75 - .L_74)
	.align		4
.L_74:
        /*01b4*/ 	.word	index@(_Z16entropy_interpolPdS_S_S_S_S_iii)
        /*01b8*/ 	.word	0x00000024


	//----- nvinfo : EIATTR_FRAME_SIZE
	.align		4
.L_75:
        /*01bc*/ 	.byte	0x04, 0x11
        /*01be*/ 	.short	(.L_77 - .L_76)
	.align		4
.L_76:
        /*01c0*/ 	.word	index@($__internal_21_$__cuda_sm20_div_rn_f64_full)
        /*01c4*/ 	.word	0x00000000


	//----- nvinfo : EIATTR_FRAME_SIZE
	.align		4
.L_77:
        /*01c8*/ 	.byte	0x04, 0x11
        /*01ca*/ 	.short	(.L_79 - .L_78)
	.align		4
.L_78:
        /*01cc*/ 	.word	index@(_Z16entropy_interpolPdS_S_S_S_S_iii)
        /*01d0*/ 	.word	0x00000000


	//----- nvinfo : EIATTR_REGCOUNT
	.align		4
.L_79:
        /*01d4*/ 	.byte	0x04, 0x2f
        /*01d6*/ 	.short	(.L_81 - .L_80)
	.align		4
.L_80:
        /*01d8*/ 	.word	index@(_Z12calculate_cpPdS_S_i)
        /*01dc*/ 	.word	0x00000015


	//----- nvinfo : EIATTR_FRAME_SIZE
	.align		4
.L_81:
        /*01e0*/ 	.byte	0x04, 0x11
        /*01e2*/ 	.short	(.L_83 - .L_82)
	.align		4
.L_82:
        /*01e4*/ 	.word	index@($__internal_20_$__cuda_sm20_div_rn_f64_full)
        /*01e8*/ 	.word	0x00000000


	//----- nvinfo : EIATTR_FRAME_SIZE
	.align		4
.L_83:
        /*01ec*/ 	.byte	0x04, 0x11
        /*01ee*/ 	.short	(.L_85 - .L_84)
	.align		4
.L_84:
        /*01f0*/ 	.word	index@(_Z12calculate_cpPdS_S_i)
        /*01f4*/ 	.word	0x00000000


	//----- nvinfo : EIATTR_REGCOUNT
	.align		4
.L_85:
        /*01f8*/ 	.byte	0x04, 0x2f
        /*01fa*/ 	.short	(.L_87 - .L_86)
	.align		4
.L_86:
        /*01fc*/ 	.word	index@(_Z21planck_interpol_layerPdS_S_S_iiidii)
        /*0200*/ 	.word	0x0000001c


	//----- nvinfo : EIATTR_FRAME_SIZE
	.align		4
.L_87:
        /*0204*/ 	.byte	0x04, 0x11
        /*0206*/ 	.short	(.L_89 - .L_88)
	.align		4
.L_88:
        /*0208*/ 	.word	index@($__internal_19_$__cuda_sm20_div_rn_f64_full)
        /*020c*/ 	.word	0x00000000


	//----- nvinfo : EIATTR_FRAME_SIZE
	.align		4
.L_89:
        /*0210*/ 	.byte	0x04, 0x11
        /*0212*/ 	.short	(.L_91 - .L_90)
	.align		4
.L_90:
        /*0214*/ 	.word	index@(_Z21planck_interpol_layerPdS_S_S_iiidii)
        /*0218*/ 	.word	0x00000000


	//----- nvinfo : EIATTR_REGCOUNT
	.align		4
.L_91:
        /*021c*/ 	.byte	0x04, 0x2f
        /*021e*/ 	.short	(.L_93 - .L_92)
	.align		4
.L_92:
        /*0220*/ 	.word	index@(_Z25planck_interpol_interfacePdS_S_iiii)
        /*0224*/ 	.word	0x0000001b


	//----- nvinfo : EIATTR_FRAME_SIZE
	.align		4
.L_93:
        /*0228*/ 	.byte	0x04, 0x11
        /*022a*/ 	.short	(.L_95 - .L_94)
	.align		4
.L_94:
        /*022c*/ 	.word	index@($__internal_18_$__cuda_sm20_div_rn_f64_full)
        /*0230*/ 	.word	0x00000000


	//----- nvinfo : EIATTR_FRAME_SIZE
	.align		4
.L_95:
        /*0234*/ 	.byte	0x04, 0x11
        /*0236*/ 	.short	(.L_97 - .L_96)
	.align		4
.L_96:
        /*0238*/ 	.word	index@(_Z25planck_interpol_interfacePdS_S_iiii)
        /*023c*/ 	.word	0x00000000


	//----- nvinfo : EIATTR_REGCOUNT
	.align		4
.L_97:
        /*0240*/ 	.byte	0x04, 0x2f
        /*0242*/ 	.short	(.L_99 - .L_98)
	.align		4
.L_98:
        /*0244*/ 	.word	index@(_Z14calc_trans_isoPdS_S_S_S_S_S_S_S_S_S_S_S_S_S_dddiiiiii)
        /*0248*/ 	.word	0x0000002e


	//----- nvinfo : EIATTR_FRAME_SIZE
	.align		4
.L_99:
        /*024c*/ 	.byte	0x04, 0x11
        /*024e*/ 	.short	(.L_101 - .L_100)
	.align		4
.L_100:
        /*0250*/ 	.word	index@($_Z14calc_trans_isoPdS_S_S_S_S_S_S_S_S_S_S_S_S_S_dddiiiiii$__internal_accurate_pow)
        /*0254*/ 	.word	0x00000000


	//----- nvinfo : EIATTR_FRAME_SIZE
	.align		4
.L_101:
        /*0258*/ 	.byte	0x04, 0x11
        /*025a*/ 	.short	(.L_103 - .L_102)
	.align		4
.L_102:
        /*025c*/ 	.word	index@($__internal_17_$__cuda_sm20_dsqrt_rn_f64_mediumpath_v1)
        /*0260*/ 	.word	0x00000000


	//----- nvinfo : EIATTR_FRAME_SIZE
	.align		4
.L_103:
        /*0264*/ 	.byte	0x04, 0x11
        /*0266*/ 	.short	(.L_105 - .L_104)
	.align		4
.L_104:
        /*0268*/ 	.word	index@($__internal_16_$__cuda_sm20_div_rn_f64_full)
        /*026c*/ 	.word	0x00000000


	//----- nvinfo : EIATTR_FRAME_SIZE
	.align		4
.L_105:
        /*0270*/ 	.byte	0x04, 0x11
        /*0272*/ 	.short	(.L_107 - .L_106)
	.align		4
.L_106:
        /*0274*/ 	.word	index@($__internal_15_$__cuda_sm20_dblrcp_rn_slowpath_v3)
        /*0278*/ 	.word	0x00000000


	//----- nvinfo : EIATTR_FRAME_SIZE
	.align		4
.L_107:
        /*027c*/ 	.byte	0x04, 0x11
        /*027e*/ 	.short	(.L_109 - .L_108)
	.align		4
.L_108:
        /*0280*/ 	.word	index@(_Z14calc_trans_isoPdS_S_S_S_S_S_S_S_S_S_S_S_S_S_dddiiiiii)
        /*0284*/ 	.word	0x00000000


	//----- nvinfo : EIATTR_REGCOUNT
	.align		4
.L_109:
        /*0288*/ 	.byte	0x04, 0x2f
        /*028a*/ 	.short	(.L_111 - .L_110)
	.align		4
.L_110:
        /*028c*/ 	.word	index@(_Z17calc_trans_nonisoPdS_S_S_S_S_S_S_S_S_S_S_S_S_S_S_S_S_S_S_S_S_S_S_S_S_S_S_S_S_dddiiiiii)
        /*0290*/ 	.word	0x00000038


	//----- nvinfo : EIATTR_FRAME_SIZE
	.align		4
.L_111:
        /*0294*/ 	.byte	0x04, 0x11
        /*0296*/ 	.short	(.L_113 - .L_112)
	.align		4
.L_112:
        /*0298*/ 	.word	index@($_Z17calc_trans_nonisoPdS_S_S_S_S_S_S_S_S_S_S_S_S_S_S_S_S_S_S_S_S_S_S_S_S_S_S_S_S_dddiiiiii$__internal_accurate_pow)
        /*029c*/ 	.word	0x00000000


	//----- nvinfo : EIATTR_FRAME_SIZE
	.align		4
.L_113:
        /*02a0*/ 	.byte	0x04, 0x11
        /*02a2*/ 	.short	(.L_115 - .L_114)
	.align		4
.L_114:
        /*02a4*/ 	.word	index@($__internal_14_$__cuda_sm20_dsqrt_rn_f64_mediumpath_v1)
        /*02a8*/ 	.word	0x00000000


	//----- nvinfo : EIATTR_FRAME_SIZE
	.align		4
.L_115:
        /*02ac*/ 	.byte	0x04, 0x11
        /*02ae*/ 	.short	(.L_117 - .L_116)
	.align		4
.L_116:
        /*02b0*/ 	.word	index@($__internal_13_$__cuda_sm20_div_rn_f64_full)
        /*02b4*/ 	.word	0x00000000


	//----- nvinfo : EIATTR_FRAME_SIZE
	.align		4
.L_117:
        /*02b8*/ 	.byte	0x04, 0x11
        /*02ba*/ 	.short	(.L_119 - .L_118)
	.align		4
.L_118:
        /*02bc*/ 	.word	index@($__internal_12_$__cuda_sm20_dblrcp_rn_slowpath_v3)
        /*02c0*/ 	.word	0x00000000


	//----- nvinfo : EIATTR_FRAME_SIZE
	.align		4
.L_119:
        /*02c4*/ 	.byte	0x04, 0x11
        /*02c6*/ 	.short	(.L_121 - .L_120)
	.align		4
.L_120:
        /*02c8*/ 	.word	index@(_Z17calc_trans_nonisoPdS_S_S_S_S_S_S_S_S_S_S_S_S_S_S_S_S_S_S_S_S_S_S_S_S_S_S_S_S_dddiiiiii)
        /*02cc*/ 	.word	0x00000000


	//----- nvinfo : EIATTR_REGCOUNT
	.align		4
.L_121:
        /*02d0*/ 	.byte	0x04, 0x2f
        /*02d2*/ 	.short	(.L_123 - .L_122)
	.align		4
.L_122:
        /*02d4*/ 	.word	index@(_Z12calc_delta_zPdS_S_S_S_di)
        /*02d8*/ 	.word	0x0000001b


	//----- nvinfo : EIATTR_FRAME_SIZE
	.align		4
.L_123:
        /*02dc*/ 	.byte	0x04, 0x11
        /*02de*/ 	.short	(.L_125 - .L_124)
	.align		4
.L_124:
        /*02e0*/ 	.word	index@($__internal_11_$__cuda_sm20_div_rn_f64_full)
        /*02e4*/ 	.word	0x00000000


	//----- nvinfo : EIATTR_FRAME_SIZE
	.align		4
.L_125:
        /*02e8*/ 	.byte	0x04, 0x11
        /*02ea*/ 	.short	(.L_127 - .L_126)
	.align		4
.L_126:
        /*02ec*/ 	.word	index@(_Z12calc_delta_zPdS_S_S_S_di)
        /*02f0*/ 	.word	0x00000000


	//----- nvinfo : EIATTR_REGCOUNT
	.align		4
.L_127:
        /*02f4*/ 	.byte	0x04, 0x2f
        /*02f6*/ 	.short	(.L_129 - .L_128)
	.align		4
.L_128:
        /*02f8*/ 	.word	index@(_Z8fdir_isoPdS_S_S_ddddiiiii)
        /*02fc*/ 	.word	0x00000026


	//----- nvinfo : EIATTR_FRAME_SIZE
	.align		4
.L_129:
        /*0300*/ 	.byte	0x04, 0x11
        /*0302*/ 	.short	(.L_131 - .L_130)
	.align		4
.L_130:
        /*0304*/ 	.word	index@($_Z8fdir_isoPdS_S_S_ddddiiiii$__internal_accurate_pow)
        /*0308*/ 	.word	0x00000000


	//----- nvinfo : EIATTR_FRAME_SIZE
	.align		4
.L_131:
        /*030c*/ 	.byte	0x04, 0x11
        /*030e*/ 	.short	(.L_133 - .L_132)
	.align		4
.L_132:
        /*0310*/ 	.word	index@($__internal_10_$__cuda_sm20_dsqrt_rn_f64_mediumpath_v1)
        /*0314*/ 	.word	0x00000000


	//----- nvinfo : EIATTR_FRAME_SIZE
	.align		4
.L_133:
        /*0318*/ 	.byte	0x04, 0x11
        /*031a*/ 	.short	(.L_135 - .L_134)
	.align		4
.L_134:
        /*031c*/ 	.word	index@($__internal_9_$__cuda_sm20_div_rn_f64_full)
        /*0320*/ 	.word	0x00000000


	//----- nvinfo : EIATTR_FRAME_SIZE
	.align		4
.L_135:
        /*0324*/ 	.byte	0x04, 0x11
        /*0326*/ 	.short	(.L_137 - .L_136)
	.align		4
.L_136:
        /*0328*/ 	.word	index@(_Z8fdir_isoPdS_S_S_ddddiiiii)
        /*032c*/ 	.word	0x00000000


	//----- nvinfo : EIATTR_REGCOUNT
	.align		4
.L_137:
        /*0330*/ 	.byte	0x04, 0x2f
        /*0332*/ 	.short	(.L_139 - .L_138)
	.align		4
.L_138:
        /*0334*/ 	.word	index@(_Z11fdir_nonisoPdS_S_S_S_S_ddddiiiii)
        /*0338*/ 	.word	0x00000028


	//----- nvinfo : EIATTR_FRAME_SIZE
	.align		4
.L_139:
        /*033c*/ 	.byte	0x04, 0x11
        /*033e*/ 	.short	(.L_141 - .L_140)
	.align		4
.L_140:
        /*0340*/ 	.word	index@($_Z11fdir_nonisoPdS_S_S_S_S_ddddiiiii$__internal_accurate_pow)
        /*0344*/ 	.word	0x00000000


	//----- nvinfo : EIATTR_FRAME_SIZE
	.align		4
.L_141:
        /*0348*/ 	.byte	0x04, 0x11
        /*034a*/ 	.short	(.L_143 - .L_142)
	.align		4
.L_142:
        /*034c*/ 	.word	index@($__internal_8_$__cuda_sm20_dsqrt_rn_f64_mediumpath_v1)
        /*0350*/ 	.word	0x00000000


	//----- nvinfo : EIATTR_FRAME_SIZE
	.align		4
.L_143:
        /*0354*/ 	.byte	0x04, 0x11
        /*0356*/ 	.short	(.L_145 - .L_144)
	.align		4
.L_144:
        /*0358*/ 	.word	index@($__internal_7_$__cuda_sm20_div_rn_f64_full)
        /*035c*/ 	.word	0x00000000


	//----- nvinfo : EIATTR_FRAME_SIZE
	.align		4
.L_145:
        /*0360*/ 	.byte	0x04, 0x11
        /*0362*/ 	.short	(.L_147 - .L_146)
	.align		4
.L_146:
        /*0364*/ 	.word	index@(_Z11fdir_nonisoPdS_S_S_S_S_ddddiiiii)
        /*0368*/ 	.word	0x00000000


	//----- nvinfo : EIATTR_REGCOUNT
	.align		4
.L_147:
        /*036c*/ 	.byte	0x04, 0x2f
        /*036e*/ 	.short	(.L_149 - .L_148)
	.align		4
.L_148:
        /*0370*/ 	.word	index@(_Z16fband_iso_notabuPdS_S_S_S_S_S_S_S_S_S_S_diddiiddiddiid)
        /*0374*/ 	.word	0x00000040


	//----- nvinfo : EIATTR_FRAME_SIZE
	.align		4
.L_149:
        /*0378*/ 	.byte	0x04, 0x11
        /*037a*/ 	.short	(.L_151 - .L_150)
	.align		4
.L_150:
        /*037c*/ 	.word	index@($__internal_6_$__cuda_sm20_div_rn_f64_full)
        /*0380*/ 	.word	0x00000000


	//----- nvinfo : EIATTR_FRAME_SIZE
	.align		4
.L_151:
        /*0384*/ 	.byte	0x04, 0x11
        /*0386*/ 	.short	(.L_153 - .L_152)
	.align		4
.L_152:
        /*0388*/ 	.word	index@($__internal_5_$__cuda_sm20_dblrcp_rn_slowpath_v3)
        /*038c*/ 	.word	0x00000000


	//----- nvinfo : EIATTR_FRAME_SIZE
	.align		4
.L_153:
        /*0390*/ 	.byte	0x04, 0x11
        /*0392*/ 	.short	(.L_155 - .L_154)
	.align		4
.L_154:
        /*0394*/ 	.word	index@(_Z16fband_iso_notabuPdS_S_S_S_S_S_S_S_S_S_S_diddiiddiddiid)
        /*0398*/ 	.word	0x00000000


	//----- nvinfo : EIATTR_REGCOUNT
	.align		4
.L_155:
        /*039c*/ 	.byte	0x04, 0x2f
        /*039e*/ 	.short	(.L_157 - .L_156)
	.align		4
.L_156:
        /*03a0*/ 	.word	index@(_Z19fband_noniso_notabuPdS_S_S_S_S_S_S_S_S_S_S_S_S_S_S_S_S_S_S_S_S_S_S_diddiiddidddiidS_S_)
        /*03a4*/ 	.word	0x0000005b


	//----- nvinfo : EIATTR_FRAME_SIZE
	.align		4
.L_157:
        /*03a8*/ 	.byte	0x04, 0x11
        /*03aa*/ 	.short	(.L_159 - .L_158)
	.align		4
.L_158:
        /*03ac*/ 	.word	index@($__internal_4_$__cuda_sm20_div_rn_f64_full)
        /*03b0*/ 	.word	0x00000000


	//----- nvinfo : EIATTR_FRAME_SIZE
	.align		4
.L_159:
        /*03b4*/ 	.byte	0x04, 0x11
        /*03b6*/ 	.short	(.L_161 - .L_160)
	.align		4
.L_160:
        /*03b8*/ 	.word	index@($__internal_3_$__cuda_sm20_dblrcp_rn_slowpath_v3)
        /*03bc*/ 	.word	0x00000000


	//----- nvinfo : EIATTR_FRAME_SIZE
	.align		4
.L_161:
        /*03c0*/ 	.byte	0x04, 0x11
        /*03c2*/ 	.short	(.L_163 - .L_162)
	.align		4
.L_162:
        /*03c4*/ 	.word	index@(_Z19fband_noniso_notabuPdS_S_S_S_S_S_S_S_S_S_S_S_S_S_S_S_S_S_S_S_S_S_S_diddiiddidddiidS_S_)
        /*03c8*/ 	.word	0x00000000


	//----- nvinfo : EIATTR_REGCOUNT
	.align		4
.L_163:
        /*03cc*/ 	.byte	0x04, 0x2f
        /*03ce*/ 	.short	(.L_165 - .L_164)
	.align		4
.L_164:
        /*03d0*/ 	.word	index@(_Z14integrate_fluxPdS_S_S_S_S_S_S_S_S_S_iii)
        /*03d4*/ 	.word	0x00000020


	//----- nvinfo : EIATTR_FRAME_SIZE
	.align		4
.L_165:
        /*03d8*/ 	.byte	0x04, 0x11
        /*03da*/ 	.short	(.L_167 - .L_166)
	.align		4
.L_166:
        /*03dc*/ 	.word	index@(_Z14integrate_fluxPdS_S_S_S_S_S_S_S_S_S_iii)
        /*03e0*/ 	.word	0x00000000


	//----- nvinfo : EIATTR_REGCOUNT
	.align		4
.L_167:
        /*03e4*/ 	.byte	0x04, 0x2f
        /*03e6*/ 	.short	(.L_169 - .L_168)
	.align		4
.L_168:
        /*03e8*/ 	.word	index@(_Z21integrate_flux_doublePdS_S_S_S_S_S_S_S_S_S_iii)
        /*03ec*/ 	.word	0x0000001d


	//----- nvinfo : EIATTR_FRAME_SIZE
	.align		4
.L_169:
        /*03f0*/ 	.byte	0x04, 0x11
        /*03f2*/ 	.short	(.L_171 - .L_170)
	.align		4
.L_170:
        /*03f4*/ 	.word	index@(_Z21integrate_flux_doublePdS_S_S_S_S_S_S_S_S_S_iii)
        /*03f8*/ 	.word	0x00000000


	//----- nvinfo : EIATTR_REGCOUNT
	.align		4
.L_171:
        /*03fc*/ 	.byte	0x04, 0x2f
        /*03fe*/ 	.short	(.L_173 - .L_172)
	.align		4
.L_172:
        /*0400*/ 	.word	index@(_Z21integrate_flux_singlePfS_S_S_S_S_S_S_S_S_S_iii)
        /*0404*/ 	.word	0x0000001d


	//----- nvinfo : EIATTR_FRAME_SIZE
	.align		4
.L_173:
        /*0408*/ 	.byte	0x04, 0x11
        /*040a*/ 	.short	(.L_175 - .L_174)
	.align		4
.L_174:
        /*040c*/ 	.word	index@(_Z21integrate_flux_singlePfS_S_S_S_S_S_S_S_S_S_iii)
        /*0410*/ 	.word	0x00000000


	//----- nvinfo : EIATTR_REGCOUNT
	.align		4
.L_175:
        /*0414*/ 	.byte	0x04, 0x2f
        /*0416*/ 	.short	(.L_177 - .L_176)
	.align		4
.L_176:
        /*0418*/ 	.word	index@(_Z13rad_temp_iterPdS_S_S_S_S_S_S_PiS_S_ididiidiiii)
        /*041c*/ 	.word	0x00000026


	//----- nvinfo : EIATTR_FRAME_SIZE
	.align		4
.L_177:
        /*0420*/ 	.byte	0x04, 0x11
        /*0422*/ 	.short	(.L_179 - .L_178)
	.align		4
.L_178:
        /*0424*/ 	.word	index@($_Z13rad_temp_iterPdS_S_S_S_S_S_S_PiS_S_ididiidiiii$__internal_accurate_pow)
        /*0428*/ 	.word	0x00000000


	//----- nvinfo : EIATTR_FRAME_SIZE
	.align		4
.L_179:
        /*042c*/ 	.byte	0x04, 0x11
        /*042e*/ 	.short	(.L_181 - .L_180)
	.align		4
.L_180:
        /*0430*/ 	.word	index@($__internal_2_$__cuda_sm20_div_rn_f64_full)
        /*0434*/ 	.word	0x00000000


	//----- nvinfo : EIATTR_FRAME_SIZE
	.align		4
.L_181:
        /*0438*/ 	.byte	0x04, 0x11
        /*043a*/ 	.short	(.L_183 - .L_182)
	.align		4
.L_182:
        /*043c*/ 	.word	index@(_Z13rad_temp_iterPdS_S_S_S_S_S_S_PiS_S_ididiidiiii)
        /*0440*/ 	.word	0x00000000


	//----- nvinfo : EIATTR_REGCOUNT
	.align		4
.L_183:
        /*0444*/ 	.byte	0x04, 0x2f
        /*0446*/ 	.short	(.L_185 - .L_184)
	.align		4
.L_184:
        /*0448*/ 	.word	index@(_Z14conv_temp_iterPdS_S_S_S_S_S_S_S_S_Pidiiii)
        /*044c*/ 	.word	0x00000026


	//----- nvinfo : EIATTR_FRAME_SIZE
	.align		4
.L_185:
        /*0450*/ 	.byte	0x04, 0x11
        /*0452*/ 	.short	(.L_187 - .L_186)
	.align		4
.L_186:
        /*0454*/ 	.word	index@($_Z14conv_temp_iterPdS_S_S_S_S_S_S_S_S_Pidiiii$__internal_accurate_pow)
        /*0458*/ 	.word	0x00000000


	//----- nvinfo : EIATTR_FRAME_SIZE
	.align		4
.L_187:
        /*045c*/ 	.byte	0x04, 0x11
        /*045e*/ 	.short	(.L_189 - .L_188)
	.align		4
.L_188:
        /*0460*/ 	.word	index@($__internal_1_$__cuda_sm20_div_rn_f64_full)
        /*0464*/ 	.word	0x00000000


	//----- nvinfo : EIATTR_FRAME_SIZE
	.align		4
.L_189:
        /*0468*/ 	.byte	0x04, 0x11
        /*046a*/ 	.short	(.L_191 - .L_190)
	.align		4
.L_190:
        /*046c*/ 	.word	index@(_Z14conv_temp_iterPdS_S_S_S_S_S_S_S_S_Pidiiii)
        /*0470*/ 	.word	0x00000000


	//----- nvinfo : EIATTR_REGCOUNT
	.align		4
.L_191:
        /*0474*/ 	.byte	0x04, 0x2f
        /*0476*/ 	.short	(.L_193 - .L_192)
	.align		4
.L_192:
        /*0478*/ 	.word	index@(_Z35integrate_optdepth_transmission_isoPdS_S_S_S_iii)
        /*047c*/ 	.word	0x0000001e


	//----- nvinfo : EIATTR_FRAME_SIZE
	.align		4
.L_193:
        /*0480*/ 	.byte	0x04, 0x11
        /*0482*/ 	.short	(.L_195 - .L_194)
	.align		4
.L_194:
        /*0484*/ 	.word	index@(_Z35integrate_optdepth_transmission_isoPdS_S_S_S_iii)
        /*0488*/ 	.word	0x00000000


	//----- nvinfo : EIATTR_REGCOUNT
	.align		4
.L_195:
        /*048c*/ 	.byte	0x04, 0x2f
        /*048e*/ 	.short	(.L_197 - .L_196)
	.align		4
.L_196:
        /*0490*/ 	.word	index@(_Z38integrate_optdepth_transmission_nonisoPdS_S_S_S_S_S_iii)
        /*0494*/ 	.word	0x00000020


	//----- nvinfo : EIATTR_FRAME_SIZE
	.align		4
.L_197:
        /*0498*/ 	.byte	0x04, 0x11
        /*049a*/ 	.short	(.L_199 - .L_198)
	.align		4
.L_198:
        /*049c*/ 	.word	index@(_Z38integrate_optdepth_transmission_nonisoPdS_S_S_S_S_S_iii)
        /*04a0*/ 	.word	0x00000000


	//----- nvinfo : EIATTR_REGCOUNT
	.align		4
.L_199:
        /*04a4*/ 	.byte	0x04, 0x2f
        /*04a6*/ 	.short	(.L_201 - .L_200)
	.align		4
.L_200:
        /*04a8*/ 	.word	index@(_Z19calc_contr_func_isoPdS_S_S_S_diii)
        /*04ac*/ 	.word	0x00000038


	//----- nvinfo : EIATTR_FRAME_SIZE
	.align		4
.L_201:
        /*04b0*/ 	.byte	0x04, 0x11
        /*04b2*/ 	.short	(.L_203 - .L_202)
	.align		4
.L_202:
        /*04b4*/ 	.word	index@(_Z19calc_contr_func_isoPdS_S_S_S_diii)
        /*04b8*/ 	.word	0x00000000


	//----- nvinfo : EIATTR_REGCOUNT
	.align		4
.L_203:
        /*04bc*/ 	.byte	0x04, 0x2f
        /*04be*/ 	.short	(.L_205 - .L_204)
	.align		4
.L_204:
        /*04c0*/ 	.word	index@(_Z22calc_contr_func_nonisoPdS_S_S_S_S_diii)
        /*04c4*/ 	.word	0x00000028


	//----- nvinfo : EIATTR_FRAME_SIZE
	.align		4
.L_205:
        /*04c8*/ 	.byte	0x04, 0x11
        /*04ca*/ 	.short	(.L_207 - .L_206)
	.align		4
.L_206:
        /*04cc*/ 	.word	index@(_Z22calc_contr_func_nonisoPdS_S_S_S_S_diii)
        /*04d0*/ 	.word	0x00000000


	//----- nvinfo : EIATTR_REGCOUNT
	.align		4
.L_207:
        /*04d4*/ 	.byte	0x04, 0x2f
        /*04d6*/ 	.short	(.L_209 - .L_208)
	.align		4
.L_208:
        /*04d8*/ 	.word	index@(_Z19calc_mean_opacitiesPdS_S_S_S_S_S_S_S_S_S_S_S_iiid)
        /*04dc*/ 	.word	0x0000003e


	//----- nvinfo : EIATTR_FRAME_SIZE
	.align		4
.L_209:
        /*04e0*/ 	.byte	0x04, 0x11
        /*04e2*/ 	.short	(.L_211 - .L_210)
	.align		4
.L_210:
        /*04e4*/ 	.word	index@($__internal_0_$__cuda_sm20_div_rn_f64_full)
        /*04e8*/ 	.word	0x00000000


	//----- nvinfo : EIATTR_FRAME_SIZE
	.align		4
.L_211:
        /*04ec*/ 	.byte	0x04, 0x11
        /*04ee*/ 	.short	(.L_213 - .L_212)
	.align		4
.L_212:
        /*04f0*/ 	.word	index@(_Z19calc_mean_opacitiesPdS_S_S_S_S_S_S_S_S_S_S_S_iiid)
        /*04f4*/ 	.word	0x00000000


	//----- nvinfo : EIATTR_REGCOUNT
	.align		4
.L_213:
        /*04f8*/ 	.byte	0x04, 0x2f
        /*04fa*/ 	.short	(.L_215 - .L_214)
	.align		4
.L_214:
        /*04fc*/ 	.word	index@(_Z18integrate_beamfluxPdS_S_S_ii)
        /*0500*/ 	.word	0x0000001a


	//----- nvinfo : EIATTR_FRAME_SIZE
	.align		4
.L_215:
        /*0504*/ 	.byte	0x04, 0x11
        /*0506*/ 	.short	(.L_217 - .L_216)
	.align		4
.L_216:
        /*0508*/ 	.word	index@(_Z18integrate_beamfluxPdS_S_S_ii)
        /*050c*/ 	.word	0x00000000


	//----- nvinfo : EIATTR_MIN_STACK_SIZE
	.align		4
.L_217:
        /*0510*/ 	.byte	0x04, 0x12
        /*0512*/ 	.short	(.L_219 - .L_218)
	.align		4
.L_218:
        /*0514*/ 	.word	index@(_Z18integrate_beamfluxPdS_S_S_ii)
        /*0518*/ 	.word	0x00000000


	//----- nvinfo : EIATTR_MIN_STACK_SIZE
	.align		4
.L_219:
        /*051c*/ 	.byte	0x04, 0x12
        /*051e*/ 	.short	(.L_221 - .L_220)
	.align		4
.L_220:
        /*0520*/ 	.word	index@(_Z19calc_mean_opacitiesPdS_S_S_S_S_S_S_S_S_S_S_S_iiid)
        /*0524*/ 	.word	0x00000000


	//----- nvinfo : EIATTR_MIN_STACK_SIZE
	.align		4
.L_221:
        /*0528*/ 	.byte	0x04, 0x12
        /*052a*/ 	.short	(.L_223 - .L_222)
	.align		4
.L_222:
        /*052c*/ 	.word	index@(_Z22calc_contr_func_nonisoPdS_S_S_S_S_diii)
        /*0530*/ 	.word	0x00000000


	//----- nvinfo : EIATTR_MIN_STACK_SIZE
	.align		4
.L_223:
        /*0534*/ 	.byte	0x04, 0x12
        /*0536*/ 	.short	(.L_225 - .L_224)
	.align		4
.L_224:
        /*0538*/ 	.word	index@(_Z19calc_contr_func_isoPdS_S_S_S_diii)
        /*053c*/ 	.word	0x00000000


	//----- nvinfo : EIATTR_MIN_STACK_SIZE
	.align		4
.L_225:
        /*0540*/ 	.byte	0x04, 0x12
        /*0542*/ 	.short	(.L_227 - .L_226)
	.align		4
.L_226:
        /*0544*/ 	.word	index@(_Z38integrate_optdepth_transmission_nonisoPdS_S_S_S_S_S_iii)
        /*0548*/ 	.word	0x00000000


	//----- nvinfo : EIATTR_MIN_STACK_SIZE
	.align		4
.L_227:
        /*054c*/ 	.byte	0x04, 0x12
        /*054e*/ 	.short	(.L_229 - .L_228)
	.align		4
.L_228:
        /*0550*/ 	.word	index@(_Z35integrate_optdepth_transmission_isoPdS_S_S_S_iii)
        /*0554*/ 	.word	0x00000000


	//----- nvinfo : EIATTR_MIN_STACK_SIZE
	.align		4
.L_229:
        /*0558*/ 	.byte	0x04, 0x12
        /*055a*/ 	.short	(.L_231 - .L_230)
	.align		4
.L_230:
        /*055c*/ 	.word	index@(_Z14conv_temp_iterPdS_S_S_S_S_S_S_S_S_Pidiiii)
        /*0560*/ 	.word	0x00000000


	//----- nvinfo : EIATTR_MIN_STACK_SIZE
	.align		4
.L_231:
        /*0564*/ 	.byte	0x04, 0x12
        /*0566*/ 	.short	(.L_233 - .L_232)
	.align		4
.L_232:
        /*0568*/ 	.word	index@(_Z13rad_temp_iterPdS_S_S_S_S_S_S_PiS_S_ididiidiiii)
        /*056c*/ 	.word	0x00000000


	//----- nvinfo : EIATTR_MIN_STACK_SIZE
	.align		4
.L_233:
        /*0570*/ 	.byte	0x04, 0x12
        /*0572*/ 	.short	(.L_235 - .L_234)
	.align		4
.L_234:
        /*0574*/ 	.word	index@(_Z21integrate_flux_singlePfS_S_S_S_S_S_S_S_S_S_iii)
        /*0578*/ 	.word	0x00000000


	//----- nvinfo : EIATTR_MIN_STACK_SIZE
	.align		4
.L_235:
        /*057c*/ 	.byte	0x04, 0x12
        /*057e*/ 	.short	(.L_237 - .L_236)
	.align		4
.L_236:
        /*0580*/ 	.word	index@(_Z21integrate_flux_doublePdS_S_S_S_S_S_S_S_S_S_iii)
        /*0584*/ 	.word	0x00000000


	//----- nvinfo : EIATTR_MIN_STACK_SIZE
	.align		4
.L_237:
        /*0588*/ 	.byte	0x04, 0x12
        /*058a*/ 	.short	(.L_239 - .L_238)
	.align		4
.L_238:
        /*058c*/ 	.word	index@(_Z14integrate_fluxPdS_S_S_S_S_S_S_S_S_S_iii)
        /*0590*/ 	.word	0x00000000


	//----- nvinfo : EIATTR_MIN_STACK_SIZE
	.align		4
.L_239:
        /*0594*/ 	.byte	0x04, 0x12
        /*0596*/ 	.short	(.L_241 - .L_240)
	.align		4
.L_240:
        /*0598*/ 	.word	index@(_Z19fband_noniso_notabuPdS_S_S_S_S_S_S_S_S_S_S_S_S_S_S_S_S_S_S_S_S_S_S_diddiiddidddiidS_S_)
        /*059c*/ 	.word	0x00000000


	//----- nvinfo : EIATTR_MIN_STACK_SIZE
	.align		4
.L_241:
        /*05a0*/ 	.byte	0x04, 0x12
        /*05a2*/ 	.short	(.L_243 - .L_242)
	.align		4
.L_242:
        /*05a4*/ 	.word	index@(_Z16fband_iso_notabuPdS_S_S_S_S_S_S_S_S_S_S_diddiiddiddiid)
        /*05a8*/ 	.word	0x00000000


	//----- nvinfo : EIATTR_MIN_STACK_SIZE
	.align		4
.L_243:
        /*05ac*/ 	.byte	0x04, 0x12
        /*05ae*/ 	.short	(.L_245 - .L_244)
	.align		4
.L_244:
        /*05b0*/ 	.word	index@(_Z11fdir_nonisoPdS_S_S_S_S_ddddiiiii)
        /*05b4*/ 	.word	0x00000000


	//----- nvinfo : EIATTR_MIN_STACK_SIZE
	.align		4
.L_245:
        /*05b8*/ 	.byte	0x04, 0x12
        /*05ba*/ 	.short	(.L_247 - .L_246)
	.align		4
.L_246:
        /*05bc*/ 	.word	index@(_Z8fdir_isoPdS_S_S_ddddiiiii)
        /*05c0*/ 	.word	0x00000000


	//----- nvinfo : EIATTR_MIN_STACK_SIZE
	.align		4
.L_247:
        /*05c4*/ 	.byte	0x04, 0x12
        /*05c6*/ 	.short	(.L_249 - .L_248)
	.align		4
.L_248:
        /*05c8*/ 	.word	index@(_Z12calc_delta_zPdS_S_S_S_di)
        /*05cc*/ 	.word	0x00000000


	//----- nvinfo : EIATTR_MIN_STACK_SIZE
	.align		4
.L_249:
        /*05d0*/ 	.byte	0x04, 0x12
        /*05d2*/ 	.short	(.L_251 - .L_250)
	.align		4
.L_250:
        /*05d4*/ 	.word	index@(_Z17calc_trans_nonisoPdS_S_S_S_S_S_S_S_S_S_S_S_S_S_S_S_S_S_S_S_S_S_S_S_S_S_S_S_S_dddiiiiii)
        /*05d8*/ 	.word	0x00000000


	//----- nvinfo : EIATTR_MIN_STACK_SIZE
	.align		4
.L_251:
        /*05dc*/ 	.byte	0x04, 0x12
        /*05de*/ 	.short	(.L_253 - .L_252)
	.align		4
.L_252:
        /*05e0*/ 	.word	index@(_Z14calc_trans_isoPdS_S_S_S_S_S_S_S_S_S_S_S_S_S_dddiiiiii)
        /*05e4*/ 	.word	0x00000000


	//----- nvinfo : EIATTR_MIN_STACK_SIZE
	.align		4
.L_253:
        /*05e8*/ 	.byte	0x04, 0x12
        /*05ea*/ 	.short	(.L_255 - .L_254)
	.align		4
.L_254:
        /*05ec*/ 	.word	index@(_Z25planck_interpol_interfacePdS_S_iiii)
        /*05f0*/ 	.word	0x00000000


	//----- nvinfo : EIATTR_MIN_STACK_SIZE
	.align		4
.L_255:
        /*05f4*/ 	.byte	0x04, 0x12
        /*05f6*/ 	.short	(.L_257 - .L_256)
	.align		4
.L_256:
        /*05f8*/ 	.word	index@(_Z21planck_interpol_layerPdS_S_S_iiidii)
        /*05fc*/ 	.word	0x00000000


	//----- nvinfo : EIATTR_MIN_STACK_SIZE
	.align		4
.L_257:
        /*0600*/ 	.byte	0x04, 0x12
        /*0602*/ 	.short	(.L_259 - .L_258)
	.align		4
.L_258:
        /*0604*/ 	.word	index@(_Z12calculate_cpPdS_S_i)
        /*0608*/ 	.word	0x00000000


	//----- nvinfo : EIATTR_MIN_STACK_SIZE
	.align		4
.L_259:
        /*060c*/ 	.byte	0x04, 0x12
        /*060e*/ 	.short	(.L_261 - .L_260)
	.align		4
.L_260:
        /*0610*/ 	.word	index@(_Z16entropy_interpolPdS_S_S_S_S_iii)
        /*0614*/ 	.word	0x00000000


	//----- nvinfo : EIATTR_MIN_STACK_SIZE
	.align		4
.L_261:
        /*0618*/ 	.byte	0x04, 0x12
        /*061a*/ 	.short	(.L_263 - .L_262)
	.align		4
.L_262:
        /*061c*/ 	.word	index@(_Z14kappa_interpolPdS_S_S_S_S_iiid)
        /*0620*/ 	.word	0x00000000


	//----- nvinfo : EIATTR_MIN_STACK_SIZE
	.align		4
.L_263:
        /*0624*/ 	.byte	0x04, 0x12
        /*0626*/ 	.short	(.L_265 - .L_264)
	.align		4
.L_264:
        /*0628*/ 	.word	index@(_Z20meanmolmass_interpolPdS_S_S_S_S_iii)
        /*062c*/ 	.word	0x00000000


	//----- nvinfo : EIATTR_MIN_STACK_SIZE
	.align		4
.L_265:
        /*0630*/ 	.byte	0x04, 0x12
        /*0632*/ 	.short	(.L_267 - .L_266)
	.align		4
.L_266:
        /*0634*/ 	.word	index@(_Z13opac_interpolPdS_S_S_S_S_S_S_iiiidi)
        /*0638*/ 	.word	0x00000000


	//----- nvinfo : EIATTR_MIN_STACK_SIZE
	.align		4
.L_267:
        /*063c*/ 	.byte	0x04, 0x12
        /*063e*/ 	.short	(.L_269 - .L_268)
	.align		4
.L_268:
        /*0640*/ 	.word	index@(_Z10temp_interPdS_i)
        /*0644*/ 	.word	0x00000000


	//----- nvinfo : EIATTR_MIN_STACK_SIZE
	.align		4
.L_269:
        /*0648*/ 	.byte	0x04, 0x12
        /*064a*/ 	.short	(.L_271 - .L_270)
	.align		4
.L_270:
        /*064c*/ 	.word	index@(_Z19cloud_normalizationPdS_S_S_S_S_S_S_S_ddddii)
        /*0650*/ 	.word	0x00000000


	//----- nvinfo : EIATTR_MIN_STACK_SIZE
	.align		4
.L_271:
        /*0654*/ 	.byte	0x04, 0x12
        /*0656*/ 	.short	(.L_273 - .L_272)
	.align		4
.L_272:
        /*0658*/ 	.word	index@(_Z10gridkernelPdS_S_S_S_ddid)
        /*065c*/ 	.word	0x00000000


	//----- nvinfo : EIATTR_MIN_STACK_SIZE
	.align		4
.L_273:
        /*0660*/ 	.byte	0x04, 0x12
        /*0662*/ 	.short	(.L_275 - .L_274)
	.align		4
.L_274:
        /*0664*/ 	.word	index@(_Z21corr_surface_emissionPdS_S_ddiii)
        /*0668*/ 	.word	0x00000000


	//----- nvinfo : EIATTR_MIN_STACK_SIZE
	.align		4
.L_275:
        /*066c*/ 	.byte	0x04, 0x12
        /*066e*/ 	.short	(.L_277 - .L_276)
	.align		4
.L_276:
        /*0670*/ 	.word	index@(_Z15corr_inc_energyPdS_S_iidi)
        /*0674*/ 	.word	0x00000008


	//----- nvinfo : EIATTR_MIN_STACK_SIZE
	.align		4
.L_277:
        /*0678*/ 	.byte	0x04, 0x12
        /*067a*/ 	.short	(.L_279 - .L_278)
	.align		4
.L_278:
        /*067c*/ 	.word	index@(_Z28calc_surface_planck_samplingPdS_iid)
        /*0680*/ 	.word	0x00000000


	//----- nvinfo : EIATTR_MIN_STACK_SIZE
	.align		4
.L_279:
        /*0684*/ 	.byte	0x04, 0x12
        /*0686*/ 	.short	(.L_281 - .L_280)
	.align		4
.L_280:
        /*0688*/ 	.word	index@(_Z19calc_surface_planckPdS_S_iid)
        /*068c*/ 	.word	0x00000000


	//----- nvinfo : EIATTR_MIN_STACK_SIZE
	.align		4
.L_281:
        /*0690*/ 	.byte	0x04, 0x12
        /*0692*/ 	.short	(.L_283 - .L_282)
	.align		4
.L_282:
        /*0694*/ 	.word	index@(_Z11plancktablePdS_S_idiii)
        /*0698*/ 	.word	0x00000000
.L_283:


//--------------------- .nv.compat                --------------------------
	.section	.nv.compat,"",@"SHT_CUDA_COMPAT_INFO"
	.align	4
        /*0000*/ 	.byte	0x02, 0x09, 0x00, 0x00, 0x02, 0x02, 0x01, 0x00, 0x02, 0x05, 0x05, 0x00, 0x03, 0x07, 0x01, 0x01
        /*0010*/ 	.byte	0x02, 0x03, 0x00, 0x00, 0x02, 0x06, 0x01, 0x00, 0x04, 0x0b, 0x08, 0x00, 0x01, 0x00, 0x00, 0x00
        /*0020*/ 	.byte	0x00, 0x00, 0x00, 0x00


//--------------------- .nv.info._Z18integrate_beamfluxPdS_S_S_ii --------------------------
	.section	.nv.info._Z18integrate_beamfluxPdS_S_S_ii,"",@"SHT_CUDA_INFO"
	.sectionflags	@""
	.align	4


	//----- nvinfo : EIATTR_CUDA_API_VERSION
	.align		4
        /*0000*/ 	.byte	0x04, 0x37
        /*0002*/ 	.short	(.L_285 - .L_284)
.L_284:
        /*0004*/ 	.word	0x00000082


	//----- nvinfo : EIATTR_KPARAM_INFO
	.align		4
.L_285:
        /*0008*/ 	.byte	0x04, 0x17
        /*000a*/ 	.short	(.L_287 - .L_286)
.L_286:
        /*000c*/ 	.word	0x00000000
        /*0010*/ 	.short	0x0005
        /*0012*/ 	.short	0x0024
        /*0014*/ 	.byte	0x00, 0xf0, 0x11, 0x00


	//----- nvinfo : EIATTR_KPARAM_INFO
	.align		4
.L_287:
        /*0018*/ 	.byte	0x04, 0x17
        /*001a*/ 	.short	(.L_289 - .L_288)
.L_288:
        /*001c*/ 	.word	0x00000000
        /*0020*/ 	.short	0x0004
        /*0022*/ 	.short	0x0020
        /*0024*/ 	.byte	0x00, 0xf0, 0x11, 0x00


	//----- nvinfo : EIATTR_KPARAM_INFO
	.align		4
.L_289:
        /*0028*/ 	.byte	0x04, 0x17
        /*002a*/ 	.short	(.L_291 - .L_290)
.L_290:
        /*002c*/ 	.word	0x00000000
        /*0030*/ 	.short	0x0003
        /*0032*/ 	.short	0x0018
        /*0034*/ 	.byte	0x00, 0xf5, 0x21, 0x00


	//----- nvinfo : EIATTR_KPARAM_INFO
	.align		4
.L_291:
        /*0038*/ 	.byte	0x04, 0x17
        /*003a*/ 	.short	(.L_293 - .L_292)
.L_292:
        /*003c*/ 	.word	0x00000000
        /*0040*/ 	.short	0x0002
        /*0042*/ 	.short	0x0010
        /*0044*/ 	.byte	0x00, 0xf5, 0x21, 0x00


	//----- nvinfo : EIATTR_KPARAM_INFO
	.align		4
.L_293:
        /*0048*/ 	.byte	0x04, 0x17
        /*004a*/ 	.short	(.L_295 - .L_294)
.L_294:
        /*004c*/ 	.word	0x00000000
        /*0050*/ 	.short	0x0001
        /*0052*/ 	.short	0x0008
        /*0054*/ 	.byte	0x00, 0xf5, 0x21, 0x00


	//----- nvinfo : EIATTR_KPARAM_INFO
	.align		4
.L_295:
        /*0058*/ 	.byte	0x04, 0x17
        /*005a*/ 	.short	(.L_297 - .L_296)
.L_296:
        /*005c*/ 	.word	0x00000000
        /*0060*/ 	.short	0x0000
        /*0062*/ 	.short	0x0000
        /*0064*/ 	.byte	0x00, 0xf5, 0x21, 0x00


	//----- nvinfo : EIATTR_SPARSE_MMA_MASK
	.align		4
.L_297:
        /*0068*/ 	.byte	0x03, 0x50
        /*006a*/ 	.short	0x0000


	//----- nvinfo : EIATTR_MAXREG_COUNT
	.align		4
        /*006c*/ 	.byte	0x03, 0x1b
        /*006e*/ 	.short	0x00ff


	//----- nvinfo : EIATTR_MERCURY_ISA_VERSION
	.align		4
        /*0070*/ 	.byte	0x03, 0x5f
        /*0072*/ 	.short	0x0101


	//----- nvinfo : EIATTR_VRC_CTA_INIT_COUNT
	.align		4
        /*0074*/ 	.byte	0x02, 0x4a
	.zero		1
	.zero		1


	//----- nvinfo : EIATTR_EXIT_INSTR_OFFSETS
	.align		4
        /*0078*/ 	.byte	0x04, 0x1c
        /*007a*/ 	.short	(.L_299 - .L_298)


	//   ....[0]....
.L_298:
        /*007c*/ 	.word	0x00000070


	//   ....[1]....
        /*0080*/ 	.word	0x000000e0


	//   ....[2]....
        /*0084*/ 	.word	0x000006d0


	//   ....[3]....
        /*0088*/ 	.word	0x00000980


	//   ....[4]....
        /*008c*/ 	.word	0x00000b30


	//   ....[5]....
        /*0090*/ 	.word	0x00000c80


	//----- nvinfo : EIATTR_CBANK_PARAM_SIZE
	.align		4
.L_299:
        /*0094*/ 	.byte	0x03, 0x19
        /*0096*/ 	.short	0x0028


	//----- nvinfo : EIATTR_PARAM_CBANK
	.align		4
        /*0098*/ 	.byte	0x04, 0x0a
        /*009a*/ 	.short	(.L_301 - .L_300)
	.align		4
.L_300:
        /*009c*/ 	.word	index@(.nv.constant0._Z18integrate_beamfluxPdS_S_S_ii)
        /*00a0*/ 	.short	0x0380
        /*00a2*/ 	.short	0x0028


	//----- nvinfo : EIATTR_SW_WAR
	.align		4
.L_301:
        /*00a4*/ 	.byte	0x04, 0x36
        /*00a6*/ 	.short	(.L_303 - .L_302)
.L_302:
        /*00a8*/ 	.word	0x00000008
.L_303:


//--------------------- .nv.info._Z19calc_mean_opacitiesPdS_S_S_S_S_S_S_S_S_S_S_S_iiid --------------------------
	.section	.nv.info._Z19calc_mean_opacitiesPdS_S_S_S_S_S_S_S_S_S_S_S_iiid,"",@"SHT_CUDA_INFO"
	.sectionflags	@""
	.align	4


	//----- nvinfo : EIATTR_CUDA_API_VERSION
	.align		4
        /*0000*/ 	.byte	0x04, 0x37
        /*0002*/ 	.short	(.L_305 - .L_304)
.L_304:
        /*0004*/ 	.word	0x00000082


	//----- nvinfo : EIATTR_KPARAM_INFO
	.align		4
.L_305:
        /*0008*/ 	.byte	0x04, 0x17
        /*000a*/ 	.short	(.L_307 - .L_306)
.L_306:
        /*000c*/ 	.word	0x00000000
        /*0010*/ 	.short	0x0010
        /*0012*/ 	.short	0x0078
        /*0014*/ 	.byte	0x00, 0xf0, 0x21, 0x00


	//----- nvinfo : EIATTR_KPARAM_INFO
	.align		4
.L_307:
        /*0018*/ 	.byte	0x04, 0x17
        /*001a*/ 	.short	(.L_309 - .L_308)
.L_308:
        /*001c*/ 	.word	0x00000000
        /*0020*/ 	.short	0x000f
        /*0022*/ 	.short	0x0070
        /*0024*/ 	.byte	0x00, 0xf0, 0x11, 0x00


	//----- nvinfo : EIATTR_KPARAM_INFO
	.align		4
.L_309:
        /*0028*/ 	.byte	0x04, 0x17
        /*002a*/ 	.short	(.L_311 - .L_310)
.L_310:
        /*002c*/ 	.word	0x00000000
        /*0030*/ 	.short	0x000e
        /*0032*/ 	.short	0x006c
        /*0034*/ 	.byte	0x00, 0xf0, 0x11, 0x00


	//----- nvinfo : EIATTR_KPARAM_INFO
	.align		4
.L_311:
        /*0038*/ 	.byte	0x04, 0x17
        /*003a*/ 	.short	(.L_313 - .L_312)
.L_312:
        /*003c*/ 	.word	0x00000000
        /*0040*/ 	.short	0x000d
        /*0042*/ 	.short	0x0068
        /*0044*/ 	.byte	0x00, 0xf0, 0x11, 0x00


	//----- nvinfo : EIATTR_KPARAM_INFO
	.align		4
.L_313:
        /*0048*/ 	.byte	0x04, 0x17
        /*004a*/ 	.short	(.L_315 - .L_314)
.L_314:
        /*004c*/ 	.word	0x00000000
        /*0050*/ 	.short	0x000c
        /*0052*/ 	.short	0x0060
        /*0054*/ 	.byte	0x00, 0xf5, 0x21, 0x00


	//----- nvinfo : EIATTR_KPARAM_INFO
	.align		4
.L_315:
        /*0058*/ 	.byte	0x04, 0x17
        /*005a*/ 	.short	(.L_317 - .L_316)
.L_316:
        /*005c*/ 	.word	0x00000000
        /*0060*/ 	.short	0x000b
        /*0062*/ 	.short	0x0058
        /*0064*/ 	.byte	0x00, 0xf5, 0x21, 0x00


	//----- nvinfo : EIATTR_KPARAM_INFO
	.align		4
.L_317:
        /*0068*/ 	.byte	0x04, 0x17
        /*006a*/ 	.short	(.L_319 - .L_318)
.L_318:
        /*006c*/ 	.word	0x00000000
        /*0070*/ 	.short	0x000a
        /*0072*/ 	.short	0x0050
        /*0074*/ 	.byte	0x00, 0xf5, 0x21, 0x00


	//----- nvinfo : EIATTR_KPARAM_INFO
	.align		4
.L_319:
        /*0078*/ 	.byte	0x04, 0x17
        /*007a*/ 	.short	(.L_321 - .L_320)
.L_320:
        /*007c*/ 	.word	0x00000000
        /*0080*/ 	.short	0x0009
        /*0082*/ 	.short	0x0048
        /*0084*/ 	.byte	0x00, 0xf5, 0x21, 0x00


	//----- nvinfo : EIATTR_KPARAM_INFO
	.align		4
.L_321:
        /*0088*/ 	.byte	0x04, 0x17
        /*008a*/ 	.short	(.L_323 - .L_322)
.L_322:
        /*008c*/ 	.word	0x00000000
        /*0090*/ 	.short	0x0008
        /*0092*/ 	.short	0x0040
        /*0094*/ 	.byte	0x00, 0xf5, 0x21, 0x00


	//----- nvinfo : EIATTR_KPARAM_INFO
	.align		4
.L_323:
        /*0098*/ 	.byte	0x04, 0x17
        /*009a*/ 	.short	(.L_325 - .L_324)
.L_324:
        /*009c*/ 	.word	0x00000000
        /*00a0*/ 	.short	0x0007
        /*00a2*/ 	.short	0x0038
        /*00a4*/ 	.byte	0x00, 0xf5, 0x21, 0x00


	//----- nvinfo : EIATTR_KPARAM_INFO
	.align		4
.L_325:
        /*00a8*/ 	.byte	0x04, 0x17
        /*00aa*/ 	.short	(.L_327 - .L_326)
.L_326:
        /*00ac*/ 	.word	0x00000000
        /*00b0*/ 	.short	0x0006
        /*00b2*/ 	.short	0x0030
        /*00b4*/ 	.byte	0x00, 0xf5, 0x21, 0x00


	//----- nvinfo : EIATTR_KPARAM_INFO
	.align		4
.L_327:
        /*00b8*/ 	.byte	0x04, 0x17
        /*00ba*/ 	.short	(.L_329 - .L_328)
.L_328:
        /*00bc*/ 	.word	0x00000000
        /*00c0*/ 	.short	0x0005
        /*00c2*/ 	.short	0x0028
        /*00c4*/ 	.byte	0x00, 0xf5, 0x21, 0x00


	//----- nvinfo : EIATTR_KPARAM_INFO
	.align		4
.L_329:
        /*00c8*/ 	.byte	0x04, 0x17
        /*00ca*/ 	.short	(.L_331 - .L_330)
.L_330:
        /*00cc*/ 	.word	0x00000000
        /*00d0*/ 	.short	0x0004
        /*00d2*/ 	.short	0x0020
        /*00d4*/ 	.byte	0x00, 0xf5, 0x21, 0x00


	//----- nvinfo : EIATTR_KPARAM_INFO
	.align		4
.L_331:
        /*00d8*/ 	.byte	0x04, 0x17
        /*00da*/ 	.short	(.L_333 - .L_332)
.L_332:
        /*00dc*/ 	.word	0x00000000
        /*00e0*/ 	.short	0x0003
        /*00e2*/ 	.short	0x0018
        /*00e4*/ 	.byte	0x00, 0xf5, 0x21, 0x00


	//----- nvinfo : EIATTR_KPARAM_INFO
	.align		4
.L_333:
        /*00e8*/ 	.byte	0x04, 0x17
        /*00ea*/ 	.short	(.L_335 - .L_334)
.L_334:
        /*00ec*/ 	.word	0x00000000
        /*00f0*/ 	.short	0x0002
        /*00f2*/ 	.short	0x0010
        /*00f4*/ 	.byte	0x00, 0xf5, 0x21, 0x00


	//----- nvinfo : EIATTR_KPARAM_INFO
	.align		4
.L_335:
        /*00f8*/ 	.byte	0x04, 0x17
        /*00fa*/ 	.short	(.L_337 - .L_336)
.L_336:
        /*00fc*/ 	.word	0x00000000
        /*0100*/ 	.short	0x0001
        /*0102*/ 	.short	0x0008
        /*0104*/ 	.byte	0x00, 0xf5, 0x21, 0x00


	//----- nvinfo : EIATTR_KPARAM_INFO
	.align		4
.L_337:
        /*0108*/ 	.byte	0x04, 0x17
        /*010a*/ 	.short	(.L_339 - .L_338)
.L_338:
        /*010c*/ 	.word	0x00000000
        /*0110*/ 	.short	0x0000
        /*0112*/ 	.short	0x0000
        /*0114*/ 	.byte	0x00, 0xf5, 0x21, 0x00


	//----- nvinfo : EIATTR_SPARSE_MMA_MASK
	.align		4
.L_339:
        /*0118*/ 	.byte	0x03, 0x50
        /*011a*/ 	.short	0x0000


	//----- nvinfo : EIATTR_MAXREG_COUNT
	.align		4
        /*011c*/ 	.byte	0x03, 0x1b
        /*011e*/ 	.short	0x00ff


	//----- nvinfo : EIATTR_MERCURY_ISA_VERSION
	.align		4
        /*0120*/ 	.byte	0x03, 0x5f
        /*0122*/ 	.short	0x0101


	//----- nvinfo : EIATTR_VRC_CTA_INIT_COUNT
	.align		4
        /*0124*/ 	.byte	0x02, 0x4a
	.zero		1
	.zero		1


	//----- nvinfo : EIATTR_EXIT_INSTR_OFFSETS
	.align		4
        /*0128*/ 	.byte	0x04, 0x1c
        /*012a*/ 	.short	(.L_341 - .L_340)


	//   ....[0]....
.L_340:
        /*012c*/ 	.word	0x00000070


	//   ....[1]....
        /*0130*/ 	.word	0x000099f0


	//   ....[2]....
        /*0134*/ 	.word	0x00009a40


	//----- nvinfo : EIATTR_CRS_STACK_SIZE
	.align		4
.L_341:
        /*0138*/ 	.byte	0x04, 0x1e
        /*013a*/ 	.short	(.L_343 - .L_342)
.L_342:
        /*013c*/ 	.word	0x00000000


	//----- nvinfo : EIATTR_CBANK_PARAM_SIZE
	.align		4
.L_343:
        /*0140*/ 	.byte	0x03, 0x19
        /*0142*/ 	.short	0x0080


	//----- nvinfo : EIATTR_PARAM_CBANK
	.align		4
        /*0144*/ 	.byte	0x04, 0x0a
        /*0146*/ 	.short	(.L_345 - .L_344)
	.align		4
.L_344:
        /*0148*/ 	.word	index@(.nv.constant0._Z19calc_mean_opacitiesPdS_S_S_S_S_S_S_S_S_S_S_S_iiid)
        /*014c*/ 	.short	0x0380
        /*014e*/ 	.short	0x0080


	//----- nvinfo : EIATTR_SW_WAR
	.align		4
.L_345:
        /*0150*/ 	.byte	0x04, 0x36
        /*0152*/ 	.short	(.L_347 - .L_346)
.L_346:
        /*0154*/ 	.word	0x00000008
.L_347:


//--------------------- .nv.info._Z22calc_contr_func_nonisoPdS_S_S_S_S_diii --------------------------
	.section	.nv.info._Z22calc_contr_func_nonisoPdS_S_S_S_S_diii,"",@"SHT_CUDA_INFO"
	.sectionflags	@""
	.align	4


	//----- nvinfo : EIATTR_CUDA_API_VERSION
	.align		4
        /*0000*/ 	.byte	0x04, 0x37
        /*0002*/ 	.short	(.L_349 - .L_348)
.L_348:
        /*0004*/ 	.word	0x00000082


	//----- nvinfo : EIATTR_KPARAM_INFO
	.align		4
.L_349:
        /*0008*/ 	.byte	0x04, 0x17
        /*000a*/ 	.short	(.L_351 - .L_350)
.L_350:
        /*000c*/ 	.word	0x00000000
        /*0010*/ 	.short	0x0009
        /*0012*/ 	.short	0x0040
        /*0014*/ 	.byte	0x00, 0xf0, 0x11, 0x00


	//----- nvinfo : EIATTR_KPARAM_INFO
	.align		4
.L_351:
        /*0018*/ 	.byte	0x04, 0x17
        /*001a*/ 	.short	(.L_353 - .L_352)
.L_352:
        /*001c*/ 	.word	0x00000000
        /*0020*/ 	.short	0x0008
        /*0022*/ 	.short	0x003c
        /*0024*/ 	.byte	0x00, 0xf0, 0x11, 0x00


	//----- nvinfo : EIATTR_KPARAM_INFO
	.align		4
.L_353:
        /*0028*/ 	.byte	0x04, 0x17
        /*002a*/ 	.short	(.L_355 - .L_354)
.L_354:
        /*002c*/ 	.word	0x00000000
        /*0030*/ 	.short	0x0007
        /*0032*/ 	.short	0x0038
        /*0034*/ 	.byte	0x00, 0xf0, 0x11, 0x00


	//----- nvinfo : EIATTR_KPARAM_INFO
	.align		4
.L_355:
        /*0038*/ 	.byte	0x04, 0x17
        /*003a*/ 	.short	(.L_357 - .L_356)
.L_356:
        /*003c*/ 	.word	0x00000000
        /*0040*/ 	.short	0x0006
        /*0042*/ 	.short	0x0030
        /*0044*/ 	.byte	0x00, 0xf0, 0x21, 0x00


	//----- nvinfo : EIATTR_KPARAM_INFO
	.align		4
.L_357:
        /*0048*/ 	.byte	0x04, 0x17
        /*004a*/ 	.short	(.L_359 - .L_358)
.L_358:
        /*004c*/ 	.word	0x00000000
        /*0050*/ 	.short	0x0005
        /*0052*/ 	.short	0x0028
        /*0054*/ 	.byte	0x00, 0xf5, 0x21, 0x00


	//----- nvinfo : EIATTR_KPARAM_INFO
	.align		4
.L_359:
        /*0058*/ 	.byte	0x04, 0x17
        /*005a*/ 	.short	(.L_361 - .L_360)
.L_360:
        /*005c*/ 	.word	0x00000000
        /*0060*/ 	.short	0x0004
        /*0062*/ 	.short	0x0020
        /*0064*/ 	.byte	0x00, 0xf5, 0x21, 0x00


	//----- nvinfo : EIATTR_KPARAM_INFO
	.align		4
.L_361:
        /*0068*/ 	.byte	0x04, 0x17
        /*006a*/ 	.short	(.L_363 - .L_362)
.L_362:
        /*006c*/ 	.word	0x00000000
        /*0070*/ 	.short	0x0003
        /*0072*/ 	.short	0x0018
        /*0074*/ 	.byte	0x00, 0xf5, 0x21, 0x00


	//----- nvinfo : EIATTR_KPARAM_INFO
	.align		4
.L_363:
        /*0078*/ 	.byte	0x04, 0x17
        /*007a*/ 	.short	(.L_365 - .L_364)
.L_364:
        /*007c*/ 	.word	0x00000000
        /*0080*/ 	.short	0x0002
        /*0082*/ 	.short	0x0010
        /*0084*/ 	.byte	0x00, 0xf5, 0x21, 0x00


	//----- nvinfo : EIATTR_KPARAM_INFO
	.align		4
.L_365:
        /*0088*/ 	.byte	0x04, 0x17
        /*008a*/ 	.short	(.L_367 - .L_366)
.L_366:
        /*008c*/ 	.word	0x00000000
        /*0090*/ 	.short	0x0001
        /*0092*/ 	.short	0x0008
        /*0094*/ 	.byte	0x00, 0xf5, 0x21, 0x00


	//----- nvinfo : EIATTR_KPARAM_INFO
	.align		4
.L_367:
        /*0098*/ 	.byte	0x04, 0x17
        /*009a*/ 	.short	(.L_369 - .L_368)
.L_368:
        /*009c*/ 	.word	0x00000000
        /*00a0*/ 	.short	0x0000
        /*00a2*/ 	.short	0x0000
        /*00a4*/ 	.byte	0x00, 0xf5, 0x21, 0x00


	//----- nvinfo : EIATTR_SPARSE_MMA_MASK
	.align		4
.L_369:
        /*00a8*/ 	.byte	0x03, 0x50
        /*00aa*/ 	.short	0x0000


	//----- nvinfo : EIATTR_MAXREG_COUNT
	.align		4
        /*00ac*/ 	.byte	0x03, 0x1b
        /*00ae*/ 	.short	0x00ff


	//----- nvinfo : EIATTR_EXTERNS
	.align		4
        /*00b0*/ 	.byte	0x04, 0x0f
        /*00b2*/ 	.short	(.L_371 - .L_370)


	//   ....[0]....
	.align		4
.L_370:
        /*00b4*/ 	.word	index@(malloc)


	//   ....[1]....
	.align		4
        /*00b8*/ 	.word	index@(free)


	//----- nvinfo : EIATTR_MERCURY_ISA_VERSION
	.align		4
.L_371:
        /*00bc*/ 	.byte	0x03, 0x5f
        /*00be*/ 	.short	0x0101


	//----- nvinfo : EIATTR_VRC_CTA_INIT_COUNT
	.align		4
        /*00c0*/ 	.byte	0x02, 0x4a
	.zero		1
	.zero		1


	//----- nvinfo : EIATTR_SYSCALL_OFFSETS
	.align		4
        /*00c4*/ 	.byte	0x04, 0x46
        /*00c6*/ 	.short	(.L_373 - .L_372)


	//   ....[0]....
.L_372:
        /*00c8*/ 	.word	0x00000180


	//   ....[1]....
        /*00cc*/ 	.word	0x00001350


	//----- nvinfo : EIATTR_EXIT_INSTR_OFFSETS
	.align		4
.L_373:
        /*00d0*/ 	.byte	0x04, 0x1c
        /*00d2*/ 	.short	(.L_375 - .L_374)


	//   ....[0]....
.L_374:
        /*00d4*/ 	.word	0x000000d0


	//   ....[1]....
        /*00d8*/ 	.word	0x00001360


	//----- nvinfo : EIATTR_CRS_STACK_SIZE
	.align		4
.L_375:
        /*00dc*/ 	.byte	0x04, 0x1e
        /*00de*/ 	.short	(.L_377 - .L_376)
.L_376:
        /*00e0*/ 	.word	0x00000000


	//----- nvinfo : EIATTR_CBANK_PARAM_SIZE
	.align		4
.L_377:
        /*00e4*/ 	.byte	0x03, 0x19
        /*00e6*/ 	.short	0x0044


	//----- nvinfo : EIATTR_PARAM_CBANK
	.align		4
        /*00e8*/ 	.byte	0x04, 0x0a
        /*00ea*/ 	.short	(.L_379 - .L_378)
	.align		4
.L_378:
        /*00ec*/ 	.word	index@(.nv.constant0._Z22calc_contr_func_nonisoPdS_S_S_S_S_diii)
        /*00f0*/ 	.short	0x0380
        /*00f2*/ 	.short	0x0044


	//----- nvinfo : EIATTR_SW_WAR
	.align		4
.L_379:
        /*00f4*/ 	.byte	0x04, 0x36
        /*00f6*/ 	.short	(.L_381 - .L_380)
.L_380:
        /*00f8*/ 	.word	0x00000008
.L_381:


//--------------------- .nv.info._Z19calc_contr_func_isoPdS_S_S_S_diii --------------------------
	.section	.nv.info._Z19calc_contr_func_isoPdS_S_S_S_diii,"",@"SHT_CUDA_INFO"
	.sectionflags	@""
	.align	4


	//----- nvinfo : EIATTR_CUDA_API_VERSION
	.align		4
        /*0000*/ 	.byte	0x04, 0x37
        /*0002*/ 	.short	(.L_383 - .L_382)
.L_382:
        /*0004*/ 	.word	0x00000082


	//----- nvinfo : EIATTR_KPARAM_INFO
	.align		4
.L_383:
        /*0008*/ 	.byte	0x04, 0x17
        /*000a*/ 	.short	(.L_385 - .L_384)
.L_384:
        /*000c*/ 	.word	0x00000000
        /*0010*/ 	.short	0x0008
        /*0012*/ 	.short	0x0038
        /*0014*/ 	.byte	0x00, 0xf0, 0x11, 0x00


	//----- nvinfo : EIATTR_KPARAM_INFO
	.align		4
.L_385:
        /*0018*/ 	.byte	0x04, 0x17
        /*001a*/ 	.short	(.L_387 - .L_386)
.L_386:
        /*001c*/ 	.word	0x00000000
        /*0020*/ 	.short	0x0007
        /*0022*/ 	.short	0x0034
        /*0024*/ 	.byte	0x00, 0xf0, 0x11, 0x00


	//----- nvinfo : EIATTR_KPARAM_INFO
	.align		4
.L_387:
        /*0028*/ 	.byte	0x04, 0x17
        /*002a*/ 	.short	(.L_389 - .L_388)
.L_388:
        /*002c*/ 	.word	0x00000000
        /*0030*/ 	.short	0x0006
        /*0032*/ 	.short	0x0030
        /*0034*/ 	.byte	0x00, 0xf0, 0x11, 0x00


	//----- nvinfo : EIATTR_KPARAM_INFO
	.align		4
.L_389:
        /*0038*/ 	.byte	0x04, 0x17
        /*003a*/ 	.short	(.L_391 - .L_390)
.L_390:
        /*003c*/ 	.word	0x00000000
        /*0040*/ 	.short	0x0005
        /*0042*/ 	.short	0x0028
        /*0044*/ 	.byte	0x00, 0xf0, 0x21, 0x00


	//----- nvinfo : EIATTR_KPARAM_INFO
	.align		4
.L_391:
        /*0048*/ 	.byte	0x04, 0x17
        /*004a*/ 	.short	(.L_393 - .L_392)
.L_392:
        /*004c*/ 	.word	0x00000000
        /*0050*/ 	.short	0x0004
        /*0052*/ 	.short	0x0020
        /*0054*/ 	.byte	0x00, 0xf5, 0x21, 0x00


	//----- nvinfo : EIATTR_KPARAM_INFO
	.align		4
.L_393:
        /*0058*/ 	.byte	0x04, 0x17
        /*005a*/ 	.short	(.L_395 - .L_394)
.L_394:
        /*005c*/ 	.word	0x00000000
        /*0060*/ 	.short	0x0003
        /*0062*/ 	.short	0x0018
        /*0064*/ 	.byte	0x00, 0xf5, 0x21, 0x00


	//----- nvinfo : EIATTR_KPARAM_INFO
	.align		4
.L_395:
        /*0068*/ 	.byte	0x04, 0x17
        /*006a*/ 	.short	(.L_397 - .L_396)
.L_396:
        /*006c*/ 	.word	0x00000000
        /*0070*/ 	.short	0x0002
        /*0072*/ 	.short	0x0010
        /*0074*/ 	.byte	0x00, 0xf5, 0x21, 0x00


	//----- nvinfo : EIATTR_KPARAM_INFO
	.align		4
.L_397:
        /*0078*/ 	.byte	0x04, 0x17
        /*007a*/ 	.short	(.L_399 - .L_398)
.L_398:
        /*007c*/ 	.word	0x00000000
        /*0080*/ 	.short	0x0001
        /*0082*/ 	.short	0x0008
        /*0084*/ 	.byte	0x00, 0xf5, 0x21, 0x00


	//----- nvinfo : EIATTR_KPARAM_INFO
	.align		4
.L_399:
        /*0088*/ 	.byte	0x04, 0x17
        /*008a*/ 	.short	(.L_401 - .L_400)
.L_400:
        /*008c*/ 	.word	0x00000000
        /*0090*/ 	.short	0x0000
        /*0092*/ 	.short	0x0000
        /*0094*/ 	.byte	0x00, 0xf5, 0x21, 0x00


	//----- nvinfo : EIATTR_SPARSE_MMA_MASK
	.align		4
.L_401:
        /*0098*/ 	.byte	0x03, 0x50
        /*009a*/ 	.short	0x0000


	//----- nvinfo : EIATTR_MAXREG_COUNT
	.align		4
        /*009c*/ 	.byte	0x03, 0x1b
        /*009e*/ 	.short	0x00ff


	//----- nvinfo : EIATTR_EXTERNS
	.align		4
        /*00a0*/ 	.byte	0x04, 0x0f
        /*00a2*/ 	.short	(.L_403 - .L_402)


	//   ....[0]....
	.align		4
.L_402:
        /*00a4*/ 	.word	index@(malloc)


	//   ....[1]....
	.align		4
        /*00a8*/ 	.word	index@(free)


	//----- nvinfo : EIATTR_MERCURY_ISA_VERSION
	.align		4
.L_403:
        /*00ac*/ 	.byte	0x03, 0x5f
        /*00ae*/ 	.short	0x0101


	//----- nvinfo : EIATTR_VRC_CTA_INIT_COUNT
	.align		4
        /*00b0*/ 	.byte	0x02, 0x4a
	.zero		1
	.zero		1


	//----- nvinfo : EIATTR_SYSCALL_OFFSETS
	.align		4
        /*00b4*/ 	.byte	0x04, 0x46
        /*00b6*/ 	.short	(.L_405 - .L_404)


	//   ....[0]....
.L_404:
        /*00b8*/ 	.word	0x00000180


	//   ....[1]....
        /*00bc*/ 	.word	0x00001680


	//----- nvinfo : EIATTR_EXIT_INSTR_OFFSETS
	.align		4
.L_405:
        /*00c0*/ 	.byte	0x04, 0x1c
        /*00c2*/ 	.short	(.L_407 - .L_406)


	//   ....[0]....
.L_406:
        /*00c4*/ 	.word	0x000000d0


	//   ....[1]....
        /*00c8*/ 	.word	0x00001690


	//----- nvinfo : EIATTR_CRS_STACK_SIZE
	.align		4
.L_407:
        /*00cc*/ 	.byte	0x04, 0x1e
        /*00ce*/ 	.short	(.L_409 - .L_408)
.L_408:
        /*00d0*/ 	.word	0x00000000


	//----- nvinfo : EIATTR_CBANK_PARAM_SIZE
	.align		4
.L_409:
        /*00d4*/ 	.byte	0x03, 0x19
        /*00d6*/ 	.short	0x003c


	//----- nvinfo : EIATTR_PARAM_CBANK
	.align		4
        /*00d8*/ 	.byte	0x04, 0x0a
        /*00da*/ 	.short	(.L_411 - .L_410)
	.align		4
.L_410:
        /*00dc*/ 	.word	index@(.nv.constant0._Z19calc_contr_func_isoPdS_S_S_S_diii)
        /*00e0*/ 	.short	0x0380
        /*00e2*/ 	.short	0x003c


	//----- nvinfo : EIATTR_SW_WAR
	.align		4
.L_411:
        /*00e4*/ 	.byte	0x04, 0x36
        /*00e6*/ 	.short	(.L_413 - .L_412)
.L_412:
        /*00e8*/ 	.word	0x00000008
.L_413:


//--------------------- .nv.info._Z38integrate_optdepth_transmission_nonisoPdS_S_S_S_S_S_iii --------------------------
	.section	.nv.info._Z38integrate_optdepth_transmission_nonisoPdS_S_S_S_S_S_iii,"",@"SHT_CUDA_INFO"
	.sectionflags	@""
	.align	4


	//----- nvinfo : EIATTR_CUDA_API_VERSION
	.align		4
        /*0000*/ 	.byte	0x04, 0x37
        /*0002*/ 	.short	(.L_415 - .L_414)
.L_414:
        /*0004*/ 	.word	0x00000082


	//----- nvinfo : EIATTR_KPARAM_INFO
	.align		4
.L_415:
        /*0008*/ 	.byte	0x04, 0x17
        /*000a*/ 	.short	(.L_417 - .L_416)
.L_416:
        /*000c*/ 	.word	0x00000000
        /*0010*/ 	.short	0x0009
        /*0012*/ 	.short	0x0040
        /*0014*/ 	.byte	0x00, 0xf0, 0x11, 0x00


	//----- nvinfo : EIATTR_KPARAM_INFO
	.align		4
.L_417:
        /*0018*/ 	.byte	0x04, 0x17
        /*001a*/ 	.short	(.L_419 - .L_418)
.L_418:
        /*001c*/ 	.word	0x00000000
        /*0020*/ 	.short	0x0008
        /*0022*/ 	.short	0x003c
        /*0024*/ 	.byte	0x00, 0xf0, 0x11, 0x00


	//----- nvinfo : EIATTR_KPARAM_INFO
	.align		4
.L_419:
        /*0028*/ 	.byte	0x04, 0x17
        /*002a*/ 	.short	(.L_421 - .L_420)
.L_420:
        /*002c*/ 	.word	0x00000000
        /*0030*/ 	.short	0x0007
        /*0032*/ 	.short	0x0038
        /*0034*/ 	.byte	0x00, 0xf0, 0x11, 0x00


	//----- nvinfo : EIATTR_KPARAM_INFO
	.align		4
.L_421:
        /*0038*/ 	.byte	0x04, 0x17
        /*003a*/ 	.short	(.L_423 - .L_422)
.L_422:
        /*003c*/ 	.word	0x00000000
        /*0040*/ 	.short	0x0006
        /*0042*/ 	.short	0x0030
        /*0044*/ 	.byte	0x00, 0xf5, 0x21, 0x00


	//----- nvinfo : EIATTR_KPARAM_INFO
	.align		4
.L_423:
        /*0048*/ 	.byte	0x04, 0x17
        /*004a*/ 	.short	(.L_425 - .L_424)
.L_424:
        /*004c*/ 	.word	0x00000000
        /*0050*/ 	.short	0x0005
        /*0052*/ 	.short	0x0028
        /*0054*/ 	.byte	0x00, 0xf5, 0x21, 0x00


	//----- nvinfo : EIATTR_KPARAM_INFO
	.align		4
.L_425:
        /*0058*/ 	.byte	0x04, 0x17
        /*005a*/ 	.short	(.L_427 - .L_426)
.L_426:
        /*005c*/ 	.word	0x00000000
        /*0060*/ 	.short	0x0004
        /*0062*/ 	.short	0x0020
        /*0064*/ 	.byte	0x00, 0xf5, 0x21, 0x00


	//----- nvinfo : EIATTR_KPARAM_INFO
	.align		4
.L_427:
        /*0068*/ 	.byte	0x04, 0x17
        /*006a*/ 	.short	(.L_429 - .L_428)
.L_428:
        /*006c*/ 	.word	0x00000000
        /*0070*/ 	.short	0x0003
        /*0072*/ 	.short	0x0018
        /*0074*/ 	.byte	0x00, 0xf5, 0x21, 0x00


	//----- nvinfo : EIATTR_KPARAM_INFO
	.align		4
.L_429:
        /*0078*/ 	.byte	0x04, 0x17
        /*007a*/ 	.short	(.L_431 - .L_430)
.L_430:
        /*007c*/ 	.word	0x00000000
        /*0080*/ 	.short	0x0002
        /*0082*/ 	.short	0x0010
        /*0084*/ 	.byte	0x00, 0xf5, 0x21, 0x00


	//----- nvinfo : EIATTR_KPARAM_INFO
	.align		4
.L_431:
        /*0088*/ 	.byte	0x04, 0x17
        /*008a*/ 	.short	(.L_433 - .L_432)
.L_432:
        /*008c*/ 	.word	0x00000000
        /*0090*/ 	.short	0x0001
        /*0092*/ 	.short	0x0008
        /*0094*/ 	.byte	0x00, 0xf5, 0x21, 0x00


	//----- nvinfo : EIATTR_KPARAM_INFO
	.align		4
.L_433:
        /*0098*/ 	.byte	0x04, 0x17
        /*009a*/ 	.short	(.L_435 - .L_434)
.L_434:
        /*009c*/ 	.word	0x00000000
        /*00a0*/ 	.short	0x0000
        /*00a2*/ 	.short	0x0000
        /*00a4*/ 	.byte	0x00, 0xf5, 0x21, 0x00


	//----- nvinfo : EIATTR_SPARSE_MMA_MASK
	.align		4
.L_435:
        /*00a8*/ 	.byte	0x03, 0x50
        /*00aa*/ 	.short	0x0000


	//----- nvinfo : EIATTR_MAXREG_COUNT
	.align		4
        /*00ac*/ 	.byte	0x03, 0x1b
        /*00ae*/ 	.short	0x00ff


	//----- nvinfo : EIATTR_MERCURY_ISA_VERSION
	.align		4
        /*00b0*/ 	.byte	0x03, 0x5f
        /*00b2*/ 	.short	0x0101


	//----- nvinfo : EIATTR_VRC_CTA_INIT_COUNT
	.align		4
        /*00b4*/ 	.byte	0x02, 0x4a
	.zero		1
	.zero		1


	//----- nvinfo : EIATTR_EXIT_INSTR_OFFSETS
	.align		4
        /*00b8*/ 	.byte	0x04, 0x1c
        /*00ba*/ 	.short	(.L_437 - .L_436)


	//   ....[0]....
.L_436:
        /*00bc*/ 	.word	0x000000c0


	//   ....[1]....
        /*00c0*/ 	.word	0x00000170


	//   ....[2]....
        /*00c4*/ 	.word	0x00000740


	//   ....[3]....
        /*00c8*/ 	.word	0x00000a50


	//   ....[4]....
        /*00cc*/ 	.word	0x00000c10


	//----- nvinfo : EIATTR_CBANK_PARAM_SIZE
	.align		4
.L_437:
        /*00d0*/ 	.byte	0x03, 0x19
        /*00d2*/ 	.short	0x0044


	//----- nvinfo : EIATTR_PARAM_CBANK
	.align		4
        /*00d4*/ 	.byte	0x04, 0x0a
        /*00d6*/ 	.short	(.L_439 - .L_438)
	.align		4
.L_438:
        /*00d8*/ 	.word	index@(.nv.constant0._Z38integrate_optdepth_transmission_nonisoPdS_S_S_S_S_S_iii)
        /*00dc*/ 	.short	0x0380
        /*00de*/ 	.short	0x0044


	//----- nvinfo : EIATTR_SW_WAR
	.align		4
.L_439:
        /*00e0*/ 	.byte	0x04, 0x36
        /*00e2*/ 	.short	(.L_441 - .L_440)
.L_440:
        /*00e4*/ 	.word	0x00000008
.L_441:


//--------------------- .nv.info._Z35integrate_optdepth_transmission_isoPdS_S_S_S_iii --------------------------
	.section	.nv.info._Z35integrate_optdepth_transmission_isoPdS_S_S_S_iii,"",@"SHT_CUDA_INFO"
	.sectionflags	@""
	.align	4


	//----- nvinfo : EIATTR_CUDA_API_VERSION
	.align		4
        /*0000*/ 	.byte	0x04, 0x37
        /*0002*/ 	.short	(.L_443 - .L_442)
.L_442:
        /*0004*/ 	.word	0x00000082


	//----- nvinfo : EIATTR_KPARAM_INFO
	.align		4
.L_443:
        /*0008*/ 	.byte	0x04, 0x17
        /*000a*/ 	.short	(.L_445 - .L_444)
.L_444:
        /*000c*/ 	.word	0x00000000
        /*0010*/ 	.short	0x0007
        /*0012*/ 	.short	0x0030
        /*0014*/ 	.byte	0x00, 0xf0, 0x11, 0x00


	//----- nvinfo : EIATTR_KPARAM_INFO
	.align		4
.L_445:
        /*0018*/ 	.byte	0x04, 0x17
        /*001a*/ 	.short	(.L_447 - .L_446)
.L_446:
        /*001c*/ 	.word	0x00000000
        /*0020*/ 	.short	0x0006
        /*0022*/ 	.short	0x002c
        /*0024*/ 	.byte	0x00, 0xf0, 0x11, 0x00


	//----- nvinfo : EIATTR_KPARAM_INFO
	.align		4
.L_447:
        /*0028*/ 	.byte	0x04, 0x17
        /*002a*/ 	.short	(.L_449 - .L_448)
.L_448:
        /*002c*/ 	.word	0x00000000
        /*0030*/ 	.short	0x0005
        /*0032*/ 	.short	0x0028
        /*0034*/ 	.byte	0x00, 0xf0, 0x11, 0x00


	//----- nvinfo : EIATTR_KPARAM_INFO
	.align		4
.L_449:
        /*0038*/ 	.byte	0x04, 0x17
        /*003a*/ 	.short	(.L_451 - .L_450)
.L_450:
        /*003c*/ 	.word	0x00000000
        /*0040*/ 	.short	0x0004
        /*0042*/ 	.short	0x0020
        /*0044*/ 	.byte	0x00, 0xf5, 0x21, 0x00


	//----- nvinfo : EIATTR_KPARAM_INFO
	.align		4
.L_451:
        /*0048*/ 	.byte	0x04, 0x17
        /*004a*/ 	.short	(.L_453 - .L_452)
.L_452:
        /*004c*/ 	.word	0x00000000
        /*0050*/ 	.short	0x0003
        /*0052*/ 	.short	0x0018
        /*0054*/ 	.byte	0x00, 0xf5, 0x21, 0x00


	//----- nvinfo : EIATTR_KPARAM_INFO
	.align		4
.L_453:
        /*0058*/ 	.byte	0x04, 0x17
        /*005a*/ 	.short	(.L_455 - .L_454)
.L_454:
        /*005c*/ 	.word	0x00000000
        /*0060*/ 	.short	0x0002
        /*0062*/ 	.short	0x0010
        /*0064*/ 	.byte	0x00, 0xf5, 0x21, 0x00


	//----- nvinfo : EIATTR_KPARAM_INFO
	.align		4
.L_455:
        /*0068*/ 	.byte	0x04, 0x17
        /*006a*/ 	.short	(.L_457 - .L_456)
.L_456:
        /*006c*/ 	.word	0x00000000
        /*0070*/ 	.short	0x0001
        /*0072*/ 	.short	0x0008
        /*0074*/ 	.byte	0x00, 0xf5, 0x21, 0x00


	//----- nvinfo : EIATTR_KPARAM_INFO
	.align		4
.L_457:
        /*0078*/ 	.byte	0x04, 0x17
        /*007a*/ 	.short	(.L_459 - .L_458)
.L_458:
        /*007c*/ 	.word	0x00000000
        /*0080*/ 	.short	0x0000
        /*0082*/ 	.short	0x0000
        /*0084*/ 	.byte	0x00, 0xf5, 0x21, 0x00


	//----- nvinfo : EIATTR_SPARSE_MMA_MASK
	.align		4
.L_459:
        /*0088*/ 	.byte	0x03, 0x50
        /*008a*/ 	.short	0x0000


	//----- nvinfo : EIATTR_MAXREG_COUNT
	.align		4
        /*008c*/ 	.byte	0x03, 0x1b
        /*008e*/ 	.short	0x00ff


	//----- nvinfo : EIATTR_MERCURY_ISA_VERSION
	.align		4
        /*0090*/ 	.byte	0x03, 0x5f
        /*0092*/ 	.short	0x0101


	//----- nvinfo : EIATTR_VRC_CTA_INIT_COUNT
	.align		4
        /*0094*/ 	.byte	0x02, 0x4a
	.zero		1
	.zero		1


	//----- nvinfo : EIATTR_EXIT_INSTR_OFFSETS
	.align		4
        /*0098*/ 	.byte	0x04, 0x1c
        /*009a*/ 	.short	(.L_461 - .L_460)


	//   ....[0]....
.L_460:
        /*009c*/ 	.word	0x000000c0


	//   ....[1]....
        /*00a0*/ 	.word	0x00000170


	//   ....[2]....
        /*00a4*/ 	.word	0x00000940


	//   ....[3]....
        /*00a8*/ 	.word	0x00000d10


	//   ....[4]....
        /*00ac*/ 	.word	0x00000f60


	//   ....[5]....
        /*00b0*/ 	.word	0x000010a0


	//----- nvinfo : EIATTR_CBANK_PARAM_SIZE
	.align		4
.L_461:
        /*00b4*/ 	.byte	0x03, 0x19
        /*00b6*/ 	.short	0x0034


	//----- nvinfo : EIATTR_PARAM_CBANK
	.align		4
        /*00b8*/ 	.byte	0x04, 0x0a
        /*00ba*/ 	.short	(.L_463 - .L_462)
	.align		4
.L_462:
        /*00bc*/ 	.word	index@(.nv.constant0._Z35integrate_optdepth_transmission_isoPdS_S_S_S_iii)
        /*00c0*/ 	.short	0x0380
        /*00c2*/ 	.short	0x0034


	//----- nvinfo : EIATTR_SW_WAR
	.align		4
.L_463:
        /*00c4*/ 	.byte	0x04, 0x36
        /*00c6*/ 	.short	(.L_465 - .L_464)
.L_464:
        /*00c8*/ 	.word	0x00000008
.L_465:


//--------------------- .nv.info._Z14conv_temp_iterPdS_S_S_S_S_S_S_S_S_Pidiiii --------------------------
	.section	.nv.info._Z14conv_temp_iterPdS_S_S_S_S_S_S_S_S_Pidiiii,"",@"SHT_CUDA_INFO"
	.sectionflags	@""
	.align	4


	//----- nvinfo : EIATTR_CUDA_API_VERSION
	.align		4
        /*0000*/ 	.byte	0x04, 0x37
        /*0002*/ 	.short	(.L_467 - .L_466)
.L_466:
        /*0004*/ 	.word	0x00000082


	//----- nvinfo : EIATTR_KPARAM_INFO
	.align		4
.L_467:
        /*0008*/ 	.byte	0x04, 0x17
        /*000a*/ 	.short	(.L_469 - .L_468)
.L_468:
        /*000c*/ 	.word	0x00000000
        /*0010*/ 	.short	0x000f
        /*0012*/ 	.short	0x006c
        /*0014*/ 	.byte	0x00, 0xf0, 0x11, 0x00


	//----- nvinfo : EIATTR_KPARAM_INFO
	.align		4
.L_469:
        /*0018*/ 	.byte	0x04, 0x17
        /*001a*/ 	.short	(.L_471 - .L_470)
.L_470:
        /*001c*/ 	.word	0x00000000
        /*0020*/ 	.short	0x000e
        /*0022*/ 	.short	0x0068
        /*0024*/ 	.byte	0x00, 0xf0, 0x11, 0x00


	//----- nvinfo : EIATTR_KPARAM_INFO
	.align		4
.L_471:
        /*0028*/ 	.byte	0x04, 0x17
        /*002a*/ 	.short	(.L_473 - .L_472)
.L_472:
        /*002c*/ 	.word	0x00000000
        /*0030*/ 	.short	0x000d
        /*0032*/ 	.short	0x0064
        /*0034*/ 	.byte	0x00, 0xf0, 0x11, 0x00


	//----- nvinfo : EIATTR_KPARAM_INFO
	.align		4
.L_473:
        /*0038*/ 	.byte	0x04, 0x17
        /*003a*/ 	.short	(.L_475 - .L_474)
.L_474:
        /*003c*/ 	.word	0x00000000
        /*0040*/ 	.short	0x000c
        /*0042*/ 	.short	0x0060
        /*0044*/ 	.byte	0x00, 0xf0, 0x11, 0x00


	//----- nvinfo : EIATTR_KPARAM_INFO
	.align		4
.L_475:
        /*0048*/ 	.byte	0x04, 0x17
        /*004a*/ 	.short	(.L_477 - .L_476)
.L_476:
        /*004c*/ 	.word	0x00000000
        /*0050*/ 	.short	0x000b
        /*0052*/ 	.short	0x0058
        /*0054*/ 	.byte	0x00, 0xf0, 0x21, 0x00


	//----- nvinfo : EIATTR_KPARAM_INFO
	.align		4
.L_477:
        /*0058*/ 	.byte	0x04, 0x17
        /*005a*/ 	.short	(.L_479 - .L_478)
.L_478:
        /*005c*/ 	.word	0x00000000
        /*0060*/ 	.short	0x000a
        /*0062*/ 	.short	0x0050
        /*0064*/ 	.byte	0x00, 0xf5, 0x21, 0x00


	//----- nvinfo : EIATTR_KPARAM_INFO
	.align		4
.L_479:
        /*0068*/ 	.byte	0x04, 0x17
        /*006a*/ 	.short	(.L_481 - .L_480)
.L_480:
        /*006c*/ 	.word	0x00000000
        /*0070*/ 	.short	0x0009
        /*0072*/ 	.short	0x0048
        /*0074*/ 	.byte	0x00, 0xf5, 0x21, 0x00


	//----- nvinfo : EIATTR_KPARAM_INFO
	.align		4
.L_481:
        /*0078*/ 	.byte	0x04, 0x17
        /*007a*/ 	.short	(.L_483 - .L_482)
.L_482:
        /*007c*/ 	.word	0x00000000
        /*0080*/ 	.short	0x0008
        /*0082*/ 	.short	0x0040
        /*0084*/ 	.byte	0x00, 0xf5, 0x21, 0x00


	//----- nvinfo : EIATTR_KPARAM_INFO
	.align		4
.L_483:
        /*0088*/ 	.byte	0x04, 0x17
        /*008a*/ 	.short	(.L_485 - .L_484)
.L_484:
        /*008c*/ 	.word	0x00000000
        /*0090*/ 	.short	0x0007
        /*0092*/ 	.short	0x0038
        /*0094*/ 	.byte	0x00, 0xf5, 0x21, 0x00


	//----- nvinfo : EIATTR_KPARAM_INFO
	.align		4
.L_485:
        /*0098*/ 	.byte	0x04, 0x17
        /*009a*/ 	.short	(.L_487 - .L_486)
.L_486:
        /*009c*/ 	.word	0x00000000
        /*00a0*/ 	.short	0x0006
        /*00a2*/ 	.short	0x0030
        /*00a4*/ 	.byte	0x00, 0xf5, 0x21, 0x00


	//----- nvinfo : EIATTR_KPARAM_INFO
	.align		4
.L_487:
        /*00a8*/ 	.byte	0x04, 0x17
        /*00aa*/ 	.short	(.L_489 - .L_488)
.L_488:
        /*00ac*/ 	.word	0x00000000
        /*00b0*/ 	.short	0x0005
        /*00b2*/ 	.short	0x0028
        /*00b4*/ 	.byte	0x00, 0xf5, 0x21, 0x00


	//----- nvinfo : EIATTR_KPARAM_INFO
	.align		4
.L_489:
        /*00b8*/ 	.byte	0x04, 0x17
        /*00ba*/ 	.short	(.L_491 - .L_490)
.L_490:
        /*00bc*/ 	.word	0x00000000
        /*00c0*/ 	.short	0x0004
        /*00c2*/ 	.short	0x0020
        /*00c4*/ 	.byte	0x00, 0xf5, 0x21, 0x00


	//----- nvinfo : EIATTR_KPARAM_INFO
	.align		4
.L_491:
        /*00c8*/ 	.byte	0x04, 0x17
        /*00ca*/ 	.short	(.L_493 - .L_492)
.L_492:
        /*00cc*/ 	.word	0x00000000
        /*00d0*/ 	.short	0x0003
        /*00d2*/ 	.short	0x0018
        /*00d4*/ 	.byte	0x00, 0xf5, 0x21, 0x00


	//----- nvinfo : EIATTR_KPARAM_INFO
	.align		4
.L_493:
        /*00d8*/ 	.byte	0x04, 0x17
        /*00da*/ 	.short	(.L_495 - .L_494)
.L_494:
        /*00dc*/ 	.word	0x00000000
        /*00e0*/ 	.short	0x0002
        /*00e2*/ 	.short	0x0010
        /*00e4*/ 	.byte	0x00, 0xf5, 0x21, 0x00


	//----- nvinfo : EIATTR_KPARAM_INFO
	.align		4
.L_495:
        /*00e8*/ 	.byte	0x04, 0x17
        /*00ea*/ 	.short	(.L_497 - .L_496)
.L_496:
        /*00ec*/ 	.word	0x00000000
        /*00f0*/ 	.short	0x0001
        /*00f2*/ 	.short	0x0008
        /*00f4*/ 	.byte	0x00, 0xf5, 0x21, 0x00


	//----- nvinfo : EIATTR_KPARAM_INFO
	.align		4
.L_497:
        /*00f8*/ 	.byte	0x04, 0x17
        /*00fa*/ 	.short	(.L_499 - .L_498)
.L_498:
        /*00fc*/ 	.word	0x00000000
        /*0100*/ 	.short	0x0000
        /*0102*/ 	.short	0x0000
        /*0104*/ 	.byte	0x00, 0xf5, 0x21, 0x00


	//----- nvinfo : EIATTR_SPARSE_MMA_MASK
	.align		4
.L_499:
        /*0108*/ 	.byte	0x03, 0x50
        /*010a*/ 	.short	0x0000


	//----- nvinfo : EIATTR_MAXREG_COUNT
	.align		4
        /*010c*/ 	.byte	0x03, 0x1b
        /*010e*/ 	.short	0x00ff


	//----- nvinfo : EIATTR_MERCURY_ISA_VERSION
	.align		4
        /*0110*/ 	.byte	0x03, 0x5f
        /*0112*/ 	.short	0x0101


	//----- nvinfo : EIATTR_VRC_CTA_INIT_COUNT
	.align		4
        /*0114*/ 	.byte	0x02, 0x4a
	.zero		1
	.zero		1


	//----- nvinfo : EIATTR_EXIT_INSTR_OFFSETS
	.align		4
        /*0118*/ 	.byte	0x04, 0x1c
        /*011a*/ 	.short	(.L_501 - .L_500)


	//   ....[0]....
.L_500:
        /*011c*/ 	.word	0x00000070


	//   ....[1]....
        /*0120*/ 	.word	0x00001440


	//----- nvinfo : EIATTR_CRS_STACK_SIZE
	.align		4
.L_501:
        /*0124*/ 	.byte	0x04, 0x1e
        /*0126*/ 	.short	(.L_503 - .L_502)
.L_502:
        /*0128*/ 	.word	0x00000000


	//----- nvinfo : EIATTR_CBANK_PARAM_SIZE
	.align		4
.L_503:
        /*012c*/ 	.byte	0x03, 0x19
        /*012e*/ 	.short	0x0070


	//----- nvinfo : EIATTR_PARAM_CBANK
	.align		4
        /*0130*/ 	.byte	0x04, 0x0a
        /*0132*/ 	.short	(.L_505 - .L_504)
	.align		4
.L_504:
        /*0134*/ 	.word	index@(.nv.constant0._Z14conv_temp_iterPdS_S_S_S_S_S_S_S_S_Pidiiii)
        /*0138*/ 	.short	0x0380
        /*013a*/ 	.short	0x0070


	//----- nvinfo : EIATTR_SW_WAR
	.align		4
.L_505:
        /*013c*/ 	.byte	0x04, 0x36
        /*013e*/ 	.short	(.L_507 - .L_506)
.L_506:
        /*0140*/ 	.word	0x00000008
.L_507:


//--------------------- .nv.info._Z13rad_temp_iterPdS_S_S_S_S_S_S_PiS_S_ididiidiiii --------------------------
	.section	.nv.info._Z13rad_temp_iterPdS_S_S_S_S_S_S_PiS_S_ididiidiiii,"",@"SHT_CUDA_INFO"
	.sectionflags	@""
	.align	4


	//----- nvinfo : EIATTR_CUDA_API_VERSION
	.align		4
        /*0000*/ 	.byte	0x04, 0x37
        /*0002*/ 	.short	(.L_509 - .L_508)
.L_508:
        /*0004*/ 	.word	0x00000082


	//----- nvinfo : EIATTR_KPARAM_INFO
	.align		4
.L_509:
        /*0008*/ 	.byte	0x04, 0x17
        /*000a*/ 	.short	(.L_511 - .L_510)
.L_510:
        /*000c*/ 	.word	0x00000000
        /*0010*/ 	.short	0x0015
        /*0012*/ 	.short	0x0094
        /*0014*/ 	.byte	0x00, 0xf0, 0x11, 0x00


	//----- nvinfo : EIATTR_KPARAM_INFO
	.align		4
.L_511:
        /*0018*/ 	.byte	0x04, 0x17
        /*001a*/ 	.short	(.L_513 - .L_512)
.L_512:
        /*001c*/ 	.word	0x00000000
        /*0020*/ 	.short	0x0014
        /*0022*/ 	.short	0x0090
        /*0024*/ 	.byte	0x00, 0xf0, 0x11, 0x00


	//----- nvinfo : EIATTR_KPARAM_INFO
	.align		4
.L_513:
        /*0028*/ 	.byte	0x04, 0x17
        /*002a*/ 	.short	(.L_515 - .L_514)
.L_514:
        /*002c*/ 	.word	0x00000000
        /*0030*/ 	.short	0x0013
        /*0032*/ 	.short	0x008c
        /*0034*/ 	.byte	0x00, 0xf0, 0x11, 0x00


	//----- nvinfo : EIATTR_KPARAM_INFO
	.align		4
.L_515:
        /*0038*/ 	.byte	0x04, 0x17
        /*003a*/ 	.short	(.L_517 - .L_516)
.L_516:
        /*003c*/ 	.word	0x00000000
        /*0040*/ 	.short	0x0012
        /*0042*/ 	.short	0x0088
        /*0044*/ 	.byte	0x00, 0xf0, 0x11, 0x00


	//----- nvinfo : EIATTR_KPARAM_INFO
	.align		4
.L_517:
        /*0048*/ 	.byte	0x04, 0x17
        /*004a*/ 	.short	(.L_519 - .L_518)
.L_518:
        /*004c*/ 	.word	0x00000000
        /*0050*/ 	.short	0x0011
        /*0052*/ 	.short	0x0080
        /*0054*/ 	.byte	0x00, 0xf0, 0x21, 0x00


	//----- nvinfo : EIATTR_KPARAM_INFO
	.align		4
.L_519:
        /*0058*/ 	.byte	0x04, 0x17
        /*005a*/ 	.short	(.L_521 - .L_520)
.L_520:
        /*005c*/ 	.word	0x00000000
        /*0060*/ 	.short	0x0010
        /*0062*/ 	.short	0x007c
        /*0064*/ 	.byte	0x00, 0xf0, 0x11, 0x00


	//----- nvinfo : EIATTR_KPARAM_INFO
	.align		4
.L_521:
        /*0068*/ 	.byte	0x04, 0x17
        /*006a*/ 	.short	(.L_523 - .L_522)
.L_522:
        /*006c*/ 	.word	0x00000000
        /*0070*/ 	.short	0x000f
        /*0072*/ 	.short	0x0078
        /*0074*/ 	.byte	0x00, 0xf0, 0x11, 0x00


	//----- nvinfo : EIATTR_KPARAM_INFO
	.align		4
.L_523:
        /*0078*/ 	.byte	0x04, 0x17
        /*007a*/ 	.short	(.L_525 - .L_524)
.L_524:
        /*007c*/ 	.word	0x00000000
        /*0080*/ 	.short	0x000e
        /*0082*/ 	.short	0x0070
        /*0084*/ 	.byte	0x00, 0xf0, 0x21, 0x00


	//----- nvinfo : EIATTR_KPARAM_INFO
	.align		4
.L_525:
        /*0088*/ 	.byte	0x04, 0x17
        /*008a*/ 	.short	(.L_527 - .L_526)
.L_526:
        /*008c*/ 	.word	0x00000000
        /*0090*/ 	.short	0x000d
        /*0092*/ 	.short	0x0068
        /*0094*/ 	.byte	0x00, 0xf0, 0x11, 0x00


	//----- nvinfo : EIATTR_KPARAM_INFO
	.align		4
.L_527:
        /*0098*/ 	.byte	0x04, 0x17
        /*009a*/ 	.short	(.L_529 - .L_528)
.L_528:
        /*009c*/ 	.word	0x00000000
        /*00a0*/ 	.short	0x000c
        /*00a2*/ 	.short	0x0060
        /*00a4*/ 	.byte	0x00, 0xf0, 0x21, 0x00


	//----- nvinfo : EIATTR_KPARAM_INFO
	.align		4
.L_529:
        /*00a8*/ 	.byte	0x04, 0x17
        /*00aa*/ 	.short	(.L_531 - .L_530)
.L_530:
        /*00ac*/ 	.word	0x00000000
        /*00b0*/ 	.short	0x000b
        /*00b2*/ 	.short	0x0058
        /*00b4*/ 	.byte	0x00, 0xf0, 0x11, 0x00


	//----- nvinfo : EIATTR_KPARAM_INFO
	.align		4
.L_531:
        /*00b8*/ 	.byte	0x04, 0x17
        /*00ba*/ 	.short	(.L_533 - .L_532)
.L_532:
        /*00bc*/ 	.word	0x00000000
        /*00c0*/ 	.short	0x000a
        /*00c2*/ 	.short	0x0050
        /*00c4*/ 	.byte	0x00, 0xf5, 0x21, 0x00


	//----- nvinfo : EIATTR_KPARAM_INFO
	.align		4
.L_533:
        /*00c8*/ 	.byte	0x04, 0x17
        /*00ca*/ 	.short	(.L_535 - .L_534)
.L_534:
        /*00cc*/ 	.word	0x00000000
        /*00d0*/ 	.short	0x0009
        /*00d2*/ 	.short	0x0048
        /*00d4*/ 	.byte	0x00, 0xf5, 0x21, 0x00


	//----- nvinfo : EIATTR_KPARAM_INFO
	.align		4
.L_535:
        /*00d8*/ 	.byte	0x04, 0x17
        /*00da*/ 	.short	(.L_537 - .L_536)
.L_536:
        /*00dc*/ 	.word	0x00000000
        /*00e0*/ 	.short	0x0008
        /*00e2*/ 	.short	0x0040
        /*00e4*/ 	.byte	0x00, 0xf5, 0x21, 0x00


	//----- nvinfo : EIATTR_KPARAM_INFO
	.align		4
.L_537:
        /*00e8*/ 	.byte	0x04, 0x17
        /*00ea*/ 	.short	(.L_539 - .L_538)
.L_538:
        /*00ec*/ 	.word	0x00000000
        /*00f0*/ 	.short	0x0007
        /*00f2*/ 	.short	0x0038
        /*00f4*/ 	.byte	0x00, 0xf5, 0x21, 0x00


	//----- nvinfo : EIATTR_KPARAM_INFO
	.align		4
.L_539:
        /*00f8*/ 	.byte	0x04, 0x17
        /*00fa*/ 	.short	(.L_541 - .L_540)
.L_540:
        /*00fc*/ 	.word	0x00000000
        /*0100*/ 	.short	0x0006
        /*0102*/ 	.short	0x0030
        /*0104*/ 	.byte	0x00, 0xf5, 0x21, 0x00


	//----- nvinfo : EIATTR_KPARAM_INFO
	.align		4
.L_541:
        /*0108*/ 	.byte	0x04, 0x17
        /*010a*/ 	.short	(.L_543 - .L_542)
.L_542:
        /*010c*/ 	.word	0x00000000
        /*0110*/ 	.short	0x0005
        /*0112*/ 	.short	0x0028
        /*0114*/ 	.byte	0x00, 0xf5, 0x21, 0x00


	//----- nvinfo : EIATTR_KPARAM_INFO
	.align		4
.L_543:
        /*0118*/ 	.byte	0x04, 0x17
        /*011a*/ 	.short	(.L_545 - .L_544)
.L_544:
        /*011c*/ 	.word	0x00000000
        /*0120*/ 	.short	0x0004
        /*0122*/ 	.short	0x0020
        /*0124*/ 	.byte	0x00, 0xf5, 0x21, 0x00


	//----- nvinfo : EIATTR_KPARAM_INFO
	.align		4
.L_545:
        /*0128*/ 	.byte	0x04, 0x17
        /*012a*/ 	.short	(.L_547 - .L_546)
.L_546:
        /*012c*/ 	.word	0x00000000
        /*0130*/ 	.short	0x0003
        /*0132*/ 	.short	0x0018
        /*0134*/ 	.byte	0x00, 0xf5, 0x21, 0x00


	//----- nvinfo : EIATTR_KPARAM_INFO
	.align		4
.L_547:
        /*0138*/ 	.byte	0x04, 0x17
        /*013a*/ 	.short	(.L_549 - .L_548)
.L_548:
        /*013c*/ 	.word	0x00000000
        /*0140*/ 	.short	0x0002
        /*0142*/ 	.short	0x0010
        /*0144*/ 	.byte	0x00, 0xf5, 0x21, 0x00


	//----- nvinfo : EIATTR_KPARAM_INFO
	.align		4
.L_549:
        /*0148*/ 	.byte	0x04, 0x17
        /*014a*/ 	.short	(.L_551 - .L_550)
.L_550:
        /*014c*/ 	.word	0x00000000
        /*0150*/ 	.short	0x0001
        /*0152*/ 	.short	0x0008
        /*0154*/ 	.byte	0x00, 0xf5, 0x21, 0x00


	//----- nvinfo : EIATTR_KPARAM_INFO
	.align		4
.L_551:
        /*0158*/ 	.byte	0x04, 0x17
        /*015a*/ 	.short	(.L_553 - .L_552)
.L_552:
        /*015c*/ 	.word	0x00000000
        /*0160*/ 	.short	0x0000
        /*0162*/ 	.short	0x0000
        /*0164*/ 	.byte	0x00, 0xf5, 0x21, 0x00


	//----- nvinfo : EIATTR_SPARSE_MMA_MASK
	.align		4
.L_553:
        /*0168*/ 	.byte	0x03, 0x50
        /*016a*/ 	.short	0x0000


	//----- nvinfo : EIATTR_MAXREG_COUNT
	.align		4
        /*016c*/ 	.byte	0x03, 0x1b
        /*016e*/ 	.short	0x00ff


	//----- nvinfo : EIATTR_MERCURY_ISA_VERSION
	.align		4
        /*0170*/ 	.byte	0x03, 0x5f
        /*0172*/ 	.short	0x0101


	//----- nvinfo : EIATTR_VRC_CTA_INIT_COUNT
	.align		4
        /*0174*/ 	.byte	0x02, 0x4a
	.zero		1
	.zero		1


	//----- nvinfo : EIATTR_EXIT_INSTR_OFFSETS
	.align		4
        /*0178*/ 	.byte	0x04, 0x1c
        /*017a*/ 	.short	(.L_555 - .L_554)


	//   ....[0]....
.L_554:
        /*017c*/ 	.word	0x00000070


	//   ....[1]....
        /*0180*/ 	.word	0x00001660


	//   ....[2]....
        /*0184*/ 	.word	0x000016a0


	//----- nvinfo : EIATTR_CRS_STACK_SIZE
	.align		4
.L_555:
        /*0188*/ 	.byte	0x04, 0x1e
        /*018a*/ 	.short	(.L_557 - .L_556)
.L_556:
        /*018c*/ 	.word	0x00000000


	//----- nvinfo : EIATTR_CBANK_PARAM_SIZE
	.align		4
.L_557:
        /*0190*/ 	.byte	0x03, 0x19
        /*0192*/ 	.short	0x0098


	//----- nvinfo : EIATTR_PARAM_CBANK
	.align		4
        /*0194*/ 	.byte	0x04, 0x0a
        /*0196*/ 	.short	(.L_559 - .L_558)
	.align		4
.L_558:
        /*0198*/ 	.word	index@(.nv.constant0._Z13rad_temp_iterPdS_S_S_S_S_S_S_PiS_S_ididiidiiii)
        /*019c*/ 	.short	0x0380
        /*019e*/ 	.short	0x0098


	//----- nvinfo : EIATTR_SW_WAR
	.align		4
.L_559:
        /*01a0*/ 	.byte	0x04, 0x36
        /*01a2*/ 	.short	(.L_561 - .L_560)
.L_560:
        /*01a4*/ 	.word	0x00000008
.L_561:


//--------------------- .nv.info._Z21integrate_flux_singlePfS_S_S_S_S_S_S_S_S_S_iii --------------------------
	.section	.nv.info._Z21integrate_flux_singlePfS_S_S_S_S_S_S_S_S_S_iii,"",@"SHT_CUDA_INFO"
	.sectionflags	@""
	.align	4


	//----- nvinfo : EIATTR_CUDA_API_VERSION
	.align		4
        /*0000*/ 	.byte	0x04, 0x37
        /*0002*/ 	.short	(.L_563 - .L_562)
.L_562:
        /*0004*/ 	.word	0x00000082


	//----- nvinfo : EIATTR_KPARAM_INFO
	.align		4
.L_563:
        /*0008*/ 	.byte	0x04, 0x17
        /*000a*/ 	.short	(.L_565 - .L_564)
.L_564:
        /*000c*/ 	.word	0x00000000
        /*0010*/ 	.short	0x000d
        /*0012*/ 	.short	0x0060
        /*0014*/ 	.byte	0x00, 0xf0, 0x11, 0x00


	//----- nvinfo : EIATTR_KPARAM_INFO
	.align		4
.L_565:
        /*0018*/ 	.byte	0x04, 0x17
        /*001a*/ 	.short	(.L_567 - .L_566)
.L_566:
        /*001c*/ 	.word	0x00000000
        /*0020*/ 	.short	0x000c
        /*0022*/ 	.short	0x005c
        /*0024*/ 	.byte	0x00, 0xf0, 0x11, 0x00


	//----- nvinfo : EIATTR_KPARAM_INFO
	.align		4
.L_567:
        /*0028*/ 	.byte	0x04, 0x17
        /*002a*/ 	.short	(.L_569 - .L_568)
.L_568:
        /*002c*/ 	.word	0x00000000
        /*0030*/ 	.short	0x000b
        /*0032*/ 	.short	0x0058
        /*0034*/ 	.byte	0x00, 0xf0, 0x11, 0x00


	//----- nvinfo : EIATTR_KPARAM_INFO
	.align		4
.L_569:
        /*0038*/ 	.byte	0x04, 0x17
        /*003a*/ 	.short	(.L_571 - .L_570)
.L_570:
        /*003c*/ 	.word	0x00000000
        /*0040*/ 	.short	0x000a
        /*0042*/ 	.short	0x0050
        /*0044*/ 	.byte	0x00, 0xf5, 0x21, 0x00


	//----- nvinfo : EIATTR_KPARAM_INFO
	.align		4
.L_571:
        /*0048*/ 	.byte	0x04, 0x17
        /*004a*/ 	.short	(.L_573 - .L_572)
.L_572:
        /*004c*/ 	.word	0x00000000
        /*0050*/ 	.short	0x0009
        /*0052*/ 	.short	0x0048
        /*0054*/ 	.byte	0x00, 0xf5, 0x21, 0x00


	//----- nvinfo : EIATTR_KPARAM_INFO
	.align		4
.L_573:
        /*0058*/ 	.byte	0x04, 0x17
        /*005a*/ 	.short	(.L_575 - .L_574)
.L_574:
        /*005c*/ 	.word	0x00000000
        /*0060*/ 	.short	0x0008
        /*0062*/ 	.short	0x0040
        /*0064*/ 	.byte	0x00, 0xf5, 0x21, 0x00


	//----- nvinfo : EIATTR_KPARAM_INFO
	.align		4
.L_575:
        /*0068*/ 	.byte	0x04, 0x17
        /*006a*/ 	.short	(.L_577 - .L_576)
.L_576:
        /*006c*/ 	.word	0x00000000
        /*0070*/ 	.short	0x0007
        /*0072*/ 	.short	0x0038
        /*0074*/ 	.byte	0x00, 0xf5, 0x21, 0x00


	//----- nvinfo : EIATTR_KPARAM_INFO
	.align		4
.L_577:
        /*0078*/ 	.byte	0x04, 0x17
        /*007a*/ 	.short	(.L_579 - .L_578)
.L_578:
        /*007c*/ 	.word	0x00000000
        /*0080*/ 	.short	0x0006
        /*0082*/ 	.short	0x0030
        /*0084*/ 	.byte	0x00, 0xf5, 0x21, 0x00


	//----- nvinfo : EIATTR_KPARAM_INFO
	.align		4
.L_579:
        /*0088*/ 	.byte	0x04, 0x17
        /*008a*/ 	.short	(.L_581 - .L_580)
.L_580:
        /*008c*/ 	.word	0x00000000
        /*0090*/ 	.short	0x0005
        /*0092*/ 	.short	0x0028
        /*0094*/ 	.byte	0x00, 0xf5, 0x21, 0x00


	//----- nvinfo : EIATTR_KPARAM_INFO
	.align		4
.L_581:
        /*0098*/ 	.byte	0x04, 0x17
        /*009a*/ 	.short	(.L_583 - .L_582)
.L_582:
        /*009c*/ 	.word	0x00000000
        /*00a0*/ 	.short	0x0004
        /*00a2*/ 	.short	0x0020
        /*00a4*/ 	.byte	0x00, 0xf5, 0x21, 0x00


	//----- nvinfo : EIATTR_KPARAM_INFO
	.align		4
.L_583:
        /*00a8*/ 	.byte	0x04, 0x17
        /*00aa*/ 	.short	(.L_585 - .L_584)
.L_584:
        /*00ac*/ 	.word	0x00000000
        /*00b0*/ 	.short	0x0003
        /*00b2*/ 	.short	0x0018
        /*00b4*/ 	.byte	0x00, 0xf5, 0x21, 0x00


	//----- nvinfo : EIATTR_KPARAM_INFO
	.align		4
.L_585:
        /*00b8*/ 	.byte	0x04, 0x17
        /*00ba*/ 	.short	(.L_587 - .L_586)
.L_586:
        /*00bc*/ 	.word	0x00000000
        /*00c0*/ 	.short	0x0002
        /*00c2*/ 	.short	0x0010
        /*00c4*/ 	.byte	0x00, 0xf5, 0x21, 0x00


	//----- nvinfo : EIATTR_KPARAM_INFO
	.align		4
.L_587:
        /*00c8*/ 	.byte	0x04, 0x17
        /*00ca*/ 	.short	(.L_589 - .L_588)
.L_588:
        /*00cc*/ 	.word	0x00000000
        /*00d0*/ 	.short	0x0001
        /*00d2*/ 	.short	0x0008
        /*00d4*/ 	.byte	0x00, 0xf5, 0x21, 0x00


	//----- nvinfo : EIATTR_KPARAM_INFO
	.align		4
.L_589:
        /*00d8*/ 	.byte	0x04, 0x17
        /*00da*/ 	.short	(.L_591 - .L_590)
.L_590:
        /*00dc*/ 	.word	0x00000000
        /*00e0*/ 	.short	0x0000
        /*00e2*/ 	.short	0x0000
        /*00e4*/ 	.byte	0x00, 0xf5, 0x21, 0x00


	//----- nvinfo : EIATTR_SPARSE_MMA_MASK
	.align		4
.L_591:
        /*00e8*/ 	.byte	0x03, 0x50
        /*00ea*/ 	.short	0x0000


	//----- nvinfo : EIATTR_MAXREG_COUNT
	.align		4
        /*00ec*/ 	.byte	0x03, 0x1b
        /*00ee*/ 	.short	0x00ff


	//----- nvinfo : EIATTR_NUM_BARRIERS
	.align		4
        /*00f0*/ 	.byte	0x02, 0x4c
        /*00f2*/ 	.byte	0x01
	.zero		1


	//----- nvinfo : EIATTR_MERCURY_ISA_VERSION
	.align		4
        /*00f4*/ 	.byte	0x03, 0x5f
        /*00f6*/ 	.short	0x0101


	//----- nvinfo : EIATTR_VRC_CTA_INIT_COUNT
	.align		4
        /*00f8*/ 	.byte	0x02, 0x4a
	.zero		1
	.zero		1


	//----- nvinfo : EIATTR_EXIT_INSTR_OFFSETS
	.align		4
        /*00fc*/ 	.byte	0x04, 0x1c
        /*00fe*/ 	.short	(.L_593 - .L_592)


	//   ....[0]....
.L_592:
        /*0100*/ 	.word	0x00000da0


	//   ....[1]....
        /*0104*/ 	.word	0x00000ea0


	//----- nvinfo : EIATTR_CRS_STACK_SIZE
	.align		4
.L_593:
        /*0108*/ 	.byte	0x04, 0x1e
        /*010a*/ 	.short	(.L_595 - .L_594)
.L_594:
        /*010c*/ 	.word	0x00000000


	//----- nvinfo : EIATTR_CBANK_PARAM_SIZE
	.align		4
.L_595:
        /*0110*/ 	.byte	0x03, 0x19
        /*0112*/ 	.short	0x0064


	//----- nvinfo : EIATTR_PARAM_CBANK
	.align		4
        /*0114*/ 	.byte	0x04, 0x0a
        /*0116*/ 	.short	(.L_597 - .L_596)
	.align		4
.L_596:
        /*0118*/ 	.word	index@(.nv.constant0._Z21integrate_flux_singlePfS_S_S_S_S_S_S_S_S_S_iii)
        /*011c*/ 	.short	0x0380
        /*011e*/ 	.short	0x0064


	//----- nvinfo : EIATTR_SW_WAR
	.align		4
.L_597:
        /*0120*/ 	.byte	0x04, 0x36
        /*0122*/ 	.short	(.L_599 - .L_598)
.L_598:
        /*0124*/ 	.word	0x00000008
.L_599:


//--------------------- .nv.info._Z21integrate_flux_doublePdS_S_S_S_S_S_S_S_S_S_iii --------------------------
	.section	.nv.info._Z21integrate_flux_doublePdS_S_S_S_S_S_S_S_S_S_iii,"",@"SHT_CUDA_INFO"
	.sectionflags	@""
	.align	4


	//----- nvinfo : EIATTR_CUDA_API_VERSION
	.align		4
        /*0000*/ 	.byte	0x04, 0x37
        /*0002*/ 	.short	(.L_601 - .L_600)
.L_600:
        /*0004*/ 	.word	0x00000082


	//----- nvinfo : EIATTR_KPARAM_INFO
	.align		4
.L_601:
        /*0008*/ 	.byte	0x04, 0x17
        /*000a*/ 	.short	(.L_603 - .L_602)
.L_602:
        /*000c*/ 	.word	0x00000000
        /*0010*/ 	.short	0x000d
        /*0012*/ 	.short	0x0060
        /*0014*/ 	.byte	0x00, 0xf0, 0x11, 0x00


	//----- nvinfo : EIATTR_KPARAM_INFO
	.align		4
.L_603:
        /*0018*/ 	.byte	0x04, 0x17
        /*001a*/ 	.short	(.L_605 - .L_604)
.L_604:
        /*001c*/ 	.word	0x00000000
        /*0020*/ 	.short	0x000c
        /*0022*/ 	.short	0x005c
        /*0024*/ 	.byte	0x00, 0xf0, 0x11, 0x00


	//----- nvinfo : EIATTR_KPARAM_INFO
	.align		4
.L_605:
        /*0028*/ 	.byte	0x04, 0x17
        /*002a*/ 	.short	(.L_607 - .L_606)
.L_606:
        /*002c*/ 	.word	0x00000000
        /*0030*/ 	.short	0x000b
        /*0032*/ 	.short	0x0058
        /*0034*/ 	.byte	0x00, 0xf0, 0x11, 0x00


	//----- nvinfo : EIATTR_KPARAM_INFO
	.align		4
.L_607:
        /*0038*/ 	.byte	0x04, 0x17
        /*003a*/ 	.short	(.L_609 - .L_608)
.L_608:
        /*003c*/ 	.word	0x00000000
        /*0040*/ 	.short	0x000a
        /*0042*/ 	.short	0x0050
        /*0044*/ 	.byte	0x00, 0xf5, 0x21, 0x00


	//----- nvinfo : EIATTR_KPARAM_INFO
	.align		4
.L_609:
        /*0048*/ 	.byte	0x04, 0x17
        /*004a*/ 	.short	(.L_611 - .L_610)
.L_610:
        /*004c*/ 	.word	0x00000000
        /*0050*/ 	.short	0x0009
        /*0052*/ 	.short	0x0048
        /*0054*/ 	.byte	0x00, 0xf5, 0x21, 0x00


	//----- nvinfo : EIATTR_KPARAM_INFO
	.align		4
.L_611:
        /*0058*/ 	.byte	0x04, 0x17
        /*005a*/ 	.short	(.L_613 - .L_612)
.L_612:
        /*005c*/ 	.word	0x00000000
        /*0060*/ 	.short	0x0008
        /*0062*/ 	.short	0x0040
        /*0064*/ 	.byte	0x00, 0xf5, 0x21, 0x00


	//----- nvinfo : EIATTR_KPARAM_INFO
	.align		4
.L_613:
        /*0068*/ 	.byte	0x04, 0x17
        /*006a*/ 	.short	(.L_615 - .L_614)
.L_614:
        /*006c*/ 	.word	0x00000000
        /*0070*/ 	.short	0x0007
        /*0072*/ 	.short	0x0038
        /*0074*/ 	.byte	0x00, 0xf5, 0x21, 0x00


	//----- nvinfo : EIATTR_KPARAM_INFO
	.align		4
.L_615:
        /*0078*/ 	.byte	0x04, 0x17
        /*007a*/ 	.short	(.L_617 - .L_616)
.L_616:
        /*007c*/ 	.word	0x00000000
        /*0080*/ 	.short	0x0006
        /*0082*/ 	.short	0x0030
        /*0084*/ 	.byte	0x00, 0xf5, 0x21, 0x00


	//----- nvinfo : EIATTR_KPARAM_INFO
	.align		4
.L_617:
        /*0088*/ 	.byte	0x04, 0x17
        /*008a*/ 	.short	(.L_619 - .L_618)
.L_618:
        /*008c*/ 	.word	0x00000000
        /*0090*/ 	.short	0x0005
        /*0092*/ 	.short	0x0028
        /*0094*/ 	.byte	0x00, 0xf5, 0x21, 0x00


	//----- nvinfo : EIATTR_KPARAM_INFO
	.align		4
.L_619:
        /*0098*/ 	.byte	0x04, 0x17
        /*009a*/ 	.short	(.L_621 - .L_620)
.L_620:
        /*009c*/ 	.word	0x00000000
        /*00a0*/ 	.short	0x0004
        /*00a2*/ 	.short	0x0020
        /*00a4*/ 	.byte	0x00, 0xf5, 0x21, 0x00


	//----- nvinfo : EIATTR_KPARAM_INFO
	.align		4
.L_621:
        /*00a8*/ 	.byte	0x04, 0x17
        /*00aa*/ 	.short	(.L_623 - .L_622)
.L_622:
        /*00ac*/ 	.word	0x00000000
        /*00b0*/ 	.short	0x0003
        /*00b2*/ 	.short	0x0018
        /*00b4*/ 	.byte	0x00, 0xf5, 0x21, 0x00


	//----- nvinfo : EIATTR_KPARAM_INFO
	.align		4
.L_623:
        /*00b8*/ 	.byte	0x04, 0x17
        /*00ba*/ 	.short	(.L_625 - .L_624)
.L_624:
        /*00bc*/ 	.word	0x00000000
        /*00c0*/ 	.short	0x0002
        /*00c2*/ 	.short	0x0010
        /*00c4*/ 	.byte	0x00, 0xf5, 0x21, 0x00


	//----- nvinfo : EIATTR_KPARAM_INFO
	.align		4
.L_625:
        /*00c8*/ 	.byte	0x04, 0x17
        /*00ca*/ 	.short	(.L_627 - .L_626)
.L_626:
        /*00cc*/ 	.word	0x00000000
        /*00d0*/ 	.short	0x0001
        /*00d2*/ 	.short	0x0008
        /*00d4*/ 	.byte	0x00, 0xf5, 0x21, 0x00


	//----- nvinfo : EIATTR_KPARAM_INFO
	.align		4
.L_627:
        /*00d8*/ 	.byte	0x04, 0x17
        /*00da*/ 	.short	(.L_629 - .L_628)
.L_628:
        /*00dc*/ 	.word	0x00000000
        /*00e0*/ 	.short	0x0000
        /*00e2*/ 	.short	0x0000
        /*00e4*/ 	.byte	0x00, 0xf5, 0x21, 0x00


	//----- nvinfo : EIATTR_SPARSE_MMA_MASK
	.align		4
.L_629:
        /*00e8*/ 	.byte	0x03, 0x50
        /*00ea*/ 	.short	0x0000


	//----- nvinfo : EIATTR_MAXREG_COUNT
	.align		4
        /*00ec*/ 	.byte	0x03, 0x1b
        /*00ee*/ 	.short	0x00ff


	//----- nvinfo : EIATTR_NUM_BARRIERS
	.align		4
        /*00f0*/ 	.byte	0x02, 0x4c
        /*00f2*/ 	.byte	0x01
	.zero		1


	//----- nvinfo : EIATTR_MERCURY_ISA_VERSION
	.align		4
        /*00f4*/ 	.byte	0x03, 0x5f
        /*00f6*/ 	.short	0x0101


	//----- nvinfo : EIATTR_VRC_CTA_INIT_COUNT
	.align		4
        /*00f8*/ 	.byte	0x02, 0x4a
	.zero		1
	.zero		1


	//----- nvinfo : EIATTR_EXIT_INSTR_OFFSETS
	.align		4
        /*00fc*/ 	.byte	0x04, 0x1c
        /*00fe*/ 	.short	(.L_631 - .L_630)


	//   ....[0]....
.L_630:
        /*0100*/ 	.word	0x00000c90


	//   ....[1]....
        /*0104*/ 	.word	0x00000d90


	//----- nvinfo : EIATTR_CRS_STACK_SIZE
	.align		4
.L_631:
        /*0108*/ 	.byte	0x04, 0x1e
        /*010a*/ 	.short	(.L_633 - .L_632)
.L_632:
        /*010c*/ 	.word	0x00000000


	//----- nvinfo : EIATTR_CBANK_PARAM_SIZE
	.align		4
.L_633:
        /*0110*/ 	.byte	0x03, 0x19
        /*0112*/ 	.short	0x0064


	//----- nvinfo : EIATTR_PARAM_CBANK
	.align		4
        /*0114*/ 	.byte	0x04, 0x0a
        /*0116*/ 	.short	(.L_635 - .L_634)
	.align		4
.L_634:
        /*0118*/ 	.word	index@(.nv.constant0._Z21integrate_flux_doublePdS_S_S_S_S_S_S_S_S_S_iii)
        /*011c*/ 	.short	0x0380
        /*011e*/ 	.short	0x0064


	//----- nvinfo : EIATTR_SW_WAR
	.align		4
.L_635:
        /*0120*/ 	.byte	0x04, 0x36
        /*0122*/ 	.short	(.L_637 - .L_636)
.L_636:
        /*0124*/ 	.word	0x00000008
.L_637:


//--------------------- .nv.info._Z14integrate_fluxPdS_S_S_S_S_S_S_S_S_S_iii --------------------------
	.section	.nv.info._Z14integrate_fluxPdS_S_S_S_S_S_S_S_S_S_iii,"",@"SHT_CUDA_INFO"
	.sectionflags	@""
	.align	4


	//----- nvinfo : EIATTR_CUDA_API_VERSION
	.align		4
        /*0000*/ 	.byte	0x04, 0x37
        /*0002*/ 	.short	(.L_639 - .L_638)
.L_638:
        /*0004*/ 	.word	0x00000082


	//----- nvinfo : EIATTR_KPARAM_INFO
	.align		4
.L_639:
        /*0008*/ 	.byte	0x04, 0x17
        /*000a*/ 	.short	(.L_641 - .L_640)
.L_640:
        /*000c*/ 	.word	0x00000000
        /*0010*/ 	.short	0x000d
        /*0012*/ 	.short	0x0060
        /*0014*/ 	.byte	0x00, 0xf0, 0x11, 0x00


	//----- nvinfo : EIATTR_KPARAM_INFO
	.align		4
.L_641:
        /*0018*/ 	.byte	0x04, 0x17
        /*001a*/ 	.short	(.L_643 - .L_642)
.L_642:
        /*001c*/ 	.word	0x00000000
        /*0020*/ 	.short	0x000c
        /*0022*/ 	.short	0x005c
        /*0024*/ 	.byte	0x00, 0xf0, 0x11, 0x00


	//----- nvinfo : EIATTR_KPARAM_INFO
	.align		4
.L_643:
        /*0028*/ 	.byte	0x04, 0x17
        /*002a*/ 	.short	(.L_645 - .L_644)
.L_644:
        /*002c*/ 	.word	0x00000000
        /*0030*/ 	.short	0x000b
        /*0032*/ 	.short	0x0058
        /*0034*/ 	.byte	0x00, 0xf0, 0x11, 0x00


	//----- nvinfo : EIATTR_KPARAM_INFO
	.align		4
.L_645:
        /*0038*/ 	.byte	0x04, 0x17
        /*003a*/ 	.short	(.L_647 - .L_646)
.L_646:
        /*003c*/ 	.word	0x00000000
        /*0040*/ 	.short	0x000a
        /*0042*/ 	.short	0x0050
        /*0044*/ 	.byte	0x00, 0xf5, 0x21, 0x00


	//----- nvinfo : EIATTR_KPARAM_INFO
	.align		4
.L_647:
        /*0048*/ 	.byte	0x04, 0x17
        /*004a*/ 	.short	(.L_649 - .L_648)
.L_648:
        /*004c*/ 	.word	0x00000000
        /*0050*/ 	.short	0x0009
        /*0052*/ 	.short	0x0048
        /*0054*/ 	.byte	0x00, 0xf5, 0x21, 0x00


	//----- nvinfo : EIATTR_KPARAM_INFO
	.align		4
.L_649:
        /*0058*/ 	.byte	0x04, 0x17
        /*005a*/ 	.short	(.L_651 - .L_650)
.L_650:
        /*005c*/ 	.word	0x00000000
        /*0060*/ 	.short	0x0008
        /*0062*/ 	.short	0x0040
        /*0064*/ 	.byte	0x00, 0xf5, 0x21, 0x00


	//----- nvinfo : EIATTR_KPARAM_INFO
	.align		4
.L_651:
        /*0068*/ 	.byte	0x04, 0x17
        /*006a*/ 	.short	(.L_653 - .L_652)
.L_652:
        /*006c*/ 	.word	0x00000000
        /*0070*/ 	.short	0x0007
        /*0072*/ 	.short	0x0038
        /*0074*/ 	.byte	0x00, 0xf5, 0x21, 0x00


	//----- nvinfo : EIATTR_KPARAM_INFO
	.align		4
.L_653:
        /*0078*/ 	.byte	0x04, 0x17
        /*007a*/ 	.short	(.L_655 - .L_654)
.L_654:
        /*007c*/ 	.word	0x00000000
        /*0080*/ 	.short	0x0006
        /*0082*/ 	.short	0x0030
        /*0084*/ 	.byte	0x00, 0xf5, 0x21, 0x00


	//----- nvinfo : EIATTR_KPARAM_INFO
	.align		4
.L_655:
        /*0088*/ 	.byte	0x04, 0x17
        /*008a*/ 	.short	(.L_657 - .L_656)
.L_656:
        /*008c*/ 	.word	0x00000000
        /*0090*/ 	.short	0x0005
        /*0092*/ 	.short	0x0028
        /*0094*/ 	.byte	0x00, 0xf5, 0x21, 0x00


	//----- nvinfo : EIATTR_KPARAM_INFO
	.align		4
.L_657:
        /*0098*/ 	.byte	0x04, 0x17
        /*009a*/ 	.short	(.L_659 - .L_658)
.L_658:
        /*009c*/ 	.word	0x00000000
        /*00a0*/ 	.short	0x0004
        /*00a2*/ 	.short	0x0020
        /*00a4*/ 	.byte	0x00, 0xf5, 0x21, 0x00


	//----- nvinfo : EIATTR_KPARAM_INFO
	.align		4
.L_659:
        /*00a8*/ 	.byte	0x04, 0x17
        /*00aa*/ 	.short	(.L_661 - .L_660)
.L_660:
        /*00ac*/ 	.word	0x00000000
        /*00b0*/ 	.short	0x0003
        /*00b2*/ 	.short	0x0018
        /*00b4*/ 	.byte	0x00, 0xf5, 0x21, 0x00


	//----- nvinfo : EIATTR_KPARAM_INFO
	.align		4
.L_661:
        /*00b8*/ 	.byte	0x04, 0x17
        /*00ba*/ 	.short	(.L_663 - .L_662)
.L_662:
        /*00bc*/ 	.word	0x00000000
        /*00c0*/ 	.short	0x0002
        /*00c2*/ 	.short	0x0010
        /*00c4*/ 	.byte	0x00, 0xf5, 0x21, 0x00


	//----- nvinfo : EIATTR_KPARAM_INFO
	.align		4
.L_663:
        /*00c8*/ 	.byte	0x04, 0x17
        /*00ca*/ 	.short	(.L_665 - .L_664)
.L_664:
        /*00cc*/ 	.word	0x00000000
        /*00d0*/ 	.short	0x0001
        /*00d2*/ 	.short	0x0008
        /*00d4*/ 	.byte	0x00, 0xf5, 0x21, 0x00


	//----- nvinfo : EIATTR_KPARAM_INFO
	.align		4
.L_665:
        /*00d8*/ 	.byte	0x04, 0x17
        /*00da*/ 	.short	(.L_667 - .L_666)
.L_666:
        /*00dc*/ 	.word	0x00000000
        /*00e0*/ 	.short	0x0000
        /*00e2*/ 	.short	0x0000
        /*00e4*/ 	.byte	0x00, 0xf5, 0x21, 0x00


	//----- nvinfo : EIATTR_SPARSE_MMA_MASK
	.align		4
.L_667:
        /*00e8*/ 	.byte	0x03, 0x50
        /*00ea*/ 	.short	0x0000


	//----- nvinfo : EIATTR_MAXREG_COUNT
	.align		4
        /*00ec*/ 	.byte	0x03, 0x1b
        /*00ee*/ 	.short	0x00ff


	//----- nvinfo : EIATTR_MERCURY_ISA_VERSION
	.align		4
        /*00f0*/ 	.byte	0x03, 0x5f
        /*00f2*/ 	.short	0x0101


	//----- nvinfo : EIATTR_VRC_CTA_INIT_COUNT
	.align		4
        /*00f4*/ 	.byte	0x02, 0x4a
	.zero		1
	.zero		1


	//----- nvinfo : EIATTR_EXIT_INSTR_OFFSETS
	.align		4
        /*00f8*/ 	.byte	0x04, 0x1c
        /*00fa*/ 	.short	(.L_669 - .L_668)


	//   ....[0]....
.L_668:
        /*00fc*/ 	.word	0x00000070


	//   ....[1]....
        /*0100*/ 	.word	0x00001840


	//----- nvinfo : EIATTR_CBANK_PARAM_SIZE
	.align		4
.L_669:
        /*0104*/ 	.byte	0x03, 0x19
        /*0106*/ 	.short	0x0064


	//----- nvinfo : EIATTR_PARAM_CBANK
	.align		4
        /*0108*/ 	.byte	0x04, 0x0a
        /*010a*/ 	.short	(.L_671 - .L_670)
	.align		4
.L_670:
        /*010c*/ 	.word	index@(.nv.constant0._Z14integrate_fluxPdS_S_S_S_S_S_S_S_S_S_iii)
        /*0110*/ 	.short	0x0380
        /*0112*/ 	.short	0x0064


	//----- nvinfo : EIATTR_SW_WAR
	.align		4
.L_671:
        /*0114*/ 	.byte	0x04, 0x36
        /*0116*/ 	.short	(.L_673 - .L_672)
.L_672:
        /*0118*/ 	.word	0x00000008
.L_673:


//--------------------- .nv.info._Z19fband_noniso_notabuPdS_S_S_S_S_S_S_S_S_S_S_S_S_S_S_S_S_S_S_S_S_S_S_diddiiddidddiidS_S_ --------------------------
	.section	.nv.info._Z19fband_noniso_notabuPdS_S_S_S_S_S_S_S_S_S_S_S_S_S_S_S_S_S_S_S_S_S_S_diddiiddidddiidS_S_,"",@"SHT_CUDA_INFO"
	.sectionflags	@""
	.align	4


	//----- nvinfo : EIATTR_CUDA_API_VERSION
	.align		4
        /*0000*/ 	.byte	0x04, 0x37
        /*0002*/ 	.short	(.L_675 - .L_674)
.L_674:
        /*0004*/ 	.word	0x00000082


	//----- nvinfo : EIATTR_KPARAM_INFO
	.align		4
.L_675:
        /*0008*/ 	.byte	0x04, 0x17
        /*000a*/ 	.short	(.L_677 - .L_676)
.L_676:
        /*000c*/ 	.word	0x00000000
        /*0010*/ 	.short	0x0028
        /*0012*/ 	.short	0x0130
        /*0014*/ 	.byte	0x00, 0xf5, 0x21, 0x00


	//----- nvinfo : EIATTR_KPARAM_INFO
	.align		4
.L_677:
        /*0018*/ 	.byte	0x04, 0x17
        /*001a*/ 	.short	(.L_679 - .L_678)
.L_678:
        /*001c*/ 	.word	0x00000000
        /*0020*/ 	.short	0x0027
        /*0022*/ 	.short	0x0128
        /*0024*/ 	.byte	0x00, 0xf5, 0x21, 0x00


	//----- nvinfo : EIATTR_KPARAM_INFO
	.align		4
.L_679:
        /*0028*/ 	.byte	0x04, 0x17
        /*002a*/ 	.short	(.L_681 - .L_680)
.L_680:
        /*002c*/ 	.word	0x00000000
        /*0030*/ 	.short	0x0026
        /*0032*/ 	.short	0x0120
        /*0034*/ 	.byte	0x00, 0xf0, 0x21, 0x00


	//----- nvinfo : EIATTR_KPARAM_INFO
	.align		4
.L_681:
        /*0038*/ 	.byte	0x04, 0x17
        /*003a*/ 	.short	(.L_683 - .L_682)
.L_682:
        /*003c*/ 	.word	0x00000000
        /*0040*/ 	.short	0x0025
        /*0042*/ 	.short	0x011c
        /*0044*/ 	.byte	0x00, 0xf0, 0x11, 0x00


	//----- nvinfo : EIATTR_KPARAM_INFO
	.align		4
.L_683:
        /*0048*/ 	.byte	0x04, 0x17
        /*004a*/ 	.short	(.L_685 - .L_684)
.L_684:
        /*004c*/ 	.word	0x00000000
        /*0050*/ 	.short	0x0024
        /*0052*/ 	.short	0x0118
        /*0054*/ 	.byte	0x00, 0xf0, 0x11, 0x00


	//----- nvinfo : EIATTR_KPARAM_INFO
	.align		4
.L_685:
        /*0058*/ 	.byte	0x04, 0x17
        /*005a*/ 	.short	(.L_687 - .L_686)
.L_686:
        /*005c*/ 	.word	0x00000000
        /*0060*/ 	.short	0x0023
        /*0062*/ 	.short	0x0110
        /*0064*/ 	.byte	0x00, 0xf0, 0x21, 0x00


	//----- nvinfo : EIATTR_KPARAM_INFO
	.align		4
.L_687:
        /*0068*/ 	.byte	0x04, 0x17
        /*006a*/ 	.short	(.L_689 - .L_688)
.L_688:
        /*006c*/ 	.word	0x00000000
        /*0070*/ 	.short	0x0022
        /*0072*/ 	.short	0x0108
        /*0074*/ 	.byte	0x00, 0xf0, 0x21, 0x00


	//----- nvinfo : EIATTR_KPARAM_INFO
	.align		4
.L_689:
        /*0078*/ 	.byte	0x04, 0x17
        /*007a*/ 	.short	(.L_691 - .L_690)
.L_690:
        /*007c*/ 	.word	0x00000000
        /*0080*/ 	.short	0x0021
        /*0082*/ 	.short	0x0100
        /*0084*/ 	.byte	0x00, 0xf0, 0x21, 0x00


	//----- nvinfo : EIATTR_KPARAM_INFO
	.align		4
.L_691:
        /*0088*/ 	.byte	0x04, 0x17
        /*008a*/ 	.short	(.L_693 - .L_692)
.L_692:
        /*008c*/ 	.word	0x00000000
        /*0090*/ 	.short	0x0020
        /*0092*/ 	.short	0x00f8
        /*0094*/ 	.byte	0x00, 0xf0, 0x11, 0x00


	//----- nvinfo : EIATTR_KPARAM_INFO
	.align		4
.L_693:
        /*0098*/ 	.byte	0x04, 0x17
        /*009a*/ 	.short	(.L_695 - .L_694)
.L_694:
        /*009c*/ 	.word	0x00000000
        /*00a0*/ 	.short	0x001f
        /*00a2*/ 	.short	0x00f0
        /*00a4*/ 	.byte	0x00, 0xf0, 0x21, 0x00


	//----- nvinfo : EIATTR_KPARAM_INFO
	.align		4
.L_695:
        /*00a8*/ 	.byte	0x04, 0x17
        /*00aa*/ 	.short	(.L_697 - .L_696)
.L_696:
        /*00ac*/ 	.word	0x00000000
        /*00b0*/ 	.short	0x001e
        /*00b2*/ 	.short	0x00e8
        /*00b4*/ 	.byte	0x00, 0xf0, 0x21, 0x00


	//----- nvinfo : EIATTR_KPARAM_INFO
	.align		4
.L_697:
        /*00b8*/ 	.byte	0x04, 0x17
        /*00ba*/ 	.short	(.L_699 - .L_698)
.L_698:
        /*00bc*/ 	.word	0x00000000
        /*00c0*/ 	.short	0x001d
        /*00c2*/ 	.short	0x00e4
        /*00c4*/ 	.byte	0x00, 0xf0, 0x11, 0x00


	//----- nvinfo : EIATTR_KPARAM_INFO
	.align		4
.L_699:
        /*00c8*/ 	.byte	0x04, 0x17
        /*00ca*/ 	.short	(.L_701 - .L_700)
.L_700:
        /*00cc*/ 	.word	0x00000000
        /*00d0*/ 	.short	0x001c
        /*00d2*/ 	.short	0x00e0
        /*00d4*/ 	.byte	0x00, 0xf0, 0x11, 0x00


	//----- nvinfo : EIATTR_KPARAM_INFO
	.align		4
.L_701:
        /*00d8*/ 	.byte	0x04, 0x17
        /*00da*/ 	.short	(.L_703 - .L_702)
.L_702:
        /*00dc*/ 	.word	0x00000000
        /*00e0*/ 	.short	0x001b
        /*00e2*/ 	.short	0x00d8
        /*00e4*/ 	.byte	0x00, 0xf0, 0x21, 0x00


	//----- nvinfo : EIATTR_KPARAM_INFO
	.align		4
.L_703:
        /*00e8*/ 	.byte	0x04, 0x17
        /*00ea*/ 	.short	(.L_705 - .L_704)
.L_704:
        /*00ec*/ 	.word	0x00000000
        /*00f0*/ 	.short	0x001a
        /*00f2*/ 	.short	0x00d0
        /*00f4*/ 	.byte	0x00, 0xf0, 0x21, 0x00


	//----- nvinfo : EIATTR_KPARAM_INFO
	.align		4
.L_705:
        /*00f8*/ 	.byte	0x04, 0x17
        /*00fa*/ 	.short	(.L_707 - .L_706)
.L_706:
        /*00fc*/ 	.word	0x00000000
        /*0100*/ 	.short	0x0019
        /*0102*/ 	.short	0x00c8
        /*0104*/ 	.byte	0x00, 0xf0, 0x11, 0x00


	//----- nvinfo : EIATTR_KPARAM_INFO
	.align		4
.L_707:
        /*0108*/ 	.byte	0x04, 0x17
        /*010a*/ 	.short	(.L_709 - .L_708)
.L_708:
        /*010c*/ 	.word	0x00000000
        /*0110*/ 	.short	0x0018
        /*0112*/ 	.short	0x00c0
        /*0114*/ 	.byte	0x00, 0xf0, 0x21, 0x00


	//----- nvinfo : EIATTR_KPARAM_INFO
	.align		4
.L_709:
        /*0118*/ 	.byte	0x04, 0x17
        /*011a*/ 	.short	(.L_711 - .L_710)
.L_710:
        /*011c*/ 	.word	0x00000000
        /*0120*/ 	.short	0x0017
        /*0122*/ 	.short	0x00b8
        /*0124*/ 	.byte	0x00, 0xf5, 0x21, 0x00


	//----- nvinfo : EIATTR_KPARAM_INFO
	.align		4
.L_711:
        /*0128*/ 	.byte	0x04, 0x17
        /*012a*/ 	.short	(.L_713 - .L_712)
.L_712:
        /*012c*/ 	.word	0x00000000
        /*0130*/ 	.short	0x0016
        /*0132*/ 	.short	0x00b0
        /*0134*/ 	.byte	0x00, 0xf5, 0x21, 0x00


	//----- nvinfo : EIATTR_KPARAM_INFO
	.align		4
.L_713:
        /*0138*/ 	.byte	0x04, 0x17
        /*013a*/ 	.short	(.L_715 - .L_714)
.L_714:
        /*013c*/ 	.word	0x00000000
        /*0140*/ 	.short	0x0015
        /*0142*/ 	.short	0x00a8
        /*0144*/ 	.byte	0x00, 0xf5, 0x21, 0x00


	//----- nvinfo : EIATTR_KPARAM_INFO
	.align		4
.L_715:
        /*0148*/ 	.byte	0x04, 0x17
        /*014a*/ 	.short	(.L_717 - .L_716)
.L_716:
        /*014c*/ 	.word	0x00000000
        /*0150*/ 	.short	0x0014
        /*0152*/ 	.short	0x00a0
        /*0154*/ 	.byte	0x00, 0xf5, 0x21, 0x00


	//----- nvinfo : EIATTR_KPARAM_INFO
	.align		4
.L_717:
        /*0158*/ 	.byte	0x04, 0x17
        /*015a*/ 	.short	(.L_719 - .L_718)
.L_718:
        /*015c*/ 	.word	0x00000000
        /*0160*/ 	.short	0x0013
        /*0162*/ 	.short	0x0098
        /*0164*/ 	.byte	0x00, 0xf5, 0x21, 0x00


	//----- nvinfo : EIATTR_KPARAM_INFO
	.align		4
.L_719:
        /*0168*/ 	.byte	0x04, 0x17
        /*016a*/ 	.short	(.L_721 - .L_720)
.L_720:
        /*016c*/ 	.word	0x00000000
        /*0170*/ 	.short	0x0012
        /*0172*/ 	.short	0x0090
        /*0174*/ 	.byte	0x00, 0xf5, 0x21, 0x00


	//----- nvinfo : EIATTR_KPARAM_INFO
	.align		4
.L_721:
        /*0178*/ 	.byte	0x04, 0x17
        /*017a*/ 	.short	(.L_723 - .L_722)
.L_722:
        /*017c*/ 	.word	0x00000000
        /*0180*/ 	.short	0x0011
        /*0182*/ 	.short	0x0088
        /*0184*/ 	.byte	0x00, 0xf5, 0x21, 0x00


	//----- nvinfo : EIATTR_KPARAM_INFO
	.align		4
.L_723:
        /*0188*/ 	.byte	0x04, 0x17
        /*018a*/ 	.short	(.L_725 - .L_724)
.L_724:
        /*018c*/ 	.word	0x00000000
        /*0190*/ 	.short	0x0010
        /*0192*/ 	.short	0x0080
        /*0194*/ 	.byte	0x00, 0xf5, 0x21, 0x00


	//----- nvinfo : EIATTR_KPARAM_INFO
	.align		4
.L_725:
        /*0198*/ 	.byte	0x04, 0x17
        /*019a*/ 	.short	(.L_727 - .L_726)
.L_726:
        /*019c*/ 	.word	0x00000000
        /*01a0*/ 	.short	0x000f
        /*01a2*/ 	.short	0x0078
        /*01a4*/ 	.byte	0x00, 0xf5, 0x21, 0x00


	//----- nvinfo : EIATTR_KPARAM_INFO
	.align		4
.L_727:
        /*01a8*/ 	.byte	0x04, 0x17
        /*01aa*/ 	.short	(.L_729 - .L_728)
.L_728:
        /*01ac*/ 	.word	0x00000000
        /*01b0*/ 	.short	0x000e
        /*01b2*/ 	.short	0x0070
        /*01b4*/ 	.byte	0x00, 0xf5, 0x21, 0x00


	//----- nvinfo : EIATTR_KPARAM_INFO
	.align		4
.L_729:
        /*01b8*/ 	.byte	0x04, 0x17
        /*01ba*/ 	.short	(.L_731 - .L_730)
.L_730:
        /*01bc*/ 	.word	0x00000000
        /*01c0*/ 	.short	0x000d
        /*01c2*/ 	.short	0x0068
        /*01c4*/ 	.byte	0x00, 0xf5, 0x21, 0x00


	//----- nvinfo : EIATTR_KPARAM_INFO
	.align		4
.L_731:
        /*01c8*/ 	.byte	0x04, 0x17
        /*01ca*/ 	.short	(.L_733 - .L_732)
.L_732:
        /*01cc*/ 	.word	0x00000000
        /*01d0*/ 	.short	0x000c
        /*01d2*/ 	.short	0x0060
        /*01d4*/ 	.byte	0x00, 0xf5, 0x21, 0x00


	//----- nvinfo : EIATTR_KPARAM_INFO
	.align		4
.L_733:
        /*01d8*/ 	.byte	0x04, 0x17
        /*01da*/ 	.short	(.L_735 - .L_734)
.L_734:
        /*01dc*/ 	.word	0x00000000
        /*01e0*/ 	.short	0x000b
        /*01e2*/ 	.short	0x0058
        /*01e4*/ 	.byte	0x00, 0xf5, 0x21, 0x00


	//----- nvinfo : EIATTR_KPARAM_INFO
	.align		4
.L_735:
        /*01e8*/ 	.byte	0x04, 0x17
        /*01ea*/ 	.short	(.L_737 - .L_736)
.L_736:
        /*01ec*/ 	.word	0x00000000
        /*01f0*/ 	.short	0x000a
        /*01f2*/ 	.short	0x0050
        /*01f4*/ 	.byte	0x00, 0xf5, 0x21, 0x00


	//----- nvinfo : EIATTR_KPARAM_INFO
	.align		4
.L_737:
        /*01f8*/ 	.byte	0x04, 0x17
        /*01fa*/ 	.short	(.L_739 - .L_738)
.L_738:
        /*01fc*/ 	.word	0x00000000
        /*0200*/ 	.short	0x0009
        /*0202*/ 	.short	0x0048
        /*0204*/ 	.byte	0x00, 0xf5, 0x21, 0x00


	//----- nvinfo : EIATTR_KPARAM_INFO
	.align		4
.L_739:
        /*0208*/ 	.byte	0x04, 0x17
        /*020a*/ 	.short	(.L_741 - .L_740)
.L_740:
        /*020c*/ 	.word	0x00000000
        /*0210*/ 	.short	0x0008
        /*0212*/ 	.short	0x0040
        /*0214*/ 	.byte	0x00, 0xf5, 0x21, 0x00


	//----- nvinfo : EIATTR_KPARAM_INFO
	.align		4
.L_741:
        /*0218*/ 	.byte	0x04, 0x17
        /*021a*/ 	.short	(.L_743 - .L_742)
.L_742:
        /*021c*/ 	.word	0x00000000
        /*0220*/ 	.short	0x0007
        /*0222*/ 	.short	0x0038
        /*0224*/ 	.byte	0x00, 0xf5, 0x21, 0x00


	//----- nvinfo : EIATTR_KPARAM_INFO
	.align		4
.L_743:
        /*0228*/ 	.byte	0x04, 0x17
        /*022a*/ 	.short	(.L_745 - .L_744)
.L_744:
        /*022c*/ 	.word	0x00000000
        /*0230*/ 	.short	0x0006
        /*0232*/ 	.short	0x0030
        /*0234*/ 	.byte	0x00, 0xf5, 0x21, 0x00


	//----- nvinfo : EIATTR_KPARAM_INFO
	.align		4
.L_745:
        /*0238*/ 	.byte	0x04, 0x17
        /*023a*/ 	.short	(.L_747 - .L_746)
.L_746:
        /*023c*/ 	.word	0x00000000
        /*0240*/ 	.short	0x0005
        /*0242*/ 	.short	0x0028
        /*0244*/ 	.byte	0x00, 0xf5, 0x21, 0x00


	//----- nvinfo : EIATTR_KPARAM_INFO
	.align		4
.L_747:
        /*0248*/ 	.byte	0x04, 0x17
        /*024a*/ 	.short	(.L_749 - .L_748)
.L_748:
        /*024c*/ 	.word	0x00000000
        /*0250*/ 	.short	0x0004
        /*0252*/ 	.short	0x0020
        /*0254*/ 	.byte	0x00, 0xf5, 0x21, 0x00


	//----- nvinfo : EIATTR_KPARAM_INFO
	.align		4
.L_749:
        /*0258*/ 	.byte	0x04, 0x17
        /*025a*/ 	.short	(.L_751 - .L_750)
.L_750:
        /*025c*/ 	.word	0x00000000
        /*0260*/ 	.short	0x0003
        /*0262*/ 	.short	0x0018
        /*0264*/ 	.byte	0x00, 0xf5, 0x21, 0x00


	//----- nvinfo : EIATTR_KPARAM_INFO
	.align		4
.L_751:
        /*0268*/ 	.byte	0x04, 0x17
        /*026a*/ 	.short	(.L_753 - .L_752)
.L_752:
        /*026c*/ 	.word	0x00000000
        /*0270*/ 	.short	0x0002
        /*0272*/ 	.short	0x0010
        /*0274*/ 	.byte	0x00, 0xf5, 0x21, 0x00


	//----- nvinfo : EIATTR_KPARAM_INFO
	.align		4
.L_753:
        /*0278*/ 	.byte	0x04, 0x17
        /*027a*/ 	.short	(.L_755 - .L_754)
.L_754:
        /*027c*/ 	.word	0x00000000
        /*0280*/ 	.short	0x0001
        /*0282*/ 	.short	0x0008
        /*0284*/ 	.byte	0x00, 0xf5, 0x21, 0x00


	//----- nvinfo : EIATTR_KPARAM_INFO
	.align		4
.L_755:
        /*0288*/ 	.byte	0x04, 0x17
        /*028a*/ 	.short	(.L_757 - .L_756)
.L_756:
        /*028c*/ 	.word	0x00000000
        /*0290*/ 	.short	0x0000
        /*0292*/ 	.short	0x0000
        /*0294*/ 	.byte	0x00, 0xf5, 0x21, 0x00


	//----- nvinfo : EIATTR_SPARSE_MMA_MASK
	.align		4
.L_757:
        /*0298*/ 	.byte	0x03, 0x50
        /*029a*/ 	.short	0x0000


	//----- nvinfo : EIATTR_MAXREG_COUNT
	.align		4
        /*029c*/ 	.byte	0x03, 0x1b
        /*029e*/ 	.short	0x00ff


	//----- nvinfo : EIATTR_NUM_BARRIERS
	.align		4
        /*02a0*/ 	.byte	0x02, 0x4c
        /*02a2*/ 	.byte	0x01
	.zero		1


	//----- nvinfo : EIATTR_MERCURY_ISA_VERSION
	.align		4
        /*02a4*/ 	.byte	0x03, 0x5f
        /*02a6*/ 	.short	0x0101


	//----- nvinfo : EIATTR_VRC_CTA_INIT_COUNT
	.align		4
        /*02a8*/ 	.byte	0x02, 0x4a
	.zero		1
	.zero		1


	//----- nvinfo : EIATTR_EXIT_INSTR_OFFSETS
	.align		4
        /*02ac*/ 	.byte	0x04, 0x1c
        /*02ae*/ 	.short	(.L_759 - .L_758)


	//   ....[0]....
.L_758:
        /*02b0*/ 	.word	0x000000d0


	//   ....[1]....
        /*02b4*/ 	.word	0x00003510


	//   ....[2]....
        /*02b8*/ 	.word	0x000065f0


	//----- nvinfo : EIATTR_CRS_STACK_SIZE
	.align		4
.L_759:
        /*02bc*/ 	.byte	0x04, 0x1e
        /*02be*/ 	.short	(.L_761 - .L_760)
.L_760:
        /*02c0*/ 	.word	0x00000000


	//----- nvinfo : EIATTR_CBANK_PARAM_SIZE
	.align		4
.L_761:
        /*02c4*/ 	.byte	0x03, 0x19
        /*02c6*/ 	.short	0x0138


	//----- nvinfo : EIATTR_PARAM_CBANK
	.align		4
        /*02c8*/ 	.byte	0x04, 0x0a
        /*02ca*/ 	.short	(.L_763 - .L_762)
	.align		4
.L_762:
        /*02cc*/ 	.word	index@(.nv.constant0._Z19fband_noniso_notabuPdS_S_S_S_S_S_S_S_S_S_S_S_S_S_S_S_S_S_S_S_S_S_S_diddiiddidddiidS_S_)
        /*02d0*/ 	.short	0x0380
        /*02d2*/ 	.short	0x0138


	//----- nvinfo : EIATTR_SW_WAR
	.align		4
.L_763:
        /*02d4*/ 	.byte	0x04, 0x36
        /*02d6*/ 	.short	(.L_765 - .L_764)
.L_764:
        /*02d8*/ 	.word	0x00000008
.L_765:


//--------------------- .nv.info._Z16fband_iso_notabuPdS_S_S_S_S_S_S_S_S_S_S_diddiiddiddiid --------------------------
	.section	.nv.info._Z16fband_iso_notabuPdS_S_S_S_S_S_S_S_S_S_S_diddiiddiddiid,"",@"SHT_CUDA_INFO"
	.sectionflags	@""
	.align	4


	//----- nvinfo : EIATTR_CUDA_API_VERSION
	.align		4
        /*0000*/ 	.byte	0x04, 0x37
        /*0002*/ 	.short	(.L_767 - .L_766)
.L_766:
        /*0004*/ 	.word	0x00000082


	//----- nvinfo : EIATTR_KPARAM_INFO
	.align		4
.L_767:
        /*0008*/ 	.byte	0x04, 0x17
        /*000a*/ 	.short	(.L_769 - .L_768)
.L_768:
        /*000c*/ 	.word	0x00000000
        /*0010*/ 	.short	0x0019
        /*0012*/ 	.short	0x00b8
        /*0014*/ 	.byte	0x00, 0xf0, 0x21, 0x00


	//----- nvinfo : EIATTR_KPARAM_INFO
	.align		4
.L_769:
        /*0018*/ 	.byte	0x04, 0x17
        /*001a*/ 	.short	(.L_771 - .L_770)
.L_770:
        /*001c*/ 	.word	0x00000000
        /*0020*/ 	.short	0x0018
        /*0022*/ 	.short	0x00b4
        /*0024*/ 	.byte	0x00, 0xf0, 0x11, 0x00


	//----- nvinfo : EIATTR_KPARAM_INFO
	.align		4
.L_771:
        /*0028*/ 	.byte	0x04, 0x17
        /*002a*/ 	.short	(.L_773 - .L_772)
.L_772:
        /*002c*/ 	.word	0x00000000
        /*0030*/ 	.short	0x0017
        /*0032*/ 	.short	0x00b0
        /*0034*/ 	.byte	0x00, 0xf0, 0x11, 0x00


	//----- nvinfo : EIATTR_KPARAM_INFO
	.align		4
.L_773:
        /*0038*/ 	.byte	0x04, 0x17
        /*003a*/ 	.short	(.L_775 - .L_774)
.L_774:
        /*003c*/ 	.word	0x00000000
        /*0040*/ 	.short	0x0016
        /*0042*/ 	.short	0x00a8
        /*0044*/ 	.byte	0x00, 0xf0, 0x21, 0x00


	//----- nvinfo : EIATTR_KPARAM_INFO
	.align		4
.L_775:
        /*0048*/ 	.byte	0x04, 0x17
        /*004a*/ 	.short	(.L_777 - .L_776)
.L_776:
        /*004c*/ 	.word	0x00000000
        /*0050*/ 	.short	0x0015
        /*0052*/ 	.short	0x00a0
        /*0054*/ 	.byte	0x00, 0xf0, 0x21, 0x00


	//----- nvinfo : EIATTR_KPARAM_INFO
	.align		4
.L_777:
        /*0058*/ 	.byte	0x04, 0x17
        /*005a*/ 	.short	(.L_779 - .L_778)
.L_778:
        /*005c*/ 	.word	0x00000000
        /*0060*/ 	.short	0x0014
        /*0062*/ 	.short	0x0098
        /*0064*/ 	.byte	0x00, 0xf0, 0x11, 0x00


	//----- nvinfo : EIATTR_KPARAM_INFO
	.align		4
.L_779:
        /*0068*/ 	.byte	0x04, 0x17
        /*006a*/ 	.short	(.L_781 - .L_780)
.L_780:
        /*006c*/ 	.word	0x00000000
        /*0070*/ 	.short	0x0013
        /*0072*/ 	.short	0x0090
        /*0074*/ 	.byte	0x00, 0xf0, 0x21, 0x00


	//----- nvinfo : EIATTR_KPARAM_INFO
	.align		4
.L_781:
        /*0078*/ 	.byte	0x04, 0x17
        /*007a*/ 	.short	(.L_783 - .L_782)
.L_782:
        /*007c*/ 	.word	0x00000000
        /*0080*/ 	.short	0x0012
        /*0082*/ 	.short	0x0088
        /*0084*/ 	.byte	0x00, 0xf0, 0x21, 0x00


	//----- nvinfo : EIATTR_KPARAM_INFO
	.align		4
.L_783:
        /*0088*/ 	.byte	0x04, 0x17
        /*008a*/ 	.short	(.L_785 - .L_784)
.L_784:
        /*008c*/ 	.word	0x00000000
        /*0090*/ 	.short	0x0011
        /*0092*/ 	.short	0x0084
        /*0094*/ 	.byte	0x00, 0xf0, 0x11, 0x00


	//----- nvinfo : EIATTR_KPARAM_INFO
	.align		4
.L_785:
        /*0098*/ 	.byte	0x04, 0x17
        /*009a*/ 	.short	(.L_787 - .L_786)
.L_786:
        /*009c*/ 	.word	0x00000000
        /*00a0*/ 	.short	0x0010
        /*00a2*/ 	.short	0x0080
        /*00a4*/ 	.byte	0x00, 0xf0, 0x11, 0x00


	//----- nvinfo : EIATTR_KPARAM_INFO
	.align		4
.L_787:
        /*00a8*/ 	.byte	0x04, 0x17
        /*00aa*/ 	.short	(.L_789 - .L_788)
.L_788:
        /*00ac*/ 	.word	0x00000000
        /*00b0*/ 	.short	0x000f
        /*00b2*/ 	.short	0x0078
        /*00b4*/ 	.byte	0x00, 0xf0, 0x21, 0x00


	//----- nvinfo : EIATTR_KPARAM_INFO
	.align		4
.L_789:
        /*00b8*/ 	.byte	0x04, 0x17
        /*00ba*/ 	.short	(.L_791 - .L_790)
.L_790:
        /*00bc*/ 	.word	0x00000000
        /*00c0*/ 	.short	0x000e
        /*00c2*/ 	.short	0x0070
        /*00c4*/ 	.byte	0x00, 0xf0, 0x21, 0x00


	//----- nvinfo : EIATTR_KPARAM_INFO
	.align		4
.L_791:
        /*00c8*/ 	.byte	0x04, 0x17
        /*00ca*/ 	.short	(.L_793 - .L_792)
.L_792:
        /*00cc*/ 	.word	0x00000000
        /*00d0*/ 	.short	0x000d
        /*00d2*/ 	.short	0x0068
        /*00d4*/ 	.byte	0x00, 0xf0, 0x11, 0x00


	//----- nvinfo : EIATTR_KPARAM_INFO
	.align		4
.L_793:
        /*00d8*/ 	.byte	0x04, 0x17
        /*00da*/ 	.short	(.L_795 - .L_794)
.L_794:
        /*00dc*/ 	.word	0x00000000
        /*00e0*/ 	.short	0x000c
        /*00e2*/ 	.short	0x0060
        /*00e4*/ 	.byte	0x00, 0xf0, 0x21, 0x00


	//----- nvinfo : EIATTR_KPARAM_INFO
	.align		4
.L_795:
        /*00e8*/ 	.byte	0x04, 0x17
        /*00ea*/ 	.short	(.L_797 - .L_796)
.L_796:
        /*00ec*/ 	.word	0x00000000
        /*00f0*/ 	.short	0x000b
        /*00f2*/ 	.short	0x0058
        /*00f4*/ 	.byte	0x00, 0xf5, 0x21, 0x00


	//----- nvinfo : EIATTR_KPARAM_INFO
	.align		4
.L_797:
        /*00f8*/ 	.byte	0x04, 0x17
        /*00fa*/ 	.short	(.L_799 - .L_798)
.L_798:
        /*00fc*/ 	.word	0x00000000
        /*0100*/ 	.short	0x000a
        /*0102*/ 	.short	0x0050
        /*0104*/ 	.byte	0x00, 0xf5, 0x21, 0x00


	//----- nvinfo : EIATTR_KPARAM_INFO
	.align		4
.L_799:
        /*0108*/ 	.byte	0x04, 0x17
        /*010a*/ 	.short	(.L_801 - .L_800)
.L_800:
        /*010c*/ 	.word	0x00000000
        /*0110*/ 	.short	0x0009
        /*0112*/ 	.short	0x0048
        /*0114*/ 	.byte	0x00, 0xf5, 0x21, 0x00


	//----- nvinfo : EIATTR_KPARAM_INFO
	.align		4
.L_801:
        /*0118*/ 	.byte	0x04, 0x17
        /*011a*/ 	.short	(.L_803 - .L_802)
.L_802:
        /*011c*/ 	.word	0x00000000
        /*0120*/ 	.short	0x0008
        /*0122*/ 	.short	0x0040
        /*0124*/ 	.byte	0x00, 0xf5, 0x21, 0x00


	//----- nvinfo : EIATTR_KPARAM_INFO
	.align		4
.L_803:
        /*0128*/ 	.byte	0x04, 0x17
        /*012a*/ 	.short	(.L_805 - .L_804)
.L_804:
        /*012c*/ 	.word	0x00000000
        /*0130*/ 	.short	0x0007
        /*0132*/ 	.short	0x0038
        /*0134*/ 	.byte	0x00, 0xf5, 0x21, 0x00


	//----- nvinfo : EIATTR_KPARAM_INFO
	.align		4
.L_805:
        /*0138*/ 	.byte	0x04, 0x17
        /*013a*/ 	.short	(.L_807 - .L_806)
.L_806:
        /*013c*/ 	.word	0x00000000
        /*0140*/ 	.short	0x0006
        /*0142*/ 	.short	0x0030
        /*0144*/ 	.byte	0x00, 0xf5, 0x21, 0x00


	//----- nvinfo : EIATTR_KPARAM_INFO
	.align		4
.L_807:
        /*0148*/ 	.byte	0x04, 0x17
        /*014a*/ 	.short	(.L_809 - .L_808)
.L_808:
        /*014c*/ 	.word	0x00000000
        /*0150*/ 	.short	0x0005
        /*0152*/ 	.short	0x0028
        /*0154*/ 	.byte	0x00, 0xf5, 0x21, 0x00


	//----- nvinfo : EIATTR_KPARAM_INFO
	.align		4
.L_809:
        /*0158*/ 	.byte	0x04, 0x17
        /*015a*/ 	.short	(.L_811 - .L_810)
.L_810:
        /*015c*/ 	.word	0x00000000
        /*0160*/ 	.short	0x0004
        /*0162*/ 	.short	0x0020
        /*0164*/ 	.byte	0x00, 0xf5, 0x21, 0x00


	//----- nvinfo : EIATTR_KPARAM_INFO
	.align		4
.L_811:
        /*0168*/ 	.byte	0x04, 0x17
        /*016a*/ 	.short	(.L_813 - .L_812)
.L_812:
        /*016c*/ 	.word	0x00000000
        /*0170*/ 	.short	0x0003
        /*0172*/ 	.short	0x0018
        /*0174*/ 	.byte	0x00, 0xf5, 0x21, 0x00


	//----- nvinfo : EIATTR_KPARAM_INFO
	.align		4
.L_813:
        /*0178*/ 	.byte	0x04, 0x17
        /*017a*/ 	.short	(.L_815 - .L_814)
.L_814:
        /*017c*/ 	.word	0x00000000
        /*0180*/ 	.short	0x0002
        /*0182*/ 	.short	0x0010
        /*0184*/ 	.byte	0x00, 0xf5, 0x21, 0x00


	//----- nvinfo : EIATTR_KPARAM_INFO
	.align		4
.L_815:
        /*0188*/ 	.byte	0x04, 0x17
        /*018a*/ 	.short	(.L_817 - .L_816)
.L_816:
        /*018c*/ 	.word	0x00000000
        /*0190*/ 	.short	0x0001
        /*0192*/ 	.short	0x0008
        /*0194*/ 	.byte	0x00, 0xf5, 0x21, 0x00


	//----- nvinfo : EIATTR_KPARAM_INFO
	.align		4
.L_817:
        /*0198*/ 	.byte	0x04, 0x17
        /*019a*/ 	.short	(.L_819 - .L_818)
.L_818:
        /*019c*/ 	.word	0x00000000
        /*01a0*/ 	.short	0x0000
        /*01a2*/ 	.short	0x0000
        /*01a4*/ 	.byte	0x00, 0xf5, 0x21, 0x00


	//----- nvinfo : EIATTR_SPARSE_MMA_MASK
	.align		4
.L_819:
        /*01a8*/ 	.byte	0x03, 0x50
        /*01aa*/ 	.short	0x0000


	//----- nvinfo : EIATTR_MAXREG_COUNT
	.align		4
        /*01ac*/ 	.byte	0x03, 0x1b
        /*01ae*/ 	.short	0x00ff


	//----- nvinfo : EIATTR_MERCURY_ISA_VERSION
	.align		4
        /*01b0*/ 	.byte	0x03, 0x5f
        /*01b2*/ 	.short	0x0101


	//----- nvinfo : EIATTR_VRC_CTA_INIT_COUNT
	.align		4
        /*01b4*/ 	.byte	0x02, 0x4a
	.zero		1
	.zero		1


	//----- nvinfo : EIATTR_EXIT_INSTR_OFFSETS
	.align		4
        /*01b8*/ 	.byte	0x04, 0x1c
        /*01ba*/ 	.short	(.L_821 - .L_820)


	//   ....[0]....
.L_820:
        /*01bc*/ 	.word	0x000000e0


	//   ....[1]....
        /*01c0*/ 	.word	0x00004220


	//   ....[2]....
        /*01c4*/ 	.word	0x00005520


	//----- nvinfo : EIATTR_CRS_STACK_SIZE
	.align		4
.L_821:
        /*01c8*/ 	.byte	0x04, 0x1e
        /*01ca*/ 	.short	(.L_823 - .L_822)
.L_822:
        /*01cc*/ 	.word	0x00000000


	//----- nvinfo : EIATTR_CBANK_PARAM_SIZE
	.align		4
.L_823:
        /*01d0*/ 	.byte	0x03, 0x19
        /*01d2*/ 	.short	0x00c0


	//----- nvinfo : EIATTR_PARAM_CBANK
	.align		4
        /*01d4*/ 	.byte	0x04, 0x0a
        /*01d6*/ 	.short	(.L_825 - .L_824)
	.align		4
.L_824:
        /*01d8*/ 	.word	index@(.nv.constant0._Z16fband_iso_notabuPdS_S_S_S_S_S_S_S_S_S_S_diddiiddiddiid)
        /*01dc*/ 	.short	0x0380
        /*01de*/ 	.short	0x00c0


	//----- nvinfo : EIATTR_SW_WAR
	.align		4
.L_825:
        /*01e0*/ 	.byte	0x04, 0x36
        /*01e2*/ 	.short	(.L_827 - .L_826)
.L_826:
        /*01e4*/ 	.word	0x00000008
.L_827:


//--------------------- .nv.info._Z11fdir_nonisoPdS_S_S_S_S_ddddiiiii --------------------------
	.section	.nv.info._Z11fdir_nonisoPdS_S_S_S_S_ddddiiiii,"",@"SHT_CUDA_INFO"
	.sectionflags	@""
	.align	4


	//----- nvinfo : EIATTR_CUDA_API_VERSION
	.align		4
        /*0000*/ 	.byte	0x04, 0x37
        /*0002*/ 	.short	(.L_829 - .L_828)
.L_828:
        /*0004*/ 	.word	0x00000082


	//----- nvinfo : EIATTR_KPARAM_INFO
	.align		4
.L_829:
        /*0008*/ 	.byte	0x04, 0x17
        /*000a*/ 	.short	(.L_831 - .L_830)
.L_830:
        /*000c*/ 	.word	0x00000000
        /*0010*/ 	.short	0x000e
        /*0012*/ 	.short	0x0060
        /*0014*/ 	.byte	0x00, 0xf0, 0x11, 0x00


	//----- nvinfo : EIATTR_KPARAM_INFO
	.align		4
.L_831:
        /*0018*/ 	.byte	0x04, 0x17
        /*001a*/ 	.short	(.L_833 - .L_832)
.L_832:
        /*001c*/ 	.word	0x00000000
        /*0020*/ 	.short	0x000d
        /*0022*/ 	.short	0x005c
        /*0024*/ 	.byte	0x00, 0xf0, 0x11, 0x00


	//----- nvinfo : EIATTR_KPARAM_INFO
	.align		4
.L_833:
        /*0028*/ 	.byte	0x04, 0x17
        /*002a*/ 	.short	(.L_835 - .L_834)
.L_834:
        /*002c*/ 	.word	0x00000000
        /*0030*/ 	.short	0x000c
        /*0032*/ 	.short	0x0058
        /*0034*/ 	.byte	0x00, 0xf0, 0x11, 0x00


	//----- nvinfo : EIATTR_KPARAM_INFO
	.align		4
.L_835:
        /*0038*/ 	.byte	0x04, 0x17
        /*003a*/ 	.short	(.L_837 - .L_836)
.L_836:
        /*003c*/ 	.word	0x00000000
        /*0040*/ 	.short	0x000b
        /*0042*/ 	.short	0x0054
        /*0044*/ 	.byte	0x00, 0xf0, 0x11, 0x00


	//----- nvinfo : EIATTR_KPARAM_INFO
	.align		4
.L_837:
        /*0048*/ 	.byte	0x04, 0x17
        /*004a*/ 	.short	(.L_839 - .L_838)
.L_838:
        /*004c*/ 	.word	0x00000000
        /*0050*/ 	.short	0x000a
        /*0052*/ 	.short	0x0050
        /*0054*/ 	.byte	0x00, 0xf0, 0x11, 0x00


	//----- nvinfo : EIATTR_KPARAM_INFO
	.align		4
.L_839:
        /*0058*/ 	.byte	0x04, 0x17
        /*005a*/ 	.short	(.L_841 - .L_840)
.L_840:
        /*005c*/ 	.word	0x00000000
        /*0060*/ 	.short	0x0009
        /*0062*/ 	.short	0x0048
        /*0064*/ 	.byte	0x00, 0xf0, 0x21, 0x00


	//----- nvinfo : EIATTR_KPARAM_INFO
	.align		4
.L_841:
        /*0068*/ 	.byte	0x04, 0x17
        /*006a*/ 	.short	(.L_843 - .L_842)
.L_842:
        /*006c*/ 	.word	0x00000000
        /*0070*/ 	.short	0x0008
        /*0072*/ 	.short	0x0040
        /*0074*/ 	.byte	0x00, 0xf0, 0x21, 0x00


	//----- nvinfo : EIATTR_KPARAM_INFO
	.align		4
.L_843:
        /*0078*/ 	.byte	0x04, 0x17
        /*007a*/ 	.short	(.L_845 - .L_844)
.L_844:
        /*007c*/ 	.word	0x00000000
        /*0080*/ 	.short	0x0007
        /*0082*/ 	.short	0x0038
        /*0084*/ 	.byte	0x00, 0xf0, 0x21, 0x00


	//----- nvinfo : EIATTR_KPARAM_INFO
	.align		4
.L_845:
        /*0088*/ 	.byte	0x04, 0x17
        /*008a*/ 	.short	(.L_847 - .L_846)
.L_846:
        /*008c*/ 	.word	0x00000000
        /*0090*/ 	.short	0x0006
        /*0092*/ 	.short	0x0030
        /*0094*/ 	.byte	0x00, 0xf0, 0x21, 0x00


	//----- nvinfo : EIATTR_KPARAM_INFO
	.align		4
.L_847:
        /*0098*/ 	.byte	0x04, 0x17
        /*009a*/ 	.short	(.L_849 - .L_848)
.L_848:
        /*009c*/ 	.word	0x00000000
        /*00a0*/ 	.short	0x0005
        /*00a2*/ 	.short	0x0028
        /*00a4*/ 	.byte	0x00, 0xf5, 0x21, 0x00


	//----- nvinfo : EIATTR_KPARAM_INFO
	.align		4
.L_849:
        /*00a8*/ 	.byte	0x04, 0x17
        /*00aa*/ 	.short	(.L_851 - .L_850)
.L_850:
        /*00ac*/ 	.word	0x00000000
        /*00b0*/ 	.short	0x0004
        /*00b2*/ 	.short	0x0020
        /*00b4*/ 	.byte	0x00, 0xf5, 0x21, 0x00


	//----- nvinfo : EIATTR_KPARAM_INFO
	.align		4
.L_851:
        /*00b8*/ 	.byte	0x04, 0x17
        /*00ba*/ 	.short	(.L_853 - .L_852)
.L_852:
        /*00bc*/ 	.word	0x00000000
        /*00c0*/ 	.short	0x0003
        /*00c2*/ 	.short	0x0018
        /*00c4*/ 	.byte	0x00, 0xf5, 0x21, 0x00


	//----- nvinfo : EIATTR_KPARAM_INFO
	.align		4
.L_853:
        /*00c8*/ 	.byte	0x04, 0x17
        /*00ca*/ 	.short	(.L_855 - .L_854)
.L_854:
        /*00cc*/ 	.word	0x00000000
        /*00d0*/ 	.short	0x0002
        /*00d2*/ 	.short	0x0010
        /*00d4*/ 	.byte	0x00, 0xf5, 0x21, 0x00


	//----- nvinfo : EIATTR_KPARAM_INFO
	.align		4
.L_855:
        /*00d8*/ 	.byte	0x04, 0x17
        /*00da*/ 	.short	(.L_857 - .L_856)
.L_856:
        /*00dc*/ 	.word	0x00000000
        /*00e0*/ 	.short	0x0001
        /*00e2*/ 	.short	0x0008
        /*00e4*/ 	.byte	0x00, 0xf5, 0x21, 0x00


	//----- nvinfo : EIATTR_KPARAM_INFO
	.align		4
.L_857:
        /*00e8*/ 	.byte	0x04, 0x17
        /*00ea*/ 	.short	(.L_859 - .L_858)
.L_858:
        /*00ec*/ 	.word	0x00000000
        /*00f0*/ 	.short	0x0000
        /*00f2*/ 	.short	0x0000
        /*00f4*/ 	.byte	0x00, 0xf5, 0x21, 0x00


	//----- nvinfo : EIATTR_SPARSE_MMA_MASK
	.align		4
.L_859:
        /*00f8*/ 	.byte	0x03, 0x50
        /*00fa*/ 	.short	0x0000


	//----- nvinfo : EIATTR_MAXREG_COUNT
	.align		4
        /*00fc*/ 	.byte	0x03, 0x1b
        /*00fe*/ 	.short	0x00ff


	//----- nvinfo : EIATTR_MERCURY_ISA_VERSION
	.align		4
        /*0100*/ 	.byte	0x03, 0x5f
        /*0102*/ 	.short	0x0101


	//----- nvinfo : EIATTR_VRC_CTA_INIT_COUNT
	.align		4
        /*0104*/ 	.byte	0x02, 0x4a
	.zero		1
	.zero		1


	//----- nvinfo : EIATTR_EXIT_INSTR_OFFSETS
	.align		4
        /*0108*/ 	.byte	0x04, 0x1c
        /*010a*/ 	.short	(.L_861 - .L_860)


	//   ....[0]....
.L_860:
        /*010c*/ 	.word	0x00000120


	//   ....[1]....
        /*0110*/ 	.word	0x000004f0


	//   ....[2]....
        /*0114*/ 	.word	0x00001790


	//----- nvinfo : EIATTR_CRS_STACK_SIZE
	.align		4
.L_861:
        /*0118*/ 	.byte	0x04, 0x1e
        /*011a*/ 	.short	(.L_863 - .L_862)
.L_862:
        /*011c*/ 	.word	0x00000000


	//----- nvinfo : EIATTR_CBANK_PARAM_SIZE
	.align		4
.L_863:
        /*0120*/ 	.byte	0x03, 0x19
        /*0122*/ 	.short	0x0064


	//----- nvinfo : EIATTR_PARAM_CBANK
	.align		4
        /*0124*/ 	.byte	0x04, 0x0a
        /*0126*/ 	.short	(.L_865 - .L_864)
	.align		4
.L_864:
        /*0128*/ 	.word	index@(.nv.constant0._Z11fdir_nonisoPdS_S_S_S_S_ddddiiiii)
        /*012c*/ 	.short	0x0380
        /*012e*/ 	.short	0x0064


	//----- nvinfo : EIATTR_SW_WAR
	.align		4
.L_865:
        /*0130*/ 	.byte	0x04, 0x36
        /*0132*/ 	.short	(.L_867 - .L_866)
.L_866:
        /*0134*/ 	.word	0x00000008
.L_867:


//--------------------- .nv.info._Z8fdir_isoPdS_S_S_ddddiiiii --------------------------
	.section	.nv.info._Z8fdir_isoPdS_S_S_ddddiiiii,"",@"SHT_CUDA_INFO"
	.sectionflags	@""
	.align	4


	//----- nvinfo : EIATTR_CUDA_API_VERSION
	.align		4
        /*0000*/ 	.byte	0x04, 0x37
        /*0002*/ 	.short	(.L_869 - .L_868)
.L_868:
        /*0004*/ 	.word	0x00000082


	//----- nvinfo : EIATTR_KPARAM_INFO
	.align		4
.L_869:
        /*0008*/ 	.byte	0x04, 0x17
        /*000a*/ 	.short	(.L_871 - .L_870)
.L_870:
        /*000c*/ 	.word	0x00000000
        /*0010*/ 	.short	0x000c
        /*0012*/ 	.short	0x0050
        /*0014*/ 	.byte	0x00, 0xf0, 0x11, 0x00


	//----- nvinfo : EIATTR_KPARAM_INFO
	.align		4
.L_871:
        /*0018*/ 	.byte	0x04, 0x17
        /*001a*/ 	.short	(.L_873 - .L_872)
.L_872:
        /*001c*/ 	.word	0x00000000
        /*0020*/ 	.short	0x000b
        /*0022*/ 	.short	0x004c
        /*0024*/ 	.byte	0x00, 0xf0, 0x11, 0x00


	//----- nvinfo : EIATTR_KPARAM_INFO
	.align		4
.L_873:
        /*0028*/ 	.byte	0x04, 0x17
        /*002a*/ 	.short	(.L_875 - .L_874)
.L_874:
        /*002c*/ 	.word	0x00000000
        /*0030*/ 	.short	0x000a
        /*0032*/ 	.short	0x0048
        /*0034*/ 	.byte	0x00, 0xf0, 0x11, 0x00


	//----- nvinfo : EIATTR_KPARAM_INFO
	.align		4
.L_875:
        /*0038*/ 	.byte	0x04, 0x17
        /*003a*/ 	.short	(.L_877 - .L_876)
.L_876:
        /*003c*/ 	.word	0x00000000
        /*0040*/ 	.short	0x0009
        /*0042*/ 	.short	0x0044
        /*0044*/ 	.byte	0x00, 0xf0, 0x11, 0x00


	//----- nvinfo : EIATTR_KPARAM_INFO
	.align		4
.L_877:
        /*0048*/ 	.byte	0x04, 0x17
        /*004a*/ 	.short	(.L_879 - .L_878)
.L_878:
        /*004c*/ 	.word	0x00000000
        /*0050*/ 	.short	0x0008
        /*0052*/ 	.short	0x0040
        /*0054*/ 	.byte	0x00, 0xf0, 0x11, 0x00


	//----- nvinfo : EIATTR_KPARAM_INFO
	.align		4
.L_879:
        /*0058*/ 	.byte	0x04, 0x17
        /*005a*/ 	.short	(.L_881 - .L_880)
.L_880:
        /*005c*/ 	.word	0x00000000
        /*0060*/ 	.short	0x0007
        /*0062*/ 	.short	0x0038
        /*0064*/ 	.byte	0x00, 0xf0, 0x21, 0x00


	//----- nvinfo : EIATTR_KPARAM_INFO
	.align		4
.L_881:
        /*0068*/ 	.byte	0x04, 0x17
        /*006a*/ 	.short	(.L_883 - .L_882)
.L_882:
        /*006c*/ 	.word	0x00000000
        /*0070*/ 	.short	0x0006
        /*0072*/ 	.short	0x0030
        /*0074*/ 	.byte	0x00, 0xf0, 0x21, 0x00


	//----- nvinfo : EIATTR_KPARAM_INFO
	.align		4
.L_883:
        /*0078*/ 	.byte	0x04, 0x17
        /*007a*/ 	.short	(.L_885 - .L_884)
.L_884:
        /*007c*/ 	.word	0x00000000
        /*0080*/ 	.short	0x0005
        /*0082*/ 	.short	0x0028
        /*0084*/ 	.byte	0x00, 0xf0, 0x21, 0x00


	//----- nvinfo : EIATTR_KPARAM_INFO
	.align		4
.L_885:
        /*0088*/ 	.byte	0x04, 0x17
        /*008a*/ 	.short	(.L_887 - .L_886)
.L_886:
        /*008c*/ 	.word	0x00000000
        /*0090*/ 	.short	0x0004
        /*0092*/ 	.short	0x0020
        /*0094*/ 	.byte	0x00, 0xf0, 0x21, 0x00


	//----- nvinfo : EIATTR_KPARAM_INFO
	.align		4
.L_887:
        /*0098*/ 	.byte	0x04, 0x17
        /*009a*/ 	.short	(.L_889 - .L_888)
.L_888:
        /*009c*/ 	.word	0x00000000
        /*00a0*/ 	.short	0x0003
        /*00a2*/ 	.short	0x0018
        /*00a4*/ 	.byte	0x00, 0xf5, 0x21, 0x00


	//----- nvinfo : EIATTR_KPARAM_INFO
	.align		4
.L_889:
        /*00a8*/ 	.byte	0x04, 0x17
        /*00aa*/ 	.short	(.L_891 - .L_890)
.L_890:
        /*00ac*/ 	.word	0x00000000
        /*00b0*/ 	.short	0x0002
        /*00b2*/ 	.short	0x0010
        /*00b4*/ 	.byte	0x00, 0xf5, 0x21, 0x00


	//----- nvinfo : EIATTR_KPARAM_INFO
	.align		4
.L_891:
        /*00b8*/ 	.byte	0x04, 0x17
        /*00ba*/ 	.short	(.L_893 - .L_892)
.L_892:
        /*00bc*/ 	.word	0x00000000
        /*00c0*/ 	.short	0x0001
        /*00c2*/ 	.short	0x0008
        /*00c4*/ 	.byte	0x00, 0xf5, 0x21, 0x00


	//----- nvinfo : EIATTR_KPARAM_INFO
	.align		4
.L_893:
        /*00c8*/ 	.byte	0x04, 0x17
        /*00ca*/ 	.short	(.L_895 - .L_894)
.L_894:
        /*00cc*/ 	.word	0x00000000
        /*00d0*/ 	.short	0x0000
        /*00d2*/ 	.short	0x0000
        /*00d4*/ 	.byte	0x00, 0xf5, 0x21, 0x00


	//----- nvinfo : EIATTR_SPARSE_MMA_MASK
	.align		4
.L_895:
        /*00d8*/ 	.byte	0x03, 0x50
        /*00da*/ 	.short	0x0000


	//----- nvinfo : EIATTR_MAXREG_COUNT
	.align		4
        /*00dc*/ 	.byte	0x03, 0x1b
        /*00de*/ 	.short	0x00ff


	//----- nvinfo : EIATTR_MERCURY_ISA_VERSION
	.align		4
        /*00e0*/ 	.byte	0x03, 0x5f
        /*00e2*/ 	.short	0x0101


	//----- nvinfo : EIATTR_VRC_CTA_INIT_COUNT
	.align		4
        /*00e4*/ 	.byte	0x02, 0x4a
	.zero		1
	.zero		1


	//----- nvinfo : EIATTR_EXIT_INSTR_OFFSETS
	.align		4
        /*00e8*/ 	.byte	0x04, 0x1c
        /*00ea*/ 	.short	(.L_897 - .L_896)


	//   ....[0]....
.L_896:
        /*00ec*/ 	.word	0x00000120


	//   ....[1]....
        /*00f0*/ 	.word	0x000004d0


	//   ....[2]....
        /*00f4*/ 	.word	0x000011d0


	//----- nvinfo : EIATTR_CRS_STACK_SIZE
	.align		4
.L_897:
        /*00f8*/ 	.byte	0x04, 0x1e
        /*00fa*/ 	.short	(.L_899 - .L_898)
.L_898:
        /*00fc*/ 	.word	0x00000000


	//----- nvinfo : EIATTR_CBANK_PARAM_SIZE
	.align		4
.L_899:
        /*0100*/ 	.byte	0x03, 0x19
        /*0102*/ 	.short	0x0054


	//----- nvinfo : EIATTR_PARAM_CBANK
	.align		4
        /*0104*/ 	.byte	0x04, 0x0a
        /*0106*/ 	.short	(.L_901 - .L_900)
	.align		4
.L_900:
        /*0108*/ 	.word	index@(.nv.constant0._Z8fdir_isoPdS_S_S_ddddiiiii)
        /*010c*/ 	.short	0x0380
        /*010e*/ 	.short	0x0054


	//----- nvinfo : EIATTR_SW_WAR
	.align		4
.L_901:
        /*0110*/ 	.byte	0x04, 0x36
        /*0112*/ 	.short	(.L_903 - .L_902)
.L_902:
        /*0114*/ 	.word	0x00000008
.L_903:


//--------------------- .nv.info._Z12calc_delta_zPdS_S_S_S_di --------------------------
	.section	.nv.info._Z12calc_delta_zPdS_S_S_S_di,"",@"SHT_CUDA_INFO"
	.sectionflags	@""
	.align	4


	//----- nvinfo : EIATTR_CUDA_API_VERSION
	.align		4
        /*0000*/ 	.byte	0x04, 0x37
        /*0002*/ 	.short	(.L_905 - .L_904)
.L_904:
        /*0004*/ 	.word	0x00000082


	//----- nvinfo : EIATTR_KPARAM_INFO
	.align		4
.L_905:
        /*0008*/ 	.byte	0x04, 0x17
        /*000a*/ 	.short	(.L_907 - .L_906)
.L_906:
        /*000c*/ 	.word	0x00000000
        /*0010*/ 	.short	0x0006
        /*0012*/ 	.short	0x0030
        /*0014*/ 	.byte	0x00, 0xf0, 0x11, 0x00


	//----- nvinfo : EIATTR_KPARAM_INFO
	.align		4
.L_907:
        /*0018*/ 	.byte	0x04, 0x17
        /*001a*/ 	.short	(.L_909 - .L_908)
.L_908:
        /*001c*/ 	.word	0x00000000
        /*0020*/ 	.short	0x0005
        /*0022*/ 	.short	0x0028
        /*0024*/ 	.byte	0x00, 0xf0, 0x21, 0x00


	//----- nvinfo : EIATTR_KPARAM_INFO
	.align		4
.L_909:
        /*0028*/ 	.byte	0x04, 0x17
        /*002a*/ 	.short	(.L_911 - .L_910)
.L_910:
        /*002c*/ 	.word	0x00000000
        /*0030*/ 	.short	0x0004
        /*0032*/ 	.short	0x0020
        /*0034*/ 	.byte	0x00, 0xf5, 0x21, 0x00


	//----- nvinfo : EIATTR_KPARAM_INFO
	.align		4
.L_911:
        /*0038*/ 	.byte	0x04, 0x17
        /*003a*/ 	.short	(.L_913 - .L_912)
.L_912:
        /*003c*/ 	.word	0x00000000
        /*0040*/ 	.short	0x0003
        /*0042*/ 	.short	0x0018
        /*0044*/ 	.byte	0x00, 0xf5, 0x21, 0x00


	//----- nvinfo : EIATTR_KPARAM_INFO
	.align		4
.L_913:
        /*0048*/ 	.byte	0x04, 0x17
        /*004a*/ 	.short	(.L_915 - .L_914)
.L_914:
        /*004c*/ 	.word	0x00000000
        /*0050*/ 	.short	0x0002
        /*0052*/ 	.short	0x0010
        /*0054*/ 	.byte	0x00, 0xf5, 0x21, 0x00


	//----- nvinfo : EIATTR_KPARAM_INFO
	.align		4
.L_915:
        /*0058*/ 	.byte	0x04, 0x17
        /*005a*/ 	.short	(.L_917 - .L_916)
.L_916:
        /*005c*/ 	.word	0x00000000
        /*0060*/ 	.short	0x0001
        /*0062*/ 	.short	0x0008
        /*0064*/ 	.byte	0x00, 0xf5, 0x21, 0x00


	//----- nvinfo : EIATTR_KPARAM_INFO
	.align		4
.L_917:
        /*0068*/ 	.byte	0x04, 0x17
        /*006a*/ 	.short	(.L_919 - .L_918)
.L_918:
        /*006c*/ 	.word	0x00000000
        /*0070*/ 	.short	0x0000
        /*0072*/ 	.short	0x0000
        /*0074*/ 	.byte	0x00, 0xf5, 0x21, 0x00


	//----- nvinfo : EIATTR_SPARSE_MMA_MASK
	.align		4
.L_919:
        /*0078*/ 	.byte	0x03, 0x50
        /*007a*/ 	.short	0x0000


	//----- nvinfo : EIATTR_MAXREG_COUNT
	.align		4
        /*007c*/ 	.byte	0x03, 0x1b
        /*007e*/ 	.short	0x00ff


	//----- nvinfo : EIATTR_MERCURY_ISA_VERSION
	.align		4
        /*0080*/ 	.byte	0x03, 0x5f
        /*0082*/ 	.short	0x0101


	//----- nvinfo : EIATTR_VRC_CTA_INIT_COUNT
	.align		4
        /*0084*/ 	.byte	0x02, 0x4a
	.zero		1
	.zero		1


	//----- nvinfo : EIATTR_EXIT_INSTR_OFFSETS
	.align		4
        /*0088*/ 	.byte	0x04, 0x1c
        /*008a*/ 	.short	(.L_921 - .L_920)


	//   ....[0]....
.L_920:
        /*008c*/ 	.word	0x00000070


	//   ....[1]....
        /*0090*/ 	.word	0x000009e0


	//----- nvinfo : EIATTR_CRS_STACK_SIZE
	.align		4
.L_921:
        /*0094*/ 	.byte	0x04, 0x1e
        /*0096*/ 	.short	(.L_923 - .L_922)
.L_922:
        /*0098*/ 	.word	0x00000000


	//----- nvinfo : EIATTR_CBANK_PARAM_SIZE
	.align		4
.L_923:
        /*009c*/ 	.byte	0x03, 0x19
        /*009e*/ 	.short	0x0034


	//----- nvinfo : EIATTR_PARAM_CBANK
	.align		4
        /*00a0*/ 	.byte	0x04, 0x0a
        /*00a2*/ 	.short	(.L_925 - .L_924)
	.align		4
.L_924:
        /*00a4*/ 	.word	index@(.nv.constant0._Z12calc_delta_zPdS_S_S_S_di)
        /*00a8*/ 	.short	0x0380
        /*00aa*/ 	.short	0x0034


	//----- nvinfo : EIATTR_SW_WAR
	.align		4
.L_925:
        /*00ac*/ 	.byte	0x04, 0x36
        /*00ae*/ 	.short	(.L_927 - .L_926)
.L_926:
        /*00b0*/ 	.word	0x00000008
.L_927:


//--------------------- .nv.info._Z17calc_trans_nonisoPdS_S_S_S_S_S_S_S_S_S_S_S_S_S_S_S_S_S_S_S_S_S_S_S_S_S_S_S_S_dddiiiiii --------------------------
	.section	.nv.info._Z17calc_trans_nonisoPdS_S_S_S_S_S_S_S_S_S_S_S_S_S_S_S_S_S_S_S_S_S_S_S_S_S_S_S_S_dddiiiiii,"",@"SHT_CUDA_INFO"
	.sectionflags	@""
	.align	4


	//----- nvinfo : EIATTR_CUDA_API_VERSION
	.align		4
        /*0000*/ 	.byte	0x04, 0x37
        /*0002*/ 	.short	(.L_929 - .L_928)
.L_928:
        /*0004*/ 	.word	0x00000082


	//----- nvinfo : EIATTR_KPARAM_INFO
	.align		4
.L_929:
        /*0008*/ 	.byte	0x04, 0x17
        /*000a*/ 	.short	(.L_931 - .L_930)
.L_930:
        /*000c*/ 	.word	0x00000000
        /*0010*/ 	.short	0x0026
        /*0012*/ 	.short	0x011c
        /*0014*/ 	.byte	0x00, 0xf0, 0x11, 0x00


	//----- nvinfo : EIATTR_KPARAM_INFO
	.align		4
.L_931:
        /*0018*/ 	.byte	0x04, 0x17
        /*001a*/ 	.short	(.L_933 - .L_932)
.L_932:
        /*001c*/ 	.word	0x00000000
        /*0020*/ 	.short	0x0025
        /*0022*/ 	.short	0x0118
        /*0024*/ 	.byte	0x00, 0xf0, 0x11, 0x00


	//----- nvinfo : EIATTR_KPARAM_INFO
	.align		4
.L_933:
        /*0028*/ 	.byte	0x04, 0x17
        /*002a*/ 	.short	(.L_935 - .L_934)
.L_934:
        /*002c*/ 	.word	0x00000000
        /*0030*/ 	.short	0x0024
        /*0032*/ 	.short	0x0114
        /*0034*/ 	.byte	0x00, 0xf0, 0x11, 0x00


	//----- nvinfo : EIATTR_KPARAM_INFO
	.align		4
.L_935:
        /*0038*/ 	.byte	0x04, 0x17
        /*003a*/ 	.short	(.L_937 - .L_936)
.L_936:
        /*003c*/ 	.word	0x00000000
        /*0040*/ 	.short	0x0023
        /*0042*/ 	.short	0x0110
        /*0044*/ 	.byte	0x00, 0xf0, 0x11, 0x00


	//----- nvinfo : EIATTR_KPARAM_INFO
	.align		4
.L_937:
        /*0048*/ 	.byte	0x04, 0x17
        /*004a*/ 	.short	(.L_939 - .L_938)
.L_938:
        /*004c*/ 	.word	0x00000000
        /*0050*/ 	.short	0x0022
        /*0052*/ 	.short	0x010c
        /*0054*/ 	.byte	0x00, 0xf0, 0x11, 0x00


	//----- nvinfo : EIATTR_KPARAM_INFO
	.align		4
.L_939:
        /*0058*/ 	.byte	0x04, 0x17
        /*005a*/ 	.short	(.L_941 - .L_940)
.L_940:
        /*005c*/ 	.word	0x00000000
        /*0060*/ 	.short	0x0021
        /*0062*/ 	.short	0x0108
        /*0064*/ 	.byte	0x00, 0xf0, 0x11, 0x00


	//----- nvinfo : EIATTR_KPARAM_INFO
	.align		4
.L_941:
        /*0068*/ 	.byte	0x04, 0x17
        /*006a*/ 	.short	(.L_943 - .L_942)
.L_942:
        /*006c*/ 	.word	0x00000000
        /*0070*/ 	.short	0x0020
        /*0072*/ 	.short	0x0100
        /*0074*/ 	.byte	0x00, 0xf0, 0x21, 0x00


	//----- nvinfo : EIATTR_KPARAM_INFO
	.align		4
.L_943:
        /*0078*/ 	.byte	0x04, 0x17
        /*007a*/ 	.short	(.L_945 - .L_944)
.L_944:
        /*007c*/ 	.word	0x00000000
        /*0080*/ 	.short	0x001f
        /*0082*/ 	.short	0x00f8
        /*0084*/ 	.byte	0x00, 0xf0, 0x21, 0x00


	//----- nvinfo : EIATTR_KPARAM_INFO
	.align		4
.L_945:
        /*0088*/ 	.byte	0x04, 0x17
        /*008a*/ 	.short	(.L_947 - .L_946)
.L_946:
        /*008c*/ 	.word	0x00000000
        /*0090*/ 	.short	0x001e
        /*0092*/ 	.short	0x00f0
        /*0094*/ 	.byte	0x00, 0xf0, 0x21, 0x00


	//----- nvinfo : EIATTR_KPARAM_INFO
	.align		4
.L_947:
        /*0098*/ 	.byte	0x04, 0x17
        /*009a*/ 	.short	(.L_949 - .L_948)
.L_948:
        /*009c*/ 	.word	0x00000000
        /*00a0*/ 	.short	0x001d
        /*00a2*/ 	.short	0x00e8
        /*00a4*/ 	.byte	0x00, 0xf5, 0x21, 0x00


	//----- nvinfo : EIATTR_KPARAM_INFO
	.align		4
.L_949:
        /*00a8*/ 	.byte	0x04, 0x17
        /*00aa*/ 	.short	(.L_951 - .L_950)
.L_950:
        /*00ac*/ 	.word	0x00000000
        /*00b0*/ 	.short	0x001c
        /*00b2*/ 	.short	0x00e0
        /*00b4*/ 	.byte	0x00, 0xf5, 0x21, 0x00


	//----- nvinfo : EIATTR_KPARAM_INFO
	.align		4
.L_951:
        /*00b8*/ 	.byte	0x04, 0x17
        /*00ba*/ 	.short	(.L_953 - .L_952)
.L_952:
        /*00bc*/ 	.word	0x00000000
        /*00c0*/ 	.short	0x001b
        /*00c2*/ 	.short	0x00d8
        /*00c4*/ 	.byte	0x00, 0xf5, 0x21, 0x00


	//----- nvinfo : EIATTR_KPARAM_INFO
	.align		4
.L_953:
        /*00c8*/ 	.byte	0x04, 0x17
        /*00ca*/ 	.short	(.L_955 - .L_954)
.L_954:
        /*00cc*/ 	.word	0x00000000
        /*00d0*/ 	.short	0x001a
        /*00d2*/ 	.short	0x00d0
        /*00d4*/ 	.byte	0x00, 0xf5, 0x21, 0x00


	//----- nvinfo : EIATTR_KPARAM_INFO
	.align		4
.L_955:
        /*00d8*/ 	.byte	0x04, 0x17
        /*00da*/ 	.short	(.L_957 - .L_956)
.L_956:
        /*00dc*/ 	.word	0x00000000
        /*00e0*/ 	.short	0x0019
        /*00e2*/ 	.short	0x00c8
        /*00e4*/ 	.byte	0x00, 0xf5, 0x21, 0x00


	//----- nvinfo : EIATTR_KPARAM_INFO
	.align		4
.L_957:
        /*00e8*/ 	.byte	0x04, 0x17
        /*00ea*/ 	.short	(.L_959 - .L_958)
.L_958:
        /*00ec*/ 	.word	0x00000000
        /*00f0*/ 	.short	0x0018
        /*00f2*/ 	.short	0x00c0
        /*00f4*/ 	.byte	0x00, 0xf5, 0x21, 0x00


	//----- nvinfo : EIATTR_KPARAM_INFO
	.align		4
.L_959:
        /*00f8*/ 	.byte	0x04, 0x17
        /*00fa*/ 	.short	(.L_961 - .L_960)
.L_960:
        /*00fc*/ 	.word	0x00000000
        /*0100*/ 	.short	0x0017
        /*0102*/ 	.short	0x00b8
        /*0104*/ 	.byte	0x00, 0xf5, 0x21, 0x00


	//----- nvinfo : EIATTR_KPARAM_INFO
	.align		4
.L_961:
        /*0108*/ 	.byte	0x04, 0x17
        /*010a*/ 	.short	(.L_963 - .L_962)
.L_962:
        /*010c*/ 	.word	0x00000000
        /*0110*/ 	.short	0x0016
        /*0112*/ 	.short	0x00b0
        /*0114*/ 	.byte	0x00, 0xf5, 0x21, 0x00


	//----- nvinfo : EIATTR_KPARAM_INFO
	.align		4
.L_963:
        /*0118*/ 	.byte	0x04, 0x17
        /*011a*/ 	.short	(.L_965 - .L_964)
.L_964:
        /*011c*/ 	.word	0x00000000
        /*0120*/ 	.short	0x0015
        /*0122*/ 	.short	0x00a8
        /*0124*/ 	.byte	0x00, 0xf5, 0x21, 0x00


	//----- nvinfo : EIATTR_KPARAM_INFO
	.align		4
.L_965:
        /*0128*/ 	.byte	0x04, 0x17
        /*012a*/ 	.short	(.L_967 - .L_966)
.L_966:
        /*012c*/ 	.word	0x00000000
        /*0130*/ 	.short	0x0014
        /*0132*/ 	.short	0x00a0
        /*0134*/ 	.byte	0x00, 0xf5, 0x21, 0x00


	//----- nvinfo : EIATTR_KPARAM_INFO
	.align		4
.L_967:
        /*0138*/ 	.byte	0x04, 0x17
        /*013a*/ 	.short	(.L_969 - .L_968)
.L_968:
        /*013c*/ 	.word	0x00000000
        /*0140*/ 	.short	0x0013
        /*0142*/ 	.short	0x0098
        /*0144*/ 	.byte	0x00, 0xf5, 0x21, 0x00


	//----- nvinfo : EIATTR_KPARAM_INFO
	.align		4
.L_969:
        /*0148*/ 	.byte	0x04, 0x17
        /*014a*/ 	.short	(.L_971 - .L_970)
.L_970:
        /*014c*/ 	.word	0x00000000
        /*0150*/ 	.short	0x0012
        /*0152*/ 	.short	0x0090
        /*0154*/ 	.byte	0x00, 0xf5, 0x21, 0x00


	//----- nvinfo : EIATTR_KPARAM_INFO
	.align		4
.L_971:
        /*0158*/ 	.byte	0x04, 0x17
        /*015a*/ 	.short	(.L_973 - .L_972)
.L_972:
        /*015c*/ 	.word	0x00000000
        /*0160*/ 	.short	0x0011
        /*0162*/ 	.short	0x0088
        /*0164*/ 	.byte	0x00, 0xf5, 0x21, 0x00


	//----- nvinfo : EIATTR_KPARAM_INFO
	.align		4
.L_973:
        /*0168*/ 	.byte	0x04, 0x17
        /*016a*/ 	.short	(.L_975 - .L_974)
.L_974:
        /*016c*/ 	.word	0x00000000
        /*0170*/ 	.short	0x0010
        /*0172*/ 	.short	0x0080
        /*0174*/ 	.byte	0x00, 0xf5, 0x21, 0x00


	//----- nvinfo : EIATTR_KPARAM_INFO
	.align		4
.L_975:
        /*0178*/ 	.byte	0x04, 0x17
        /*017a*/ 	.short	(.L_977 - .L_976)
.L_976:
        /*017c*/ 	.word	0x00000000
        /*0180*/ 	.short	0x000f
        /*0182*/ 	.short	0x0078
        /*0184*/ 	.byte	0x00, 0xf5, 0x21, 0x00


	//----- nvinfo : EIATTR_KPARAM_INFO
	.align		4
.L_977:
        /*0188*/ 	.byte	0x04, 0x17
        /*018a*/ 	.short	(.L_979 - .L_978)
.L_978:
        /*018c*/ 	.word	0x00000000
        /*0190*/ 	.short	0x000e
        /*0192*/ 	.short	0x0070
        /*0194*/ 	.byte	0x00, 0xf5, 0x21, 0x00


	//----- nvinfo : EIATTR_KPARAM_INFO
	.align		4
.L_979:
        /*0198*/ 	.byte	0x04, 0x17
        /*019a*/ 	.short	(.L_981 - .L_980)
.L_980:
        /*019c*/ 	.word	0x00000000
        /*01a0*/ 	.short	0x000d
        /*01a2*/ 	.short	0x0068
        /*01a4*/ 	.byte	0x00, 0xf5, 0x21, 0x00


	//----- nvinfo : EIATTR_KPARAM_INFO
	.align		4
.L_981:
        /*01a8*/ 	.byte	0x04, 0x17
        /*01aa*/ 	.short	(.L_983 - .L_982)
.L_982:
        /*01ac*/ 	.word	0x00000000
        /*01b0*/ 	.short	0x000c
        /*01b2*/ 	.short	0x0060
        /*01b4*/ 	.byte	0x00, 0xf5, 0x21, 0x00


	//----- nvinfo : EIATTR_KPARAM_INFO
	.align		4
.L_983:
        /*01b8*/ 	.byte	0x04, 0x17
        /*01ba*/ 	.short	(.L_985 - .L_984)
.L_984:
        /*01bc*/ 	.word	0x00000000
        /*01c0*/ 	.short	0x000b
        /*01c2*/ 	.short	0x0058
        /*01c4*/ 	.byte	0x00, 0xf5, 0x21, 0x00


	//----- nvinfo : EIATTR_KPARAM_INFO
	.align		4
.L_985:
        /*01c8*/ 	.byte	0x04, 0x17
        /*01ca*/ 	.short	(.L_987 - .L_986)
.L_986:
        /*01cc*/ 	.word	0x00000000
        /*01d0*/ 	.short	0x000a
        /*01d2*/ 	.short	0x0050
        /*01d4*/ 	.byte	0x00, 0xf5, 0x21, 0x00


	//----- nvinfo : EIATTR_KPARAM_INFO
	.align		4
.L_987:
        /*01d8*/ 	.byte	0x04, 0x17
        /*01da*/ 	.short	(.L_989 - .L_988)
.L_988:
        /*01dc*/ 	.word	0x00000000
        /*01e0*/ 	.short	0x0009
        /*01e2*/ 	.short	0x0048
        /*01e4*/ 	.byte	0x00, 0xf5, 0x21, 0x00


	//----- nvinfo : EIATTR_KPARAM_INFO
	.align		4
.L_989:
        /*01e8*/ 	.byte	0x04, 0x17
        /*01ea*/ 	.short	(.L_991 - .L_990)
.L_990:
        /*01ec*/ 	.word	0x00000000
        /*01f0*/ 	.short	0x0008
        /*01f2*/ 	.short	0x0040
        /*01f4*/ 	.byte	0x00, 0xf5, 0x21, 0x00


	//----- nvinfo : EIATTR_KPARAM_INFO
	.align		4
.L_991:
        /*01f8*/ 	.byte	0x04, 0x17
        /*01fa*/ 	.short	(.L_993 - .L_992)
.L_992:
        /*01fc*/ 	.word	0x00000000
        /*0200*/ 	.short	0x0007
        /*0202*/ 	.short	0x0038
        /*0204*/ 	.byte	0x00, 0xf5, 0x21, 0x00


	//----- nvinfo : EIATTR_KPARAM_INFO
	.align		4
.L_993:
        /*0208*/ 	.byte	0x04, 0x17
        /*020a*/ 	.short	(.L_995 - .L_994)
.L_994:
        /*020c*/ 	.word	0x00000000
        /*0210*/ 	.short	0x0006
        /*0212*/ 	.short	0x0030
        /*0214*/ 	.byte	0x00, 0xf5, 0x21, 0x00


	//----- nvinfo : EIATTR_KPARAM_INFO
	.align		4
.L_995:
        /*0218*/ 	.byte	0x04, 0x17
        /*021a*/ 	.short	(.L_997 - .L_996)
.L_996:
        /*021c*/ 	.word	0x00000000
        /*0220*/ 	.short	0x0005
        /*0222*/ 	.short	0x0028
        /*0224*/ 	.byte	0x00, 0xf5, 0x21, 0x00


	//----- nvinfo : EIATTR_KPARAM_INFO
	.align		4
.L_997:
        /*0228*/ 	.byte	0x04, 0x17
        /*022a*/ 	.short	(.L_999 - .L_998)
.L_998:
        /*022c*/ 	.word	0x00000000
        /*0230*/ 	.short	0x0004
        /*0232*/ 	.short	0x0020
        /*0234*/ 	.byte	0x00, 0xf5, 0x21, 0x00


	//----- nvinfo : EIATTR_KPARAM_INFO
	.align		4
.L_999:
        /*0238*/ 	.byte	0x04, 0x17
        /*023a*/ 	.short	(.L_1001 - .L_1000)
.L_1000:
        /*023c*/ 	.word	0x00000000
        /*0240*/ 	.short	0x0003
        /*0242*/ 	.short	0x0018
        /*0244*/ 	.byte	0x00, 0xf5, 0x21, 0x00


	//----- nvinfo : EIATTR_KPARAM_INFO
	.align		4
.L_1001:
        /*0248*/ 	.byte	0x04, 0x17
        /*024a*/ 	.short	(.L_1003 - .L_1002)
.L_1002:
        /*024c*/ 	.word	0x00000000
        /*0250*/ 	.short	0x0002
        /*0252*/ 	.short	0x0010
        /*0254*/ 	.byte	0x00, 0xf5, 0x21, 0x00


	//----- nvinfo : EIATTR_KPARAM_INFO
	.align		4
.L_1003:
        /*0258*/ 	.byte	0x04, 0x17
        /*025a*/ 	.short	(.L_1005 - .L_1004)
.L_1004:
        /*025c*/ 	.word	0x00000000
        /*0260*/ 	.short	0x0001
        /*0262*/ 	.short	0x0008
        /*0264*/ 	.byte	0x00, 0xf5, 0x21, 0x00


	//----- nvinfo : EIATTR_KPARAM_INFO
	.align		4
.L_1005:
        /*0268*/ 	.byte	0x04, 0x17
        /*026a*/ 	.short	(.L_1007 - .L_1006)
.L_1006:
        /*026c*/ 	.word	0x00000000
        /*0270*/ 	.short	0x0000
        /*0272*/ 	.short	0x0000
        /*0274*/ 	.byte	0x00, 0xf5, 0x21, 0x00


	//----- nvinfo : EIATTR_SPARSE_MMA_MASK
	.align		4
.L_1007:
        /*0278*/ 	.byte	0x03, 0x50
        /*027a*/ 	.short	0x0000


	//----- nvinfo : EIATTR_MAXREG_COUNT
	.align		4
        /*027c*/ 	.byte	0x03, 0x1b
        /*027e*/ 	.short	0x00ff


	//----- nvinfo : EIATTR_MERCURY_ISA_VERSION
	.align		4
        /*0280*/ 	.byte	0x03, 0x5f
        /*0282*/ 	.short	0x0101


	//----- nvinfo : EIATTR_VRC_CTA_INIT_COUNT
	.align		4
        /*0284*/ 	.byte	0x02, 0x4a
	.zero		1
	.zero		1


	//----- nvinfo : EIATTR_EXIT_INSTR_OFFSETS
	.align		4
        /*0288*/ 	.byte	0x04, 0x1c
        /*028a*/ 	.short	(.L_1009 - .L_1008)


	//   ....[0]....
.L_1008:
        /*028c*/ 	.word	0x00000120


	//   ....[1]....
        /*0290*/ 	.word	0x000054c0


	//----- nvinfo : EIATTR_CRS_STACK_SIZE
	.align		4
.L_1009:
        /*0294*/ 	.byte	0x04, 0x1e
        /*0296*/ 	.short	(.L_1011 - .L_1010)
.L_1010:
        /*0298*/ 	.word	0x00000000


	//----- nvinfo : EIATTR_CBANK_PARAM_SIZE
	.align		4
.L_1011:
        /*029c*/ 	.byte	0x03, 0x19
        /*029e*/ 	.short	0x0120


	//----- nvinfo : EIATTR_PARAM_CBANK
	.align		4
        /*02a0*/ 	.byte	0x04, 0x0a
        /*02a2*/ 	.short	(.L_1013 - .L_1012)
	.align		4
.L_1012:
        /*02a4*/ 	.word	index@(.nv.constant0._Z17calc_trans_nonisoPdS_S_S_S_S_S_S_S_S_S_S_S_S_S_S_S_S_S_S_S_S_S_S_S_S_S_S_S_S_dddiiiiii)
        /*02a8*/ 	.short	0x0380
        /*02aa*/ 	.short	0x0120


	//----- nvinfo : EIATTR_SW_WAR
	.align		4
.L_1013:
        /*02ac*/ 	.byte	0x04, 0x36
        /*02ae*/ 	.short	(.L_1015 - .L_1014)
.L_1014:
        /*02b0*/ 	.word	0x00000008
.L_1015:


//--------------------- .nv.info._Z14calc_trans_isoPdS_S_S_S_S_S_S_S_S_S_S_S_S_S_dddiiiiii --------------------------
	.section	.nv.info._Z14calc_trans_isoPdS_S_S_S_S_S_S_S_S_S_S_S_S_S_dddiiiiii,"",@"SHT_CUDA_INFO"
	.sectionflags	@""
	.align	4


	//----- nvinfo : EIATTR_CUDA_API_VERSION
	.align		4
        /*0000*/ 	.byte	0x04, 0x37
        /*0002*/ 	.short	(.L_1017 - .L_1016)
.L_1016:
        /*0004*/ 	.word	0x00000082


	//----- nvinfo : EIATTR_KPARAM_INFO
	.align		4
.L_1017:
        /*0008*/ 	.byte	0x04, 0x17
        /*000a*/ 	.short	(.L_1019 - .L_1018)
.L_1018:
        /*000c*/ 	.word	0x00000000
        /*0010*/ 	.short	0x0017
        /*0012*/ 	.short	0x00a4
        /*0014*/ 	.byte	0x00, 0xf0, 0x11, 0x00


	//----- nvinfo : EIATTR_KPARAM_INFO
	.align		4
.L_1019:
        /*0018*/ 	.byte	0x04, 0x17
        /*001a*/ 	.short	(.L_1021 - .L_1020)
.L_1020:
        /*001c*/ 	.word	0x00000000
        /*0020*/ 	.short	0x0016
        /*0022*/ 	.short	0x00a0
        /*0024*/ 	.byte	0x00, 0xf0, 0x11, 0x00


	//----- nvinfo : EIATTR_KPARAM_INFO
	.align		4
.L_1021:
        /*0028*/ 	.byte	0x04, 0x17
        /*002a*/ 	.short	(.L_1023 - .L_1022)
.L_1022:
        /*002c*/ 	.word	0x00000000
        /*0030*/ 	.short	0x0015
        /*0032*/ 	.short	0x009c
        /*0034*/ 	.byte	0x00, 0xf0, 0x11, 0x00


	//----- nvinfo : EIATTR_KPARAM_INFO
	.align		4
.L_1023:
        /*0038*/ 	.byte	0x04, 0x17
        /*003a*/ 	.short	(.L_1025 - .L_1024)
.L_1024:
        /*003c*/ 	.word	0x00000000
        /*0040*/ 	.short	0x0014
        /*0042*/ 	.short	0x0098
        /*0044*/ 	.byte	0x00, 0xf0, 0x11, 0x00


	//----- nvinfo : EIATTR_KPARAM_INFO
	.align		4
.L_1025:
        /*0048*/ 	.byte	0x04, 0x17
        /*004a*/ 	.short	(.L_1027 - .L_1026)
.L_1026:
        /*004c*/ 	.word	0x00000000
        /*0050*/ 	.short	0x0013
        /*0052*/ 	.short	0x0094
        /*0054*/ 	.byte	0x00, 0xf0, 0x11, 0x00


	//----- nvinfo : EIATTR_KPARAM_INFO
	.align		4
.L_1027:
        /*0058*/ 	.byte	0x04, 0x17
        /*005a*/ 	.short	(.L_1029 - .L_1028)
.L_1028:
        /*005c*/ 	.word	0x00000000
        /*0060*/ 	.short	0x0012
        /*0062*/ 	.short	0x0090
        /*0064*/ 	.byte	0x00, 0xf0, 0x11, 0x00


	//----- nvinfo : EIATTR_KPARAM_INFO
	.align		4
.L_1029:
        /*0068*/ 	.byte	0x04, 0x17
        /*006a*/ 	.short	(.L_1031 - .L_1030)
.L_1030:
        /*006c*/ 	.word	0x00000000
        /*0070*/ 	.short	0x0011
        /*0072*/ 	.short	0x0088
        /*0074*/ 	.byte	0x00, 0xf0, 0x21, 0x00


	//----- nvinfo : EIATTR_KPARAM_INFO
	.align		4
.L_1031:
        /*0078*/ 	.byte	0x04, 0x17
        /*007a*/ 	.short	(.L_1033 - .L_1032)
.L_1032:
        /*007c*/ 	.word	0x00000000
        /*0080*/ 	.short	0x0010
        /*0082*/ 	.short	0x0080
        /*0084*/ 	.byte	0x00, 0xf0, 0x21, 0x00


	//----- nvinfo : EIATTR_KPARAM_INFO
	.align		4
.L_1033:
        /*0088*/ 	.byte	0x04, 0x17
        /*008a*/ 	.short	(.L_1035 - .L_1034)
.L_1034:
        /*008c*/ 	.word	0x00000000
        /*0090*/ 	.short	0x000f
        /*0092*/ 	.short	0x0078
        /*0094*/ 	.byte	0x00, 0xf0, 0x21, 0x00


	//----- nvinfo : EIATTR_KPARAM_INFO
	.align		4
.L_1035:
        /*0098*/ 	.byte	0x04, 0x17
        /*009a*/ 	.short	(.L_1037 - .L_1036)
.L_1036:
        /*009c*/ 	.word	0x00000000
        /*00a0*/ 	.short	0x000e
        /*00a2*/ 	.short	0x0070
        /*00a4*/ 	.byte	0x00, 0xf5, 0x21, 0x00


	//----- nvinfo : EIATTR_KPARAM_INFO
	.align		4
.L_1037:
        /*00a8*/ 	.byte	0x04, 0x17
        /*00aa*/ 	.short	(.L_1039 - .L_1038)
.L_1038:
        /*00ac*/ 	.word	0x00000000
        /*00b0*/ 	.short	0x000d
        /*00b2*/ 	.short	0x0068
        /*00b4*/ 	.byte	0x00, 0xf5, 0x21, 0x00


	//----- nvinfo : EIATTR_KPARAM_INFO
	.align		4
.L_1039:
        /*00b8*/ 	.byte	0x04, 0x17
        /*00ba*/ 	.short	(.L_1041 - .L_1040)
.L_1040:
        /*00bc*/ 	.word	0x00000000
        /*00c0*/ 	.short	0x000c
        /*00c2*/ 	.short	0x0060
        /*00c4*/ 	.byte	0x00, 0xf5, 0x21, 0x00


	//----- nvinfo : EIATTR_KPARAM_INFO
	.align		4
.L_1041:
        /*00c8*/ 	.byte	0x04, 0x17
        /*00ca*/ 	.short	(.L_1043 - .L_1042)
.L_1042:
        /*00cc*/ 	.word	0x00000000
        /*00d0*/ 	.short	0x000b
        /*00d2*/ 	.short	0x0058
        /*00d4*/ 	.byte	0x00, 0xf5, 0x21, 0x00


	//----- nvinfo : EIATTR_KPARAM_INFO
	.align		4
.L_1043:
        /*00d8*/ 	.byte	0x04, 0x17
        /*00da*/ 	.short	(.L_1045 - .L_1044)
.L_1044:
        /*00dc*/ 	.word	0x00000000
        /*00e0*/ 	.short	0x000a
        /*00e2*/ 	.short	0x0050
        /*00e4*/ 	.byte	0x00, 0xf5, 0x21, 0x00


	//----- nvinfo : EIATTR_KPARAM_INFO
	.align		4
.L_1045:
        /*00e8*/ 	.byte	0x04, 0x17
        /*00ea*/ 	.short	(.L_1047 - .L_1046)
.L_1046:
        /*00ec*/ 	.word	0x00000000
        /*00f0*/ 	.short	0x0009
        /*00f2*/ 	.short	0x0048
        /*00f4*/ 	.byte	0x00, 0xf5, 0x21, 0x00


	//----- nvinfo : EIATTR_KPARAM_INFO
	.align		4
.L_1047:
        /*00f8*/ 	.byte	0x04, 0x17
        /*00fa*/ 	.short	(.L_1049 - .L_1048)
.L_1048:
        /*00fc*/ 	.word	0x00000000
        /*0100*/ 	.short	0x0008
        /*0102*/ 	.short	0x0040
        /*0104*/ 	.byte	0x00, 0xf5, 0x21, 0x00


	//----- nvinfo : EIATTR_KPARAM_INFO
	.align		4
.L_1049:
        /*0108*/ 	.byte	0x04, 0x17
        /*010a*/ 	.short	(.L_1051 - .L_1050)
.L_1050:
        /*010c*/ 	.word	0x00000000
        /*0110*/ 	.short	0x0007
        /*0112*/ 	.short	0x0038
        /*0114*/ 	.byte	0x00, 0xf5, 0x21, 0x00


	//----- nvinfo : EIATTR_KPARAM_INFO
	.align		4
.L_1051:
        /*0118*/ 	.byte	0x04, 0x17
        /*011a*/ 	.short	(.L_1053 - .L_1052)
.L_1052:
        /*011c*/ 	.word	0x00000000
        /*0120*/ 	.short	0x0006
        /*0122*/ 	.short	0x0030
        /*0124*/ 	.byte	0x00, 0xf5, 0x21, 0x00


	//----- nvinfo : EIATTR_KPARAM_INFO
	.align		4
.L_1053:
        /*0128*/ 	.byte	0x04, 0x17
        /*012a*/ 	.short	(.L_1055 - .L_1054)
.L_1054:
        /*012c*/ 	.word	0x00000000
        /*0130*/ 	.short	0x0005
        /*0132*/ 	.short	0x0028
        /*0134*/ 	.byte	0x00, 0xf5, 0x21, 0x00


	//----- nvinfo : EIATTR_KPARAM_INFO
	.align		4
.L_1055:
        /*0138*/ 	.byte	0x04, 0x17
        /*013a*/ 	.short	(.L_1057 - .L_1056)
.L_1056:
        /*013c*/ 	.word	0x00000000
        /*0140*/ 	.short	0x0004
        /*0142*/ 	.short	0x0020
        /*0144*/ 	.byte	0x00, 0xf5, 0x21, 0x00


	//----- nvinfo : EIATTR_KPARAM_INFO
	.align		4
.L_1057:
        /*0148*/ 	.byte	0x04, 0x17
        /*014a*/ 	.short	(.L_1059 - .L_1058)
.L_1058:
        /*014c*/ 	.word	0x00000000
        /*0150*/ 	.short	0x0003
        /*0152*/ 	.short	0x0018
        /*0154*/ 	.byte	0x00, 0xf5, 0x21, 0x00


	//----- nvinfo : EIATTR_KPARAM_INFO
	.align		4
.L_1059:
        /*0158*/ 	.byte	0x04, 0x17
        /*015a*/ 	.short	(.L_1061 - .L_1060)
.L_1060:
        /*015c*/ 	.word	0x00000000
        /*0160*/ 	.short	0x0002
        /*0162*/ 	.short	0x0010
        /*0164*/ 	.byte	0x00, 0xf5, 0x21, 0x00


	//----- nvinfo : EIATTR_KPARAM_INFO
	.align		4
.L_1061:
        /*0168*/ 	.byte	0x04, 0x17
        /*016a*/ 	.short	(.L_1063 - .L_1062)
.L_1062:
        /*016c*/ 	.word	0x00000000
        /*0170*/ 	.short	0x0001
        /*0172*/ 	.short	0x0008
        /*0174*/ 	.byte	0x00, 0xf5, 0x21, 0x00


	//----- nvinfo : EIATTR_KPARAM_INFO
	.align		4
.L_1063:
        /*0178*/ 	.byte	0x04, 0x17
        /*017a*/ 	.short	(.L_1065 - .L_1064)
.L_1064:
        /*017c*/ 	.word	0x00000000
        /*0180*/ 	.short	0x0000
        /*0182*/ 	.short	0x0000
        /*0184*/ 	.byte	0x00, 0xf5, 0x21, 0x00


	//----- nvinfo : EIATTR_SPARSE_MMA_MASK
	.align		4
.L_1065:
        /*0188*/ 	.byte	0x03, 0x50
        /*018a*/ 	.short	0x0000


	//----- nvinfo : EIATTR_MAXREG_COUNT
	.align		4
        /*018c*/ 	.byte	0x03, 0x1b
        /*018e*/ 	.short	0x00ff


	//----- nvinfo : EIATTR_MERCURY_ISA_VERSION
	.align		4
        /*0190*/ 	.byte	0x03, 0x5f
        /*0192*/ 	.short	0x0101


	//----- nvinfo : EIATTR_VRC_CTA_INIT_COUNT
	.align		4
        /*0194*/ 	.byte	0x02, 0x4a
	.zero		1
	.zero		1


	//----- nvinfo : EIATTR_EXIT_INSTR_OFFSETS
	.align		4
        /*0198*/ 	.byte	0x04, 0x1c
        /*019a*/ 	.short	(.L_1067 - .L_1066)


	//   ....[0]....
.L_1066:
        /*019c*/ 	.word	0x00000120


	//   ....[1]....
        /*01a0*/ 	.word	0x00002b50


	//----- nvinfo : EIATTR_CRS_STACK_SIZE
	.align		4
.L_1067:
        /*01a4*/ 	.byte	0x04, 0x1e
        /*01a6*/ 	.short	(.L_1069 - .L_1068)
.L_1068:
        /*01a8*/ 	.word	0x00000000


	//----- nvinfo : EIATTR_CBANK_PARAM_SIZE
	.align		4
.L_1069:
        /*01ac*/ 	.byte	0x03, 0x19
        /*01ae*/ 	.short	0x00a8


	//----- nvinfo : EIATTR_PARAM_CBANK
	.align		4
        /*01b0*/ 	.byte	0x04, 0x0a
        /*01b2*/ 	.short	(.L_1071 - .L_1070)
	.align		4
.L_1070:
        /*01b4*/ 	.word	index@(.nv.constant0._Z14calc_trans_isoPdS_S_S_S_S_S_S_S_S_S_S_S_S_S_dddiiiiii)
        /*01b8*/ 	.short	0x0380
        /*01ba*/ 	.short	0x00a8


	//----- nvinfo : EIATTR_SW_WAR
	.align		4
.L_1071:
        /*01bc*/ 	.byte	0x04, 0x36
        /*01be*/ 	.short	(.L_1073 - .L_1072)
.L_1072:
        /*01c0*/ 	.word	0x00000008
.L_1073:


//--------------------- .nv.info._Z25planck_interpol_interfacePdS_S_iiii --------------------------
	.section	.nv.info._Z25planck_interpol_interfacePdS_S_iiii,"",@"SHT_CUDA_INFO"
	.sectionflags	@""
	.align	4


	//----- nvinfo : EIATTR_CUDA_API_VERSION
	.align		4
        /*0000*/ 	.byte	0x04, 0x37
        /*0002*/ 	.short	(.L_1075 - .L_1074)
.L_1074:
        /*0004*/ 	.word	0x00000082


	//----- nvinfo : EIATTR_KPARAM_INFO
	.align		4
.L_1075:
        /*0008*/ 	.byte	0x04, 0x17
        /*000a*/ 	.short	(.L_1077 - .L_1076)
.L_1076:
        /*000c*/ 	.word	0x00000000
        /*0010*/ 	.short	0x0006
        /*0012*/ 	.short	0x0024
        /*0014*/ 	.byte	0x00, 0xf0, 0x11, 0x00


	//----- nvinfo : EIATTR_KPARAM_INFO
	.align		4
.L_1077:
        /*0018*/ 	.byte	0x04, 0x17
        /*001a*/ 	.short	(.L_1079 - .L_1078)
.L_1078:
        /*001c*/ 	.word	0x00000000
        /*0020*/ 	.short	0x0005
        /*0022*/ 	.short	0x0020
        /*0024*/ 	.byte	0x00, 0xf0, 0x11, 0x00


	//----- nvinfo : EIATTR_KPARAM_INFO
	.align		4
.L_1079:
        /*0028*/ 	.byte	0x04, 0x17
        /*002a*/ 	.short	(.L_1081 - .L_1080)
.L_1080:
        /*002c*/ 	.word	0x00000000
        /*0030*/ 	.short	0x0004
        /*0032*/ 	.short	0x001c
        /*0034*/ 	.byte	0x00, 0xf0, 0x11, 0x00


	//----- nvinfo : EIATTR_KPARAM_INFO
	.align		4
.L_1081:
        /*0038*/ 	.byte	0x04, 0x17
        /*003a*/ 	.short	(.L_1083 - .L_1082)
.L_1082:
        /*003c*/ 	.word	0x00000000
        /*0040*/ 	.short	0x0003
        /*0042*/ 	.short	0x0018
        /*0044*/ 	.byte	0x00, 0xf0, 0x11, 0x00


	//----- nvinfo : EIATTR_KPARAM_INFO
	.align		4
.L_1083:
        /*0048*/ 	.byte	0x04, 0x17
        /*004a*/ 	.short	(.L_1085 - .L_1084)
.L_1084:
        /*004c*/ 	.word	0x00000000
        /*0050*/ 	.short	0x0002
        /*0052*/ 	.short	0x0010
        /*0054*/ 	.byte	0x00, 0xf5, 0x21, 0x00


	//----- nvinfo : EIATTR_KPARAM_INFO
	.align		4
.L_1085:
        /*0058*/ 	.byte	0x04, 0x17
        /*005a*/ 	.short	(.L_1087 - .L_1086)
.L_1086:
        /*005c*/ 	.word	0x00000000
        /*0060*/ 	.short	0x0001
        /*0062*/ 	.short	0x0008
        /*0064*/ 	.byte	0x00, 0xf5, 0x21, 0x00


	//----- nvinfo : EIATTR_KPARAM_INFO
	.align		4
.L_1087:
        /*0068*/ 	.byte	0x04, 0x17
        /*006a*/ 	.short	(.L_1089 - .L_1088)
.L_1088:
        /*006c*/ 	.word	0x00000000
        /*0070*/ 	.short	0x0000
        /*0072*/ 	.short	0x0000
        /*0074*/ 	.byte	0x00, 0xf5, 0x21, 0x00


	//----- nvinfo : EIATTR_SPARSE_MMA_MASK
	.align		4
.L_1089:
        /*0078*/ 	.byte	0x03, 0x50
        /*007a*/ 	.short	0x0000


	//----- nvinfo : EIATTR_MAXREG_COUNT
	.align		4
        /*007c*/ 	.byte	0x03, 0x1b
        /*007e*/ 	.short	0x00ff


	//----- nvinfo : EIATTR_MERCURY_ISA_VERSION
	.align		4
        /*0080*/ 	.byte	0x03, 0x5f
        /*0082*/ 	.short	0x0101


	//----- nvinfo : EIATTR_VRC_CTA_INIT_COUNT
	.align		4
        /*0084*/ 	.byte	0x02, 0x4a
	.zero		1
	.zero		1


	//----- nvinfo : EIATTR_EXIT_INSTR_OFFSETS
	.align		4
        /*0088*/ 	.byte	0x04, 0x1c
        /*008a*/ 	.short	(.L_1091 - .L_1090)


	//   ....[0]....
.L_1090:
        /*008c*/ 	.word	0x000000c0


	//   ....[1]....
        /*0090*/ 	.word	0x00000530


	//   ....[2]....
        /*0094*/ 	.word	0x000005a0


	//----- nvinfo : EIATTR_CRS_STACK_SIZE
	.align		4
.L_1091:
        /*0098*/ 	.byte	0x04, 0x1e
        /*009a*/ 	.short	(.L_1093 - .L_1092)
.L_1092:
        /*009c*/ 	.word	0x00000000


	//----- nvinfo : EIATTR_CBANK_PARAM_SIZE
	.align		4
.L_1093:
        /*00a0*/ 	.byte	0x03, 0x19
        /*00a2*/ 	.short	0x0028


	//----- nvinfo : EIATTR_PARAM_CBANK
	.align		4
        /*00a4*/ 	.byte	0x04, 0x0a
        /*00a6*/ 	.short	(.L_1095 - .L_1094)
	.align		4
.L_1094:
        /*00a8*/ 	.word	index@(.nv.constant0._Z25planck_interpol_interfacePdS_S_iiii)
        /*00ac*/ 	.short	0x0380
        /*00ae*/ 	.short	0x0028


	//----- nvinfo : EIATTR_SW_WAR
	.align		4
.L_1095:
        /*00b0*/ 	.byte	0x04, 0x36
        /*00b2*/ 	.short	(.L_1097 - .L_1096)
.L_1096:
        /*00b4*/ 	.word	0x00000008
.L_1097:


//--------------------- .nv.info._Z21planck_interpol_layerPdS_S_S_iiidii --------------------------
	.section	.nv.info._Z21planck_interpol_layerPdS_S_S_iiidii,"",@"SHT_CUDA_INFO"
	.sectionflags	@""
	.align	4


	//----- nvinfo : EIATTR_CUDA_API_VERSION
	.align		4
        /*0000*/ 	.byte	0x04, 0x37
        /*0002*/ 	.short	(.L_1099 - .L_1098)
.L_1098:
        /*0004*/ 	.word	0x00000082


	//----- nvinfo : EIATTR_KPARAM_INFO
	.align		4
.L_1099:
        /*0008*/ 	.byte	0x04, 0x17
        /*000a*/ 	.short	(.L_1101 - .L_1100)
.L_1100:
        /*000c*/ 	.word	0x00000000
        /*0010*/ 	.short	0x0009
        /*0012*/ 	.short	0x003c
        /*0014*/ 	.byte	0x00, 0xf0, 0x11, 0x00


	//----- nvinfo : EIATTR_KPARAM_INFO
	.align		4
.L_1101:
        /*0018*/ 	.byte	0x04, 0x17
        /*001a*/ 	.short	(.L_1103 - .L_1102)
.L_1102:
        /*001c*/ 	.word	0x00000000
        /*0020*/ 	.short	0x0008
        /*0022*/ 	.short	0x0038
        /*0024*/ 	.byte	0x00, 0xf0, 0x11, 0x00


	//----- nvinfo : EIATTR_KPARAM_INFO
	.align		4
.L_1103:
        /*0028*/ 	.byte	0x04, 0x17
        /*002a*/ 	.short	(.L_1105 - .L_1104)
.L_1104:
        /*002c*/ 	.word	0x00000000
        /*0030*/ 	.short	0x0007
        /*0032*/ 	.short	0x0030
        /*0034*/ 	.byte	0x00, 0xf0, 0x21, 0x00


	//----- nvinfo : EIATTR_KPARAM_INFO
	.align		4
.L_1105:
        /*0038*/ 	.byte	0x04, 0x17
        /*003a*/ 	.short	(.L_1107 - .L_1106)
.L_1106:
        /*003c*/ 	.word	0x00000000
        /*0040*/ 	.short	0x0006
        /*0042*/ 	.short	0x0028
        /*0044*/ 	.byte	0x00, 0xf0, 0x11, 0x00


	//----- nvinfo : EIATTR_KPARAM_INFO
	.align		4
.L_1107:
        /*0048*/ 	.byte	0x04, 0x17
        /*004a*/ 	.short	(.L_1109 - .L_1108)
.L_1108:
        /*004c*/ 	.word	0x00000000
        /*0050*/ 	.short	0x0005
        /*0052*/ 	.short	0x0024
        /*0054*/ 	.byte	0x00, 0xf0, 0x11, 0x00


	//----- nvinfo : EIATTR_KPARAM_INFO
	.align		4
.L_1109:
        /*0058*/ 	.byte	0x04, 0x17
        /*005a*/ 	.short	(.L_1111 - .L_1110)
.L_1110:
        /*005c*/ 	.word	0x00000000
        /*0060*/ 	.short	0x0004
        /*0062*/ 	.short	0x0020
        /*0064*/ 	.byte	0x00, 0xf0, 0x11, 0x00


	//----- nvinfo : EIATTR_KPARAM_INFO
	.align		4
.L_1111:
        /*0068*/ 	.byte	0x04, 0x17
        /*006a*/ 	.short	(.L_1113 - .L_1112)
.L_1112:
        /*006c*/ 	.word	0x00000000
        /*0070*/ 	.short	0x0003
        /*0072*/ 	.short	0x0018
        /*0074*/ 	.byte	0x00, 0xf5, 0x21, 0x00


	//----- nvinfo : EIATTR_KPARAM_INFO
	.align		4
.L_1113:
        /*0078*/ 	.byte	0x04, 0x17
        /*007a*/ 	.short	(.L_1115 - .L_1114)
.L_1114:
        /*007c*/ 	.word	0x00000000
        /*0080*/ 	.short	0x0002
        /*0082*/ 	.short	0x0010
        /*0084*/ 	.byte	0x00, 0xf5, 0x21, 0x00


	//----- nvinfo : EIATTR_KPARAM_INFO
	.align		4
.L_1115:
        /*0088*/ 	.byte	0x04, 0x17
        /*008a*/ 	.short	(.L_1117 - .L_1116)
.L_1116:
        /*008c*/ 	.word	0x00000000
        /*0090*/ 	.short	0x0001
        /*0092*/ 	.short	0x0008
        /*0094*/ 	.byte	0x00, 0xf5, 0x21, 0x00


	//----- nvinfo : EIATTR_KPARAM_INFO
	.align		4
.L_1117:
        /*0098*/ 	.byte	0x04, 0x17
        /*009a*/ 	.short	(.L_1119 - .L_1118)
.L_1118:
        /*009c*/ 	.word	0x00000000
        /*00a0*/ 	.short	0x0000
        /*00a2*/ 	.short	0x0000
        /*00a4*/ 	.byte	0x00, 0xf5, 0x21, 0x00


	//----- nvinfo : EIATTR_SPARSE_MMA_MASK
	.align		4
.L_1119:
        /*00a8*/ 	.byte	0x03, 0x50
        /*00aa*/ 	.short	0x0000


	//----- nvinfo : EIATTR_MAXREG_COUNT
	.align		4
        /*00ac*/ 	.byte	0x03, 0x1b
        /*00ae*/ 	.short	0x00ff


	//----- nvinfo : EIATTR_MERCURY_ISA_VERSION
	.align		4
        /*00b0*/ 	.byte	0x03, 0x5f
        /*00b2*/ 	.short	0x0101


	//----- nvinfo : EIATTR_VRC_CTA_INIT_COUNT
	.align		4
        /*00b4*/ 	.byte	0x02, 0x4a
	.zero		1
	.zero		1


	//----- nvinfo : EIATTR_EXIT_INSTR_OFFSETS
	.align		4
        /*00b8*/ 	.byte	0x04, 0x1c
        /*00ba*/ 	.short	(.L_1121 - .L_1120)


	//   ....[0]....
.L_1120:
        /*00bc*/ 	.word	0x000000c0


	//   ....[1]....
        /*00c0*/ 	.word	0x00000640


	//   ....[2]....
        /*00c4*/ 	.word	0x000008b0


	//   ....[3]....
        /*00c8*/ 	.word	0x00000960


	//----- nvinfo : EIATTR_CRS_STACK_SIZE
	.align		4
.L_1121:
        /*00cc*/ 	.byte	0x04, 0x1e
        /*00ce*/ 	.short	(.L_1123 - .L_1122)
.L_1122:
        /*00d0*/ 	.word	0x00000000


	//----- nvinfo : EIATTR_CBANK_PARAM_SIZE
	.align		4
.L_1123:
        /*00d4*/ 	.byte	0x03, 0x19
        /*00d6*/ 	.short	0x0040


	//----- nvinfo : EIATTR_PARAM_CBANK
	.align		4
        /*00d8*/ 	.byte	0x04, 0x0a
        /*00da*/ 	.short	(.L_1125 - .L_1124)
	.align		4
.L_1124:
        /*00dc*/ 	.word	index@(.nv.constant0._Z21planck_interpol_layerPdS_S_S_iiidii)
        /*00e0*/ 	.short	0x0380
        /*00e2*/ 	.short	0x0040


	//----- nvinfo : EIATTR_SW_WAR
	.align		4
.L_1125:
        /*00e4*/ 	.byte	0x04, 0x36
        /*00e6*/ 	.short	(.L_1127 - .L_1126)
.L_1126:
        /*00e8*/ 	.word	0x00000008
.L_1127:


//--------------------- .nv.info._Z12calculate_cpPdS_S_i --------------------------
	.section	.nv.info._Z12calculate_cpPdS_S_i,"",@"SHT_CUDA_INFO"
	.sectionflags	@""
	.align	4


	//----- nvinfo : EIATTR_CUDA_API_VERSION
	.align		4
        /*0000*/ 	.byte	0x04, 0x37
        /*0002*/ 	.short	(.L_1129 - .L_1128)
.L_1128:
        /*0004*/ 	.word	0x00000082


	//----- nvinfo : EIATTR_KPARAM_INFO
	.align		4
.L_1129:
        /*0008*/ 	.byte	0x04, 0x17
        /*000a*/ 	.short	(.L_1131 - .L_1130)
.L_1130:
        /*000c*/ 	.word	0x00000000
        /*0010*/ 	.short	0x0003
        /*0012*/ 	.short	0x0018
        /*0014*/ 	.byte	0x00, 0xf0, 0x11, 0x00


	//----- nvinfo : EIATTR_KPARAM_INFO
	.align		4
.L_1131:
        /*0018*/ 	.byte	0x04, 0x17
        /*001a*/ 	.short	(.L_1133 - .L_1132)
.L_1132:
        /*001c*/ 	.word	0x00000000
        /*0020*/ 	.short	0x0002
        /*0022*/ 	.short	0x0010
        /*0024*/ 	.byte	0x00, 0xf5, 0x21, 0x00


	//----- nvinfo : EIATTR_KPARAM_INFO
	.align		4
.L_1133:
        /*0028*/ 	.byte	0x04, 0x17
        /*002a*/ 	.short	(.L_1135 - .L_1134)
.L_1134:
        /*002c*/ 	.word	0x00000000
        /*0030*/ 	.short	0x0001
        /*0032*/ 	.short	0x0008
        /*0034*/ 	.byte	0x00, 0xf5, 0x21, 0x00


	//----- nvinfo : EIATTR_KPARAM_INFO
	.align		4
.L_1135:
        /*0038*/ 	.byte	0x04, 0x17
        /*003a*/ 	.short	(.L_1137 - .L_1136)
.L_1136:
        /*003c*/ 	.word	0x00000000
        /*0040*/ 	.short	0x0000
        /*0042*/ 	.short	0x0000
        /*0044*/ 	.byte	0x00, 0xf5, 0x21, 0x00


	//----- nvinfo : EIATTR_SPARSE_MMA_MASK
	.align		4
.L_1137:
        /*0048*/ 	.byte	0x03, 0x50
        /*004a*/ 	.short	0x0000


	//----- nvinfo : EIATTR_MAXREG_COUNT
	.align		4
        /*004c*/ 	.byte	0x03, 0x1b
        /*004e*/ 	.short	0x00ff


	//----- nvinfo : EIATTR_MERCURY_ISA_VERSION
	.align		4
        /*0050*/ 	.byte	0x03, 0x5f
        /*0052*/ 	.short	0x0101


	//----- nvinfo : EIATTR_VRC_CTA_INIT_COUNT
	.align		4
        /*0054*/ 	.byte	0x02, 0x4a
	.zero		1
	.zero		1


	//----- nvinfo : EIATTR_EXIT_INSTR_OFFSETS
	.align		4
        /*0058*/ 	.byte	0x04, 0x1c
        /*005a*/ 	.short	(.L_1139 - .L_1138)


	//   ....[0]....
.L_1138:
        /*005c*/ 	.word	0x00000070


	//   ....[1]....
        /*0060*/ 	.word	0x00000260


	//----- nvinfo : EIATTR_CRS_STACK_SIZE
	.align		4
.L_1139:
        /*0064*/ 	.byte	0x04, 0x1e
        /*0066*/ 	.short	(.L_1141 - .L_1140)
.L_1140:
        /*0068*/ 	.word	0x00000000


	//----- nvinfo : EIATTR_CBANK_PARAM_SIZE
	.align		4
.L_1141:
        /*006c*/ 	.byte	0x03, 0x19
        /*006e*/ 	.short	0x001c


	//----- nvinfo : EIATTR_PARAM_CBANK
	.align		4
        /*0070*/ 	.byte	0x04, 0x0a
        /*0072*/ 	.short	(.L_1143 - .L_1142)
	.align		4
.L_1142:
        /*0074*/ 	.word	index@(.nv.constant0._Z12calculate_cpPdS_S_i)
        /*0078*/ 	.short	0x0380
        /*007a*/ 	.short	0x001c


	//----- nvinfo : EIATTR_SW_WAR
	.align		4
.L_1143:
        /*007c*/ 	.byte	0x04, 0x36
        /*007e*/ 	.short	(.L_1145 - .L_1144)
.L_1144:
        /*0080*/ 	.word	0x00000008
.L_1145:


//--------------------- .nv.info._Z16entropy_interpolPdS_S_S_S_S_iii --------------------------
	.section	.nv.info._Z16entropy_interpolPdS_S_S_S_S_iii,"",@"SHT_CUDA_INFO"
	.sectionflags	@""
	.align	4


	//----- nvinfo : EIATTR_CUDA_API_VERSION
	.align		4
        /*0000*/ 	.byte	0x04, 0x37
        /*0002*/ 	.short	(.L_1147 - .L_1146)
.L_1146:
        /*0004*/ 	.word	0x00000082


	//----- nvinfo : EIATTR_KPARAM_INFO
	.align		4
.L_1147:
        /*0008*/ 	.byte	0x04, 0x17
        /*000a*/ 	.short	(.L_1149 - .L_1148)
.L_1148:
        /*000c*/ 	.word	0x00000000
        /*0010*/ 	.short	0x0008
        /*0012*/ 	.short	0x0038
        /*0014*/ 	.byte	0x00, 0xf0, 0x11, 0x00


	//----- nvinfo : EIATTR_KPARAM_INFO
	.align		4
.L_1149:
        /*0018*/ 	.byte	0x04, 0x17
        /*001a*/ 	.short	(.L_1151 - .L_1150)
.L_1150:
        /*001c*/ 	.word	0x00000000
        /*0020*/ 	.short	0x0007
        /*0022*/ 	.short	0x0034
        /*0024*/ 	.byte	0x00, 0xf0, 0x11, 0x00


	//----- nvinfo : EIATTR_KPARAM_INFO
	.align		4
.L_1151:
        /*0028*/ 	.byte	0x04, 0x17
        /*002a*/ 	.short	(.L_1153 - .L_1152)
.L_1152:
        /*002c*/ 	.word	0x00000000
        /*0030*/ 	.short	0x0006
        /*0032*/ 	.short	0x0030
        /*0034*/ 	.byte	0x00, 0xf0, 0x11, 0x00


	//----- nvinfo : EIATTR_KPARAM_INFO
	.align		4
.L_1153:
        /*0038*/ 	.byte	0x04, 0x17
        /*003a*/ 	.short	(.L_1155 - .L_1154)
.L_1154:
        /*003c*/ 	.word	0x00000000
        /*0040*/ 	.short	0x0005
        /*0042*/ 	.short	0x0028
        /*0044*/ 	.byte	0x00, 0xf5, 0x21, 0x00


	//----- nvinfo : EIATTR_KPARAM_INFO
	.align		4
.L_1155:
        /*0048*/ 	.byte	0x04, 0x17
        /*004a*/ 	.short	(.L_1157 - .L_1156)
.L_1156:
        /*004c*/ 	.word	0x00000000
        /*0050*/ 	.short	0x0004
        /*0052*/ 	.short	0x0020
        /*0054*/ 	.byte	0x00, 0xf5, 0x21, 0x00


	//----- nvinfo : EIATTR_KPARAM_INFO
	.align		4
.L_1157:
        /*0058*/ 	.byte	0x04, 0x17
        /*005a*/ 	.short	(.L_1159 - .L_1158)
.L_1158:
        /*005c*/ 	.word	0x00000000
        /*0060*/ 	.short	0x0003
        /*0062*/ 	.short	0x0018
        /*0064*/ 	.byte	0x00, 0xf5, 0x21, 0x00


	//----- nvinfo : EIATTR_KPARAM_INFO
	.align		4
.L_1159:
        /*0068*/ 	.byte	0x04, 0x17
        /*006a*/ 	.short	(.L_1161 - .L_1160)
.L_1160:
        /*006c*/ 	.word	0x00000000
        /*0070*/ 	.short	0x0002
        /*0072*/ 	.short	0x0010
        /*0074*/ 	.byte	0x00, 0xf5, 0x21, 0x00


	//----- nvinfo : EIATTR_KPARAM_INFO
	.align		4
.L_1161:
        /*0078*/ 	.byte	0x04, 0x17
        /*007a*/ 	.short	(.L_1163 - .L_1162)
.L_1162:
        /*007c*/ 	.word	0x00000000
        /*0080*/ 	.short	0x0001
        /*0082*/ 	.short	0x0008
        /*0084*/ 	.byte	0x00, 0xf5, 0x21, 0x00


	//----- nvinfo : EIATTR_KPARAM_INFO
	.align		4
.L_1163:
        /*0088*/ 	.byte	0x04, 0x17
        /*008a*/ 	.short	(.L_1165 - .L_1164)
.L_1164:
        /*008c*/ 	.word	0x00000000
        /*0090*/ 	.short	0x0000
        /*0092*/ 	.short	0x0000
        /*0094*/ 	.byte	0x00, 0xf5, 0x21, 0x00


	//----- nvinfo : EIATTR_SPARSE_MMA_MASK
	.align		4
.L_1165:
        /*0098*/ 	.byte	0x03, 0x50
        /*009a*/ 	.short	0x0000


	//----- nvinfo : EIATTR_MAXREG_COUNT
	.align		4
        /*009c*/ 	.byte	0x03, 0x1b
        /*009e*/ 	.short	0x00ff


	//----- nvinfo : EIATTR_MERCURY_ISA_VERSION
	.align		4
        /*00a0*/ 	.byte	0x03, 0x5f
        /*00a2*/ 	.short	0x0101


	//----- nvinfo : EIATTR_VRC_CTA_INIT_COUNT
	.align		4
        /*00a4*/ 	.byte	0x02, 0x4a
	.zero		1
	.zero		1


	//----- nvinfo : EIATTR_EXIT_INSTR_OFFSETS
	.align		4
        /*00a8*/ 	.byte	0x04, 0x1c
        /*00aa*/ 	.short	(.L_1167 - .L_1166)


	//   ....[0]....
.L_1166:
        /*00ac*/ 	.word	0x00000070


	//   ....[1]....
        /*00b0*/ 	.word	0x00003920


	//   ....[2]....
        /*00b4*/ 	.word	0x00003990


	//----- nvinfo : EIATTR_CRS_STACK_SIZE
	.align		4
.L_1167:
        /*00b8*/ 	.byte	0x04, 0x1e
        /*00ba*/ 	.short	(.L_1169 - .L_1168)
.L_1168:
        /*00bc*/ 	.word	0x00000000


	//----- nvinfo : EIATTR_CBANK_PARAM_SIZE
	.align		4
.L_1169:
        /*00c0*/ 	.byte	0x03, 0x19
        /*00c2*/ 	.short	0x003c


	//----- nvinfo : EIATTR_PARAM_CBANK
	.align		4
        /*00c4*/ 	.byte	0x04, 0x0a
        /*00c6*/ 	.short	(.L_1171 - .L_1170)
	.align		4
.L_1170:
        /*00c8*/ 	.word	index@(.nv.constant0._Z16entropy_interpolPdS_S_S_S_S_iii)
        /*00cc*/ 	.short	0x0380
        /*00ce*/ 	.short	0x003c


	//----- nvinfo : EIATTR_SW_WAR
	.align		4
.L_1171:
        /*00d0*/ 	.byte	0x04, 0x36
        /*00d2*/ 	.short	(.L_1173 - .L_1172)
.L_1172:
        /*00d4*/ 	.word	0x00000008
.L_1173:


//--------------------- .nv.info._Z14kappa_interpolPdS_S_S_S_S_iiid --------------------------
	.section	.nv.info._Z14kappa_interpolPdS_S_S_S_S_iiid,"",@"SHT_CUDA_INFO"
	.sectionflags	@""
	.align	4


	//----- nvinfo : EIATTR_CUDA_API_VERSION
	.align		4
        /*0000*/ 	.byte	0x04, 0x37
        /*0002*/ 	.short	(.L_1175 - .L_1174)
.L_1174:
        /*0004*/ 	.word	0x00000082


	//----- nvinfo : EIATTR_KPARAM_INFO
	.align		4
.L_1175:
        /*0008*/ 	.byte	0x04, 0x17
        /*000a*/ 	.short	(.L_1177 - .L_1176)
.L_1176:
        /*000c*/ 	.word	0x00000000
        /*0010*/ 	.short	0x0009
        /*0012*/ 	.short	0x0040
        /*0014*/ 	.byte	0x00, 0xf0, 0x21, 0x00


	//----- nvinfo : EIATTR_KPARAM_INFO
	.align		4
.L_1177:
        /*0018*/ 	.byte	0x04, 0x17
        /*001a*/ 	.short	(.L_1179 - .L_1178)
.L_1178:
        /*001c*/ 	.word	0x00000000
        /*0020*/ 	.short	0x0008
        /*0022*/ 	.short	0x0038
        /*0024*/ 	.byte	0x00, 0xf0, 0x11, 0x00


	//----- nvinfo : EIATTR_KPARAM_INFO
	.align		4
.L_1179:
        /*0028*/ 	.byte	0x04, 0x17
        /*002a*/ 	.short	(.L_1181 - .L_1180)
.L_1180:
        /*002c*/ 	.word	0x00000000
        /*0030*/ 	.short	0x0007
        /*0032*/ 	.short	0x0034
        /*0034*/ 	.byte	0x00, 0xf0, 0x11, 0x00


	//----- nvinfo : EIATTR_KPARAM_INFO
	.align		4
.L_1181:
        /*0038*/ 	.byte	0x04, 0x17
        /*003a*/ 	.short	(.L_1183 - .L_1182)
.L_1182:
        /*003c*/ 	.word	0x00000000
        /*0040*/ 	.short	0x0006
        /*0042*/ 	.short	0x0030
        /*0044*/ 	.byte	0x00, 0xf0, 0x11, 0x00


	//----- nvinfo : EIATTR_KPARAM_INFO
	.align		4
.L_1183:
        /*0048*/ 	.byte	0x04, 0x17
        /*004a*/ 	.short	(.L_1185 - .L_1184)
.L_1184:
        /*004c*/ 	.word	0x00000000
        /*0050*/ 	.short	0x0005
        /*0052*/ 	.short	0x0028
        /*0054*/ 	.byte	0x00, 0xf5, 0x21, 0x00


	//----- nvinfo : EIATTR_KPARAM_INFO
	.align		4
.L_1185:
        /*0058*/ 	.byte	0x04, 0x17
        /*005a*/ 	.short	(.L_1187 - .L_1186)
.L_1186:
        /*005c*/ 	.word	0x00000000
        /*0060*/ 	.short	0x0004
        /*0062*/ 	.short	0x0020
        /*0064*/ 	.byte	0x00, 0xf5, 0x21, 0x00


	//----- nvinfo : EIATTR_KPARAM_INFO
	.align		4
.L_1187:
        /*0068*/ 	.byte	0x04, 0x17
        /*006a*/ 	.short	(.L_1189 - .L_1188)
.L_1188:
        /*006c*/ 	.word	0x00000000
        /*0070*/ 	.short	0x0003
        /*0072*/ 	.short	0x0018
        /*0074*/ 	.byte	0x00, 0xf5, 0x21, 0x00


	//----- nvinfo : EIATTR_KPARAM_INFO
	.align		4
.L_1189:
        /*0078*/ 	.byte	0x04, 0x17
        /*007a*/ 	.short	(.L_1191 - .L_1190)
.L_1190:
        /*007c*/ 	.word	0x00000000
        /*0080*/ 	.short	0x0002
        /*0082*/ 	.short	0x0010
        /*0084*/ 	.byte	0x00, 0xf5, 0x21, 0x00


	//----- nvinfo : EIATTR_KPARAM_INFO
	.align		4
.L_1191:
        /*0088*/ 	.byte	0x04, 0x17
        /*008a*/ 	.short	(.L_1193 - .L_1192)
.L_1192:
        /*008c*/ 	.word	0x00000000
        /*0090*/ 	.short	0x0001
        /*0092*/ 	.short	0x0008
        /*0094*/ 	.byte	0x00, 0xf5, 0x21, 0x00


	//----- nvinfo : EIATTR_KPARAM_INFO
	.align		4
.L_1193:
        /*0098*/ 	.byte	0x04, 0x17
        /*009a*/ 	.short	(.L_1195 - .L_1194)
.L_1194:
        /*009c*/ 	.word	0x00000000
        /*00a0*/ 	.short	0x0000
        /*00a2*/ 	.short	0x0000
        /*00a4*/ 	.byte	0x00, 0xf5, 0x21, 0x00


	//----- nvinfo : EIATTR_SPARSE_MMA_MASK
	.align		4
.L_1195:
        /*00a8*/ 	.byte	0x03, 0x50
        /*00aa*/ 	.short	0x0000


	//----- nvinfo : EIATTR_MAXREG_COUNT
	.align		4
        /*00ac*/ 	.byte	0x03, 0x1b
        /*00ae*/ 	.short	0x00ff


	//----- nvinfo : EIATTR_MERCURY_ISA_VERSION
	.align		4
        /*00b0*/ 	.byte	0x03, 0x5f
        /*00b2*/ 	.short	0x0101


	//----- nvinfo : EIATTR_VRC_CTA_INIT_COUNT
	.align		4
        /*00b4*/ 	.byte	0x02, 0x4a
	.zero		1
	.zero		1


	//----- nvinfo : EIATTR_EXIT_INSTR_OFFSETS
	.align		4
        /*00b8*/ 	.byte	0x04, 0x1c
        /*00ba*/ 	.short	(.L_1197 - .L_1196)


	//   ....[0]....
.L_1196:
        /*00bc*/ 	.word	0x00000070


	//   ....[1]....
        /*00c0*/ 	.word	0x00003970


	//   ....[2]....
        /*00c4*/ 	.word	0x000039e0


	//   ....[3]....
        /*00c8*/ 	.word	0x00003a20


	//----- nvinfo : EIATTR_CRS_STACK_SIZE
	.align		4
.L_1197:
        /*00cc*/ 	.byte	0x04, 0x1e
        /*00ce*/ 	.short	(.L_1199 - .L_1198)
.L_1198:
        /*00d0*/ 	.word	0x00000000


	//----- nvinfo : EIATTR_CBANK_PARAM_SIZE
	.align		4
.L_1199:
        /*00d4*/ 	.byte	0x03, 0x19
        /*00d6*/ 	.short	0x0048


	//----- nvinfo : EIATTR_PARAM_CBANK
	.align		4
        /*00d8*/ 	.byte	0x04, 0x0a
        /*00da*/ 	.short	(.L_1201 - .L_1200)
	.align		4
.L_1200:
        /*00dc*/ 	.word	index@(.nv.constant0._Z14kappa_interpolPdS_S_S_S_S_iiid)
        /*00e0*/ 	.short	0x0380
        /*00e2*/ 	.short	0x0048


	//----- nvinfo : EIATTR_SW_WAR
	.align		4
.L_1201:
        /*00e4*/ 	.byte	0x04, 0x36
        /*00e6*/ 	.short	(.L_1203 - .L_1202)
.L_1202:
        /*00e8*/ 	.word	0x00000008
.L_1203:


//--------------------- .nv.info._Z20meanmolmass_interpolPdS_S_S_S_S_iii --------------------------
	.section	.nv.info._Z20meanmolmass_interpolPdS_S_S_S_S_iii,"",@"SHT_CUDA_INFO"
	.sectionflags	@""
	.align	4


	//----- nvinfo : EIATTR_CUDA_API_VERSION
	.align		4
        /*0000*/ 	.byte	0x04, 0x37
        /*0002*/ 	.short	(.L_1205 - .L_1204)
.L_1204:
        /*0004*/ 	.word	0x00000082


	//----- nvinfo : EIATTR_KPARAM_INFO
	.align		4
.L_1205:
        /*0008*/ 	.byte	0x04, 0x17
        /*000a*/ 	.short	(.L_1207 - .L_1206)
.L_1206:
        /*000c*/ 	.word	0x00000000
        /*0010*/ 	.short	0x0008
        /*0012*/ 	.short	0x0038
        /*0014*/ 	.byte	0x00, 0xf0, 0x11, 0x00


	//----- nvinfo : EIATTR_KPARAM_INFO
	.align		4
.L_1207:
        /*0018*/ 	.byte	0x04, 0x17
        /*001a*/ 	.short	(.L_1209 - .L_1208)
.L_1208:
        /*001c*/ 	.word	0x00000000
        /*0020*/ 	.short	0x0007
        /*0022*/ 	.short	0x0034
        /*0024*/ 	.byte	0x00, 0xf0, 0x11, 0x00


	//----- nvinfo : EIATTR_KPARAM_INFO
	.align		4
.L_1209:
        /*0028*/ 	.byte	0x04, 0x17
        /*002a*/ 	.short	(.L_1211 - .L_1210)
.L_1210:
        /*002c*/ 	.word	0x00000000
        /*0030*/ 	.short	0x0006
        /*0032*/ 	.short	0x0030
        /*0034*/ 	.byte	0x00, 0xf0, 0x11, 0x00


	//----- nvinfo : EIATTR_KPARAM_INFO
	.align		4
.L_1211:
        /*0038*/ 	.byte	0x04, 0x17
        /*003a*/ 	.short	(.L_1213 - .L_1212)
.L_1212:
        /*003c*/ 	.word	0x00000000
        /*0040*/ 	.short	0x0005
        /*0042*/ 	.short	0x0028
        /*0044*/ 	.byte	0x00, 0xf5, 0x21, 0x00


	//----- nvinfo : EIATTR_KPARAM_INFO
	.align		4
.L_1213:
        /*0048*/ 	.byte	0x04, 0x17
        /*004a*/ 	.short	(.L_1215 - .L_1214)
.L_1214:
        /*004c*/ 	.word	0x00000000
        /*0050*/ 	.short	0x0004
        /*0052*/ 	.short	0x0020
        /*0054*/ 	.byte	0x00, 0xf5, 0x21, 0x00


	//----- nvinfo : EIATTR_KPARAM_INFO
	.align		4
.L_1215:
        /*0058*/ 	.byte	0x04, 0x17
        /*005a*/ 	.short	(.L_1217 - .L_1216)
.L_1216:
        /*005c*/ 	.word	0x00000000
        /*0060*/ 	.short	0x0003
        /*0062*/ 	.short	0x0018
        /*0064*/ 	.byte	0x00, 0xf5, 0x21, 0x00


	//----- nvinfo : EIATTR_KPARAM_INFO
	.align		4
.L_1217:
        /*0068*/ 	.byte	0x04, 0x17
        /*006a*/ 	.short	(.L_1219 - .L_1218)
.L_1218:
        /*006c*/ 	.word	0x00000000
        /*0070*/ 	.short	0x0002
        /*0072*/ 	.short	0x0010
        /*0074*/ 	.byte	0x00, 0xf5, 0x21, 0x00


	//----- nvinfo : EIATTR_KPARAM_INFO
	.align		4
.L_1219:
        /*0078*/ 	.byte	0x04, 0x17
        /*007a*/ 	.short	(.L_1221 - .L_1220)
.L_1220:
        /*007c*/ 	.word	0x00000000
        /*0080*/ 	.short	0x0001
        /*0082*/ 	.short	0x0008
        /*0084*/ 	.byte	0x00, 0xf5, 0x21, 0x00


	//----- nvinfo : EIATTR_KPARAM_INFO
	.align		4
.L_1221:
        /*0088*/ 	.byte	0x04, 0x17
        /*008a*/ 	.short	(.L_1223 - .L_1222)
.L_1222:
        /*008c*/ 	.word	0x00000000
        /*0090*/ 	.short	0x0000
        /*0092*/ 	.short	0x0000
        /*0094*/ 	.byte	0x00, 0xf5, 0x21, 0x00


	//----- nvinfo : EIATTR_SPARSE_MMA_MASK
	.align		4
.L_1223:
        /*0098*/ 	.byte	0x03, 0x50
        /*009a*/ 	.short	0x0000


	//----- nvinfo : EIATTR_MAXREG_COUNT
	.align		4
        /*009c*/ 	.byte	0x03, 0x1b
        /*009e*/ 	.short	0x00ff


	//----- nvinfo : EIATTR_MERCURY_ISA_VERSION
	.align		4
        /*00a0*/ 	.byte	0x03, 0x5f
        /*00a2*/ 	.short	0x0101


	//----- nvinfo : EIATTR_VRC_CTA_INIT_COUNT
	.align		4
        /*00a4*/ 	.byte	0x02, 0x4a
	.zero		1
	.zero		1


	//----- nvinfo : EIATTR_EXIT_INSTR_OFFSETS
	.align		4
        /*00a8*/ 	.byte	0x04, 0x1c
        /*00aa*/ 	.short	(.L_1225 - .L_1224)


	//   ....[0]....
.L_1224:
        /*00ac*/ 	.word	0x00000070


	//   ....[1]....
        /*00b0*/ 	.word	0x00002410


	//   ....[2]....
        /*00b4*/ 	.word	0x00002480


	//----- nvinfo : EIATTR_CRS_STACK_SIZE
	.align		4
.L_1225:
        /*00b8*/ 	.byte	0x04, 0x1e
        /*00ba*/ 	.short	(.L_1227 - .L_1226)
.L_1226:
        /*00bc*/ 	.word	0x00000000


	//----- nvinfo : EIATTR_CBANK_PARAM_SIZE
	.align		4
.L_1227:
        /*00c0*/ 	.byte	0x03, 0x19
        /*00c2*/ 	.short	0x003c


	//----- nvinfo : EIATTR_PARAM_CBANK
	.align		4
        /*00c4*/ 	.byte	0x04, 0x0a
        /*00c6*/ 	.short	(.L_1229 - .L_1228)
	.align		4
.L_1228:
        /*00c8*/ 	.word	index@(.nv.constant0._Z20meanmolmass_interpolPdS_S_S_S_S_iii)
        /*00cc*/ 	.short	0x0380
        /*00ce*/ 	.short	0x003c


	//----- nvinfo : EIATTR_SW_WAR
	.align		4
.L_1229:
        /*00d0*/ 	.byte	0x04, 0x36
        /*00d2*/ 	.short	(.L_1231 - .L_1230)
.L_1230:
        /*00d4*/ 	.word	0x00000008
.L_1231:


//--------------------- .nv.info._Z13opac_interpolPdS_S_S_S_S_S_S_iiiidi --------------------------
	.section	.nv.info._Z13opac_interpolPdS_S_S_S_S_S_S_iiiidi,"",@"SHT_CUDA_INFO"
	.sectionflags	@""
	.align	4


	//----- nvinfo : EIATTR_CUDA_API_VERSION
	.align		4
        /*0000*/ 	.byte	0x04, 0x37
        /*0002*/ 	.short	(.L_1233 - .L_1232)
.L_1232:
        /*0004*/ 	.word	0x00000082


	//----- nvinfo : EIATTR_KPARAM_INFO
	.align		4
.L_1233:
        /*0008*/ 	.byte	0x04, 0x17
        /*000a*/ 	.short	(.L_1235 - .L_1234)
.L_1234:
        /*000c*/ 	.word	0x00000000
        /*0010*/ 	.short	0x000d
        /*0012*/ 	.short	0x0058
        /*0014*/ 	.byte	0x00, 0xf0, 0x11, 0x00


	//----- nvinfo : EIATTR_KPARAM_INFO
	.align		4
.L_1235:
        /*0018*/ 	.byte	0x04, 0x17
        /*001a*/ 	.short	(.L_1237 - .L_1236)
.L_1236:
        /*001c*/ 	.word	0x00000000
        /*0020*/ 	.short	0x000c
        /*0022*/ 	.short	0x0050
        /*0024*/ 	.byte	0x00, 0xf0, 0x21, 0x00


	//----- nvinfo : EIATTR_KPARAM_INFO
	.align		4
.L_1237:
        /*0028*/ 	.byte	0x04, 0x17
        /*002a*/ 	.short	(.L_1239 - .L_1238)
.L_1238:
        /*002c*/ 	.word	0x00000000
        /*0030*/ 	.short	0x000b
        /*0032*/ 	.short	0x004c
        /*0034*/ 	.byte	0x00, 0xf0, 0x11, 0x00


	//----- nvinfo : EIATTR_KPARAM_INFO
	.align		4
.L_1239:
        /*0038*/ 	.byte	0x04, 0x17
        /*003a*/ 	.short	(.L_1241 - .L_1240)
.L_1240:
        /*003c*/ 	.word	0x00000000
        /*0040*/ 	.short	0x000a
        /*0042*/ 	.short	0x0048
        /*0044*/ 	.byte	0x00, 0xf0, 0x11, 0x00


	//----- nvinfo : EIATTR_KPARAM_INFO
	.align		4
.L_1241:
        /*0048*/ 	.byte	0x04, 0x17
        /*004a*/ 	.short	(.L_1243 - .L_1242)
.L_1242:
        /*004c*/ 	.word	0x00000000
        /*0050*/ 	.short	0x0009
        /*0052*/ 	.short	0x0044
        /*0054*/ 	.byte	0x00, 0xf0, 0x11, 0x00


	//----- nvinfo : EIATTR_KPARAM_INFO
	.align		4
.L_1243:
        /*0058*/ 	.byte	0x04, 0x17
        /*005a*/ 	.short	(.L_1245 - .L_1244)
.L_1244:
        /*005c*/ 	.word	0x00000000
        /*0060*/ 	.short	0x0008
        /*0062*/ 	.short	0x0040
        /*0064*/ 	.byte	0x00, 0xf0, 0x11, 0x00


	//----- nvinfo : EIATTR_KPARAM_INFO
	.align		4
.L_1245:
        /*0068*/ 	.byte	0x04, 0x17
        /*006a*/ 	.short	(.L_1247 - .L_1246)
.L_1246:
        /*006c*/ 	.word	0x00000000
        /*0070*/ 	.short	0x0007
        /*0072*/ 	.short	0x0038
        /*0074*/ 	.byte	0x00, 0xf5, 0x21, 0x00


	//----- nvinfo : EIATTR_KPARAM_INFO
	.align		4
.L_1247:
        /*0078*/ 	.byte	0x04, 0x17
        /*007a*/ 	.short	(.L_1249 - .L_1248)
.L_1248:
        /*007c*/ 	.word	0x00000000
        /*0080*/ 	.short	0x0006
        /*0082*/ 	.short	0x0030
        /*0084*/ 	.byte	0x00, 0xf5, 0x21, 0x00


	//----- nvinfo : EIATTR_KPARAM_INFO
	.align		4
.L_1249:
        /*0088*/ 	.byte	0x04, 0x17
        /*008a*/ 	.short	(.L_1251 - .L_1250)
.L_1250:
        /*008c*/ 	.word	0x00000000
        /*0090*/ 	.short	0x0005
        /*0092*/ 	.short	0x0028
        /*0094*/ 	.byte	0x00, 0xf5, 0x21, 0x00


	//----- nvinfo : EIATTR_KPARAM_INFO
	.align		4
.L_1251:
        /*0098*/ 	.byte	0x04, 0x17
        /*009a*/ 	.short	(.L_1253 - .L_1252)
.L_1252:
        /*009c*/ 	.word	0x00000000
        /*00a0*/ 	.short	0x0004
        /*00a2*/ 	.short	0x0020
        /*00a4*/ 	.byte	0x00, 0xf5, 0x21, 0x00


	//----- nvinfo : EIATTR_KPARAM_INFO
	.align		4
.L_1253:
        /*00a8*/ 	.byte	0x04, 0x17
        /*00aa*/ 	.short	(.L_1255 - .L_1254)
.L_1254:
        /*00ac*/ 	.word	0x00000000
        /*00b0*/ 	.short	0x0003
        /*00b2*/ 	.short	0x0018
        /*00b4*/ 	.byte	0x00, 0xf5, 0x21, 0x00


	//----- nvinfo : EIATTR_KPARAM_INFO
	.align		4
.L_1255:
        /*00b8*/ 	.byte	0x04, 0x17
        /*00ba*/ 	.short	(.L_1257 - .L_1256)
.L_1256:
        /*00bc*/ 	.word	0x00000000
        /*00c0*/ 	.short	0x0002
        /*00c2*/ 	.short	0x0010
        /*00c4*/ 	.byte	0x00, 0xf5, 0x21, 0x00


	//----- nvinfo : EIATTR_KPARAM_INFO
	.align		4
.L_1257:
        /*00c8*/ 	.byte	0x04, 0x17
        /*00ca*/ 	.short	(.L_1259 - .L_1258)
.L_1258:
        /*00cc*/ 	.word	0x00000000
        /*00d0*/ 	.short	0x0001
        /*00d2*/ 	.short	0x0008
        /*00d4*/ 	.byte	0x00, 0xf5, 0x21, 0x00


	//----- nvinfo : EIATTR_KPARAM_INFO
	.align		4
.L_1259:
        /*00d8*/ 	.byte	0x04, 0x17
        /*00da*/ 	.short	(.L_1261 - .L_1260)
.L_1260:
        /*00dc*/ 	.word	0x00000000
        /*00e0*/ 	.short	0x0000
        /*00e2*/ 	.short	0x0000
        /*00e4*/ 	.byte	0x00, 0xf5, 0x21, 0x00


	//----- nvinfo : EIATTR_SPARSE_MMA_MASK
	.align		4
.L_1261:
        /*00e8*/ 	.byte	0x03, 0x50
        /*00ea*/ 	.short	0x0000


	//----- nvinfo : EIATTR_MAXREG_COUNT
	.align		4
        /*00ec*/ 	.byte	0x03, 0x1b
        /*00ee*/ 	.short	0x00ff


	//----- nvinfo : EIATTR_MERCURY_ISA_VERSION
	.align		4
        /*00f0*/ 	.byte	0x03, 0x5f
        /*00f2*/ 	.short	0x0101


	//----- nvinfo : EIATTR_VRC_CTA_INIT_COUNT
	.align		4
        /*00f4*/ 	.byte	0x02, 0x4a
	.zero		1
	.zero		1


	//----- nvinfo : EIATTR_EXIT_INSTR_OFFSETS
	.align		4
        /*00f8*/ 	.byte	0x04, 0x1c
        /*00fa*/ 	.short	(.L_1263 - .L_1262)


	//   ....[0]....
.L_1262:
        /*00fc*/ 	.word	0x000000d0


	//   ....[1]....
        /*0100*/ 	.word	0x00005dc0


	//   ....[2]....
        /*0104*/ 	.word	0x00007010


	//----- nvinfo : EIATTR_CRS_STACK_SIZE
	.align		4
.L_1263:
        /*0108*/ 	.byte	0x04, 0x1e
        /*010a*/ 	.short	(.L_1265 - .L_1264)
.L_1264:
        /*010c*/ 	.word	0x00000000


	//----- nvinfo : EIATTR_CBANK_PARAM_SIZE
	.align		4
.L_1265:
        /*0110*/ 	.byte	0x03, 0x19
        /*0112*/ 	.short	0x005c


	//----- nvinfo : EIATTR_PARAM_CBANK
	.align		4
        /*0114*/ 	.byte	0x04, 0x0a
        /*0116*/ 	.short	(.L_1267 - .L_1266)
	.align		4
.L_1266:
        /*0118*/ 	.word	index@(.nv.constant0._Z13opac_interpolPdS_S_S_S_S_S_S_iiiidi)
        /*011c*/ 	.short	0x0380
        /*011e*/ 	.short	0x005c


	//----- nvinfo : EIATTR_SW_WAR
	.align		4
.L_1267:
        /*0120*/ 	.byte	0x04, 0x36
        /*0122*/ 	.short	(.L_1269 - .L_1268)
.L_1268:
        /*0124*/ 	.word	0x00000008
.L_1269:


//--------------------- .nv.info._Z10temp_interPdS_i --------------------------
	.section	.nv.info._Z10temp_interPdS_i,"",@"SHT_CUDA_INFO"
	.sectionflags	@""
	.align	4


	//----- nvinfo : EIATTR_CUDA_API_VERSION
	.align		4
        /*0000*/ 	.byte	0x04, 0x37
        /*0002*/ 	.short	(.L_1271 - .L_1270)
.L_1270:
        /*0004*/ 	.word	0x00000082


	//----- nvinfo : EIATTR_KPARAM_INFO
	.align		4
.L_1271:
        /*0008*/ 	.byte	0x04, 0x17
        /*000a*/ 	.short	(.L_1273 - .L_1272)
.L_1272:
        /*000c*/ 	.word	0x00000000
        /*0010*/ 	.short	0x0002
        /*0012*/ 	.short	0x0010
        /*0014*/ 	.byte	0x00, 0xf0, 0x11, 0x00


	//----- nvinfo : EIATTR_KPARAM_INFO
	.align		4
.L_1273:
        /*0018*/ 	.byte	0x04, 0x17
        /*001a*/ 	.short	(.L_1275 - .L_1274)
.L_1274:
        /*001c*/ 	.word	0x00000000
        /*0020*/ 	.short	0x0001
        /*0022*/ 	.short	0x0008
        /*0024*/ 	.byte	0x00, 0xf5, 0x21, 0x00


	//----- nvinfo : EIATTR_KPARAM_INFO
	.align		4
.L_1275:
        /*0028*/ 	.byte	0x04, 0x17
        /*002a*/ 	.short	(.L_1277 - .L_1276)
.L_1276:
        /*002c*/ 	.word	0x00000000
        /*0030*/ 	.short	0x0000
        /*0032*/ 	.short	0x0000
        /*0034*/ 	.byte	0x00, 0xf5, 0x21, 0x00


	//----- nvinfo : EIATTR_SPARSE_MMA_MASK
	.align		4
.L_1277:
        /*0038*/ 	.byte	0x03, 0x50
        /*003a*/ 	.short	0x0000


	//----- nvinfo : EIATTR_MAXREG_COUNT
	.align		4
        /*003c*/ 	.byte	0x03, 0x1b
        /*003e*/ 	.short	0x00ff


	//----- nvinfo : EIATTR_MERCURY_ISA_VERSION
	.align		4
        /*0040*/ 	.byte	0x03, 0x5f
        /*0042*/ 	.short	0x0101


	//----- nvinfo : EIATTR_VRC_CTA_INIT_COUNT
	.align		4
        /*0044*/ 	.byte	0x02, 0x4a
	.zero		1
	.zero		1


	//----- nvinfo : EIATTR_EXIT_INSTR_OFFSETS
	.align		4
        /*0048*/ 	.byte	0x04, 0x1c
        /*004a*/ 	.short	(.L_1279 - .L_1278)


	//   ....[0]....
.L_1278:
        /*004c*/ 	.word	0x00000230


	//   ....[1]....
        /*0050*/ 	.word	0x000002d0


	//----- nvinfo : EIATTR_CRS_STACK_SIZE
	.align		4
.L_1279:
        /*0054*/ 	.byte	0x04, 0x1e
        /*0056*/ 	.short	(.L_1281 - .L_1280)
.L_1280:
        /*0058*/ 	.word	0x00000000


	//----- nvinfo : EIATTR_CBANK_PARAM_SIZE
	.align		4
.L_1281:
        /*005c*/ 	.byte	0x03, 0x19
        /*005e*/ 	.short	0x0014


	//----- nvinfo : EIATTR_PARAM_CBANK
	.align		4
        /*0060*/ 	.byte	0x04, 0x0a
        /*0062*/ 	.short	(.L_1283 - .L_1282)
	.align		4
.L_1282:
        /*0064*/ 	.word	index@(.nv.constant0._Z10temp_interPdS_i)
        /*0068*/ 	.short	0x0380
        /*006a*/ 	.short	0x0014


	//----- nvinfo : EIATTR_SW_WAR
	.align		4
.L_1283:
        /*006c*/ 	.byte	0x04, 0x36
        /*006e*/ 	.short	(.L_1285 - .L_1284)
.L_1284:
        /*0070*/ 	.word	0x00000008
.L_1285:


//--------------------- .nv.info._Z19cloud_normalizationPdS_S_S_S_S_S_S_S_ddddii --------------------------
	.section	.nv.info._Z19cloud_normalizationPdS_S_S_S_S_S_S_S_ddddii,"",@"SHT_CUDA_INFO"
	.sectionflags	@""
	.align	4


	//----- nvinfo : EIATTR_CUDA_API_VERSION
	.align		4
        /*0000*/ 	.byte	0x04, 0x37
        /*0002*/ 	.short	(.L_1287 - .L_1286)
.L_1286:
        /*0004*/ 	.word	0x00000082


	//----- nvinfo : EIATTR_KPARAM_INFO
	.align		4
.L_1287:
        /*0008*/ 	.byte	0x04, 0x17
        /*000a*/ 	.short	(.L_1289 - .L_1288)
.L_1288:
        /*000c*/ 	.word	0x00000000
        /*0010*/ 	.short	0x000e
        /*0012*/ 	.short	0x006c
        /*0014*/ 	.byte	0x00, 0xf0, 0x11, 0x00


	//----- nvinfo : EIATTR_KPARAM_INFO
	.align		4
.L_1289:
        /*0018*/ 	.byte	0x04, 0x17
        /*001a*/ 	.short	(.L_1291 - .L_1290)
.L_1290:
        /*001c*/ 	.word	0x00000000
        /*0020*/ 	.short	0x000d
        /*0022*/ 	.short	0x0068
        /*0024*/ 	.byte	0x00, 0xf0, 0x11, 0x00


	//----- nvinfo : EIATTR_KPARAM_INFO
	.align		4
.L_1291:
        /*0028*/ 	.byte	0x04, 0x17
        /*002a*/ 	.short	(.L_1293 - .L_1292)
.L_1292:
        /*002c*/ 	.word	0x00000000
        /*0030*/ 	.short	0x000c
        /*0032*/ 	.short	0x0060
        /*0034*/ 	.byte	0x00, 0xf0, 0x21, 0x00


	//----- nvinfo : EIATTR_KPARAM_INFO
	.align		4
.L_1293:
        /*0038*/ 	.byte	0x04, 0x17
        /*003a*/ 	.short	(.L_1295 - .L_1294)
.L_1294:
        /*003c*/ 	.word	0x00000000
        /*0040*/ 	.short	0x000b
        /*0042*/ 	.short	0x0058
        /*0044*/ 	.byte	0x00, 0xf0, 0x21, 0x00


	//----- nvinfo : EIATTR_KPARAM_INFO
	.align		4
.L_1295:
        /*0048*/ 	.byte	0x04, 0x17
        /*004a*/ 	.short	(.L_1297 - .L_1296)
.L_1296:
        /*004c*/ 	.word	0x00000000
        /*0050*/ 	.short	0x000a
        /*0052*/ 	.short	0x0050
        /*0054*/ 	.byte	0x00, 0xf0, 0x21, 0x00


	//----- nvinfo : EIATTR_KPARAM_INFO
	.align		4
.L_1297:
        /*0058*/ 	.byte	0x04, 0x17
        /*005a*/ 	.short	(.L_1299 - .L_1298)
.L_1298:
        /*005c*/ 	.word	0x00000000
        /*0060*/ 	.short	0x0009
        /*0062*/ 	.short	0x0048
        /*0064*/ 	.byte	0x00, 0xf0, 0x21, 0x00


	//----- nvinfo : EIATTR_KPARAM_INFO
	.align		4
.L_1299:
        /*0068*/ 	.byte	0x04, 0x17
        /*006a*/ 	.short	(.L_1301 - .L_1300)
.L_1300:
        /*006c*/ 	.word	0x00000000
        /*0070*/ 	.short	0x0008
        /*0072*/ 	.short	0x0040
        /*0074*/ 	.byte	0x00, 0xf5, 0x21, 0x00


	//----- nvinfo : EIATTR_KPARAM_INFO
	.align		4
.L_1301:
        /*0078*/ 	.byte	0x04, 0x17
        /*007a*/ 	.short	(.L_1303 - .L_1302)
.L_1302:
        /*007c*/ 	.word	0x00000000
        /*0080*/ 	.short	0x0007
        /*0082*/ 	.short	0x0038
        /*0084*/ 	.byte	0x00, 0xf5, 0x21, 0x00


	//----- nvinfo : EIATTR_KPARAM_INFO
	.align		4
.L_1303:
        /*0088*/ 	.byte	0x04, 0x17
        /*008a*/ 	.short	(.L_1305 - .L_1304)
.L_1304:
        /*008c*/ 	.word	0x00000000
        /*0090*/ 	.short	0x0006
        /*0092*/ 	.short	0x0030
        /*0094*/ 	.byte	0x00, 0xf5, 0x21, 0x00


	//----- nvinfo : EIATTR_KPARAM_INFO
	.align		4
.L_1305:
        /*0098*/ 	.byte	0x04, 0x17
        /*009a*/ 	.short	(.L_1307 - .L_1306)
.L_1306:
        /*009c*/ 	.word	0x00000000
        /*00a0*/ 	.short	0x0005
        /*00a2*/ 	.short	0x0028
        /*00a4*/ 	.byte	0x00, 0xf5, 0x21, 0x00


	//----- nvinfo : EIATTR_KPARAM_INFO
	.align		4
.L_1307:
        /*00a8*/ 	.byte	0x04, 0x17
        /*00aa*/ 	.short	(.L_1309 - .L_1308)
.L_1308:
        /*00ac*/ 	.word	0x00000000
        /*00b0*/ 	.short	0x0004
        /*00b2*/ 	.short	0x0020
        /*00b4*/ 	.byte	0x00, 0xf5, 0x21, 0x00


	//----- nvinfo : EIATTR_KPARAM_INFO
	.align		4
.L_1309:
        /*00b8*/ 	.byte	0x04, 0x17
        /*00ba*/ 	.short	(.L_1311 - .L_1310)
.L_1310:
        /*00bc*/ 	.word	0x00000000
        /*00c0*/ 	.short	0x0003
        /*00c2*/ 	.short	0x0018
        /*00c4*/ 	.byte	0x00, 0xf5, 0x21, 0x00


	//----- nvinfo : EIATTR_KPARAM_INFO
	.align		4
.L_1311:
        /*00c8*/ 	.byte	0x04, 0x17
        /*00ca*/ 	.short	(.L_1313 - .L_1312)
.L_1312:
        /*00cc*/ 	.word	0x00000000
        /*00d0*/ 	.short	0x0002
        /*00d2*/ 	.short	0x0010
        /*00d4*/ 	.byte	0x00, 0xf5, 0x21, 0x00


	//----- nvinfo : EIATTR_KPARAM_INFO
	.align		4
.L_1313:
        /*00d8*/ 	.byte	0x04, 0x17
        /*00da*/ 	.short	(.L_1315 - .L_1314)
.L_1314:
        /*00dc*/ 	.word	0x00000000
        /*00e0*/ 	.short	0x0001
        /*00e2*/ 	.short	0x0008
        /*00e4*/ 	.byte	0x00, 0xf5, 0x21, 0x00


	//----- nvinfo : EIATTR_KPARAM_INFO
	.align		4
.L_1315:
        /*00e8*/ 	.byte	0x04, 0x17
        /*00ea*/ 	.short	(.L_1317 - .L_1316)
.L_1316:
        /*00ec*/ 	.word	0x00000000
        /*00f0*/ 	.short	0x0000
        /*00f2*/ 	.short	0x0000
        /*00f4*/ 	.byte	0x00, 0xf5, 0x21, 0x00


	//----- nvinfo : EIATTR_SPARSE_MMA_MASK
	.align		4
.L_1317:
        /*00f8*/ 	.byte	0x03, 0x50
        /*00fa*/ 	.short	0x0000


	//----- nvinfo : EIATTR_MAXREG_COUNT
	.align		4
        /*00fc*/ 	.byte	0x03, 0x1b
        /*00fe*/ 	.short	0x00ff


	//----- nvinfo : EIATTR_MERCURY_ISA_VERSION
	.align		4
        /*0100*/ 	.byte	0x03, 0x5f
        /*0102*/ 	.short	0x0101


	//----- nvinfo : EIATTR_VRC_CTA_INIT_COUNT
	.align		4
        /*0104*/ 	.byte	0x02, 0x4a
	.zero		1
	.zero		1


	//----- nvinfo : EIATTR_EXIT_INSTR_OFFSETS
	.align		4
        /*0108*/ 	.byte	0x04, 0x1c
        /*010a*/ 	.short	(.L_1319 - .L_1318)


	//   ....[0]....
.L_1318:
        /*010c*/ 	.word	0x000000f0


	//   ....[1]....
        /*0110*/ 	.word	0x000017e0


	//----- nvinfo : EIATTR_CRS_STACK_SIZE
	.align		4
.L_1319:
        /*0114*/ 	.byte	0x04, 0x1e
        /*0116*/ 	.short	(.L_1321 - .L_1320)
.L_1320:
        /*0118*/ 	.word	0x00000000


	//----- nvinfo : EIATTR_CBANK_PARAM_SIZE
	.align		4
.L_1321:
        /*011c*/ 	.byte	0x03, 0x19
        /*011e*/ 	.short	0x0070


	//----- nvinfo : EIATTR_PARAM_CBANK
	.align		4
        /*0120*/ 	.byte	0x04, 0x0a
        /*0122*/ 	.short	(.L_1323 - .L_1322)
	.align		4
.L_1322:
        /*0124*/ 	.word	index@(.nv.constant0._Z19cloud_normalizationPdS_S_S_S_S_S_S_S_ddddii)
        /*0128*/ 	.short	0x0380
        /*012a*/ 	.short	0x0070


	//----- nvinfo : EIATTR_SW_WAR
	.align		4
.L_1323:
        /*012c*/ 	.byte	0x04, 0x36
        /*012e*/ 	.short	(.L_1325 - .L_1324)
.L_1324:
        /*0130*/ 	.word	0x00000008
.L_1325:


//--------------------- .nv.info._Z10gridkernelPdS_S_S_S_ddid --------------------------
	.section	.nv.info._Z10gridkernelPdS_S_S_S_ddid,"",@"SHT_CUDA_INFO"
	.sectionflags	@""
	.align	4


	//----- nvinfo : EIATTR_CUDA_API_VERSION
	.align		4
        /*0000*/ 	.byte	0x04, 0x37
        /*0002*/ 	.short	(.L_1327 - .L_1326)
.L_1326:
        /*0004*/ 	.word	0x00000082


	//----- nvinfo : EIATTR_KPARAM_INFO
	.align		4
.L_1327:
        /*0008*/ 	.byte	0x04, 0x17
        /*000a*/ 	.short	(.L_1329 - .L_1328)
.L_1328:
        /*000c*/ 	.word	0x00000000
        /*0010*/ 	.short	0x0008
        /*0012*/ 	.short	0x0040
        /*0014*/ 	.byte	0x00, 0xf0, 0x21, 0x00


	//----- nvinfo : EIATTR_KPARAM_INFO
	.align		4
.L_1329:
        /*0018*/ 	.byte	0x04, 0x17
        /*001a*/ 	.short	(.L_1331 - .L_1330)
.L_1330:
        /*001c*/ 	.word	0x00000000
        /*0020*/ 	.short	0x0007
        /*0022*/ 	.short	0x0038
        /*0024*/ 	.byte	0x00, 0xf0, 0x11, 0x00


	//----- nvinfo : EIATTR_KPARAM_INFO
	.align		4
.L_1331:
        /*0028*/ 	.byte	0x04, 0x17
        /*002a*/ 	.short	(.L_1333 - .L_1332)
.L_1332:
        /*002c*/ 	.word	0x00000000
        /*0030*/ 	.short	0x0006
        /*0032*/ 	.short	0x0030
        /*0034*/ 	.byte	0x00, 0xf0, 0x21, 0x00


	//----- nvinfo : EIATTR_KPARAM_INFO
	.align		4
.L_1333:
        /*0038*/ 	.byte	0x04, 0x17
        /*003a*/ 	.short	(.L_1335 - .L_1334)
.L_1334:
        /*003c*/ 	.word	0x00000000
        /*0040*/ 	.short	0x0005
        /*0042*/ 	.short	0x0028
        /*0044*/ 	.byte	0x00, 0xf0, 0x21, 0x00


	//----- nvinfo : EIATTR_KPARAM_INFO
	.align		4
.L_1335:
        /*0048*/ 	.byte	0x04, 0x17
        /*004a*/ 	.short	(.L_1337 - .L_1336)
.L_1336:
        /*004c*/ 	.word	0x00000000
        /*0050*/ 	.short	0x0004
        /*0052*/ 	.short	0x0020
        /*0054*/ 	.byte	0x00, 0xf5, 0x21, 0x00


	//----- nvinfo : EIATTR_KPARAM_INFO
	.align		4
.L_1337:
        /*0058*/ 	.byte	0x04, 0x17
        /*005a*/ 	.short	(.L_1339 - .L_1338)
.L_1338:
        /*005c*/ 	.word	0x00000000
        /*0060*/ 	.short	0x0003
        /*0062*/ 	.short	0x0018
        /*0064*/ 	.byte	0x00, 0xf5, 0x21, 0x00


	//----- nvinfo : EIATTR_KPARAM_INFO
	.align		4
.L_1339:
        /*0068*/ 	.byte	0x04, 0x17
        /*006a*/ 	.short	(.L_1341 - .L_1340)
.L_1340:
        /*006c*/ 	.word	0x00000000
        /*0070*/ 	.short	0x0002
        /*0072*/ 	.short	0x0010
        /*0074*/ 	.byte	0x00, 0xf5, 0x21, 0x00


	//----- nvinfo : EIATTR_KPARAM_INFO
	.align		4
.L_1341:
        /*0078*/ 	.byte	0x04, 0x17
        /*007a*/ 	.short	(.L_1343 - .L_1342)
.L_1342:
        /*007c*/ 	.word	0x00000000
        /*0080*/ 	.short	0x0001
        /*0082*/ 	.short	0x0008
        /*0084*/ 	.byte	0x00, 0xf5, 0x21, 0x00


	//----- nvinfo : EIATTR_KPARAM_INFO
	.align		4
.L_1343:
        /*0088*/ 	.byte	0x04, 0x17
        /*008a*/ 	.short	(.L_1345 - .L_1344)
.L_1344:
        /*008c*/ 	.word	0x00000000
        /*0090*/ 	.short	0x0000
        /*0092*/ 	.short	0x0000
        /*0094*/ 	.byte	0x00, 0xf5, 0x21, 0x00


	//----- nvinfo : EIATTR_SPARSE_MMA_MASK
	.align		4
.L_1345:
        /*0098*/ 	.byte	0x03, 0x50
        /*009a*/ 	.short	0x0000


	//----- nvinfo : EIATTR_MAXREG_COUNT
	.align		4
        /*009c*/ 	.byte	0x03, 0x1b
        /*009e*/ 	.short	0x00ff


	//----- nvinfo : EIATTR_NUM_BARRIERS
	.align		4
        /*00a0*/ 	.byte	0x02, 0x4c
        /*00a2*/ 	.byte	0x01
	.zero		1


	//----- nvinfo : EIATTR_MERCURY_ISA_VERSION
	.align		4
        /*00a4*/ 	.byte	0x03, 0x5f
        /*00a6*/ 	.short	0x0101


	//----- nvinfo : EIATTR_VRC_CTA_INIT_COUNT
	.align		4
        /*00a8*/ 	.byte	0x02, 0x4a
	.zero		1
	.zero		1


	//----- nvinfo : EIATTR_EXIT_INSTR_OFFSETS
	.align		4
        /*00ac*/ 	.byte	0x04, 0x1c
        /*00ae*/ 	.short	(.L_1347 - .L_1346)


	//   ....[0]....
.L_1346:
        /*00b0*/ 	.word	0x00001fb0


	//   ....[1]....
        /*00b4*/ 	.word	0x000025d0


	//----- nvinfo : EIATTR_CRS_STACK_SIZE
	.align		4
.L_1347:
        /*00b8*/ 	.byte	0x04, 0x1e
        /*00ba*/ 	.short	(.L_1349 - .L_1348)
.L_1348:
        /*00bc*/ 	.word	0x00000000


	//----- nvinfo : EIATTR_CBANK_PARAM_SIZE
	.align		4
.L_1349:
        /*00c0*/ 	.byte	0x03, 0x19
        /*00c2*/ 	.short	0x0048


	//----- nvinfo : EIATTR_PARAM_CBANK
	.align		4
        /*00c4*/ 	.byte	0x04, 0x0a
        /*00c6*/ 	.short	(.L_1351 - .L_1350)
	.align		4
.L_1350:
        /*00c8*/ 	.word	index@(.nv.constant0._Z10gridkernelPdS_S_S_S_ddid)
        /*00cc*/ 	.short	0x0380
        /*00ce*/ 	.short	0x0048


	//----- nvinfo : EIATTR_SW_WAR
	.align		4
.L_1351:
        /*00d0*/ 	.byte	0x04, 0x36
        /*00d2*/ 	.short	(.L_1353 - .L_1352)
.L_1352:
        /*00d4*/ 	.word	0x00000008
.L_1353:


//--------------------- .nv.info._Z21corr_surface_emissionPdS_S_ddiii --------------------------
	.section	.nv.info._Z21corr_surface_emissionPdS_S_ddiii,"",@"SHT_CUDA_INFO"
	.sectionflags	@""
	.align	4


	//----- nvinfo : EIATTR_CUDA_API_VERSION
	.align		4
        /*0000*/ 	.byte	0x04, 0x37
        /*0002*/ 	.short	(.L_1355 - .L_1354)
.L_1354:
        /*0004*/ 	.word	0x00000082


	//----- nvinfo : EIATTR_KPARAM_INFO
	.align		4
.L_1355:
        /*0008*/ 	.byte	0x04, 0x17
        /*000a*/ 	.short	(.L_1357 - .L_1356)
.L_1356:
        /*000c*/ 	.word	0x00000000
        /*0010*/ 	.short	0x0007
        /*0012*/ 	.short	0x0030
        /*0014*/ 	.byte	0x00, 0xf0, 0x11, 0x00


	//----- nvinfo : EIATTR_KPARAM_INFO
	.align		4
.L_1357:
        /*0018*/ 	.byte	0x04, 0x17
        /*001a*/ 	.short	(.L_1359 - .L_1358)
.L_1358:
        /*001c*/ 	.word	0x00000000
        /*0020*/ 	.short	0x0006
        /*0022*/ 	.short	0x002c
        /*0024*/ 	.byte	0x00, 0xf0, 0x11, 0x00


	//----- nvinfo : EIATTR_KPARAM_INFO
	.align		4
.L_1359:
        /*0028*/ 	.byte	0x04, 0x17
        /*002a*/ 	.short	(.L_1361 - .L_1360)
.L_1360:
        /*002c*/ 	.word	0x00000000
        /*0030*/ 	.short	0x0005
        /*0032*/ 	.short	0x0028
        /*0034*/ 	.byte	0x00, 0xf0, 0x11, 0x00


	//----- nvinfo : EIATTR_KPARAM_INFO
	.align		4
.L_1361:
        /*0038*/ 	.byte	0x04, 0x17
        /*003a*/ 	.short	(.L_1363 - .L_1362)
.L_1362:
        /*003c*/ 	.word	0x00000000
        /*0040*/ 	.short	0x0004
        /*0042*/ 	.short	0x0020
        /*0044*/ 	.byte	0x00, 0xf0, 0x21, 0x00


	//----- nvinfo : EIATTR_KPARAM_INFO
	.align		4
.L_1363:
        /*0048*/ 	.byte	0x04, 0x17
        /*004a*/ 	.short	(.L_1365 - .L_1364)
.L_1364:
        /*004c*/ 	.word	0x00000000
        /*0050*/ 	.short	0x0003
        /*0052*/ 	.short	0x0018
        /*0054*/ 	.byte	0x00, 0xf0, 0x21, 0x00


	//----- nvinfo : EIATTR_KPARAM_INFO
	.align		4
.L_1365:
        /*0058*/ 	.byte	0x04, 0x17
        /*005a*/ 	.short	(.L_1367 - .L_1366)
.L_1366:
        /*005c*/ 	.word	0x00000000
        /*0060*/ 	.short	0x0002
        /*0062*/ 	.short	0x0010
        /*0064*/ 	.byte	0x00, 0xf5, 0x21, 0x00


	//----- nvinfo : EIATTR_KPARAM_INFO
	.align		4
.L_1367:
        /*0068*/ 	.byte	0x04, 0x17
        /*006a*/ 	.short	(.L_1369 - .L_1368)
.L_1368:
        /*006c*/ 	.word	0x00000000
        /*0070*/ 	.short	0x0001
        /*0072*/ 	.short	0x0008
        /*0074*/ 	.byte	0x00, 0xf5, 0x21, 0x00


	//----- nvinfo : EIATTR_KPARAM_INFO
	.align		4
.L_1369:
        /*0078*/ 	.byte	0x04, 0x17
        /*007a*/ 	.short	(.L_1371 - .L_1370)
.L_1370:
        /*007c*/ 	.word	0x00000000
        /*0080*/ 	.short	0x0000
        /*0082*/ 	.short	0x0000
        /*0084*/ 	.byte	0x00, 0xf5, 0x21, 0x00


	//----- nvinfo : EIATTR_SPARSE_MMA_MASK
	.align		4
.L_1371:
        /*0088*/ 	.byte	0x03, 0x50
        /*008a*/ 	.short	0x0000


	//----- nvinfo : EIATTR_MAXREG_COUNT
	.align		4
        /*008c*/ 	.byte	0x03, 0x1b
        /*008e*/ 	.short	0x00ff


	//----- nvinfo : EIATTR_MERCURY_ISA_VERSION
	.align		4
        /*0090*/ 	.byte	0x03, 0x5f
        /*0092*/ 	.short	0x0101


	//----- nvinfo : EIATTR_VRC_CTA_INIT_COUNT
	.align		4
        /*0094*/ 	.byte	0x02, 0x4a
	.zero		1
	.zero		1


	//----- nvinfo : EIATTR_EXIT_INSTR_OFFSETS
	.align		4
        /*0098*/ 	.byte	0x04, 0x1c
        /*009a*/ 	.short	(.L_1373 - .L_1372)


	//   ....[0]....
.L_1372:
        /*009c*/ 	.word	0x00000070


	//   ....[1]....
        /*00a0*/ 	.word	0x00001270


	//----- nvinfo : EIATTR_CRS_STACK_SIZE
	.align		4
.L_1373:
        /*00a4*/ 	.byte	0x04, 0x1e
        /*00a6*/ 	.short	(.L_1375 - .L_1374)
.L_1374:
        /*00a8*/ 	.word	0x00000000


	//----- nvinfo : EIATTR_CBANK_PARAM_SIZE
	.align		4
.L_1375:
        /*00ac*/ 	.byte	0x03, 0x19
        /*00ae*/ 	.short	0x0034


	//----- nvinfo : EIATTR_PARAM_CBANK
	.align		4
        /*00b0*/ 	.byte	0x04, 0x0a
        /*00b2*/ 	.short	(.L_1377 - .L_1376)
	.align		4
.L_1376:
        /*00b4*/ 	.word	index@(.nv.constant0._Z21corr_surface_emissionPdS_S_ddiii)
        /*00b8*/ 	.short	0x0380
        /*00ba*/ 	.short	0x0034


	//----- nvinfo : EIATTR_SW_WAR
	.align		4
.L_1377:
        /*00bc*/ 	.byte	0x04, 0x36
        /*00be*/ 	.short	(.L_1379 - .L_1378)
.L_1378:
        /*00c0*/ 	.word	0x00000008
.L_1379:


//--------------------- .nv.info._Z15corr_inc_energyPdS_S_iidi --------------------------
	.section	.nv.info._Z15corr_inc_energyPdS_S_iidi,"",@"SHT_CUDA_INFO"
	.sectionflags	@""
	.align	4


	//----- nvinfo : EIATTR_CUDA_API_VERSION
	.align		4
        /*0000*/ 	.byte	0x04, 0x37
        /*0002*/ 	.short	(.L_1381 - .L_1380)
.L_1380:
        /*0004*/ 	.word	0x00000082


	//----- nvinfo : EIATTR_KPARAM_INFO
	.align		4
.L_1381:
        /*0008*/ 	.byte	0x04, 0x17
        /*000a*/ 	.short	(.L_1383 - .L_1382)
.L_1382:
        /*000c*/ 	.word	0x00000000
        /*0010*/ 	.short	0x0006
        /*0012*/ 	.short	0x0028
        /*0014*/ 	.byte	0x00, 0xf0, 0x11, 0x00


	//----- nvinfo : EIATTR_KPARAM_INFO
	.align		4
.L_1383:
        /*0018*/ 	.byte	0x04, 0x17
        /*001a*/ 	.short	(.L_1385 - .L_1384)
.L_1384:
        /*001c*/ 	.word	0x00000000
        /*0020*/ 	.short	0x0005
        /*0022*/ 	.short	0x0020
        /*0024*/ 	.byte	0x00, 0xf0, 0x21, 0x00


	//----- nvinfo : EIATTR_KPARAM_INFO
	.align		4
.L_1385:
        /*0028*/ 	.byte	0x04, 0x17
        /*002a*/ 	.short	(.L_1387 - .L_1386)
.L_1386:
        /*002c*/ 	.word	0x00000000
        /*0030*/ 	.short	0x0004
        /*0032*/ 	.short	0x001c
        /*0034*/ 	.byte	0x00, 0xf0, 0x11, 0x00


	//----- nvinfo : EIATTR_KPARAM_INFO
	.align		4
.L_1387:
        /*0038*/ 	.byte	0x04, 0x17
        /*003a*/ 	.short	(.L_1389 - .L_1388)
.L_1388:
        /*003c*/ 	.word	0x00000000
        /*0040*/ 	.short	0x0003
        /*0042*/ 	.short	0x0018
        /*0044*/ 	.byte	0x00, 0xf0, 0x11, 0x00


	//----- nvinfo : EIATTR_KPARAM_INFO
	.align		4
.L_1389:
        /*0048*/ 	.byte	0x04, 0x17
        /*004a*/ 	.short	(.L_1391 - .L_1390)
.L_1390:
        /*004c*/ 	.word	0x00000000
        /*0050*/ 	.short	0x0002
        /*0052*/ 	.short	0x0010
        /*0054*/ 	.byte	0x00, 0xf5, 0x21, 0x00


	//----- nvinfo : EIATTR_KPARAM_INFO
	.align		4
.L_1391:
        /*0058*/ 	.byte	0x04, 0x17
        /*005a*/ 	.short	(.L_1393 - .L_1392)
.L_1392:
        /*005c*/ 	.word	0x00000000
        /*0060*/ 	.short	0x0001
        /*0062*/ 	.short	0x0008
        /*0064*/ 	.byte	0x00, 0xf5, 0x21, 0x00


	//----- nvinfo : EIATTR_KPARAM_INFO
	.align		4
.L_1393:
        /*0068*/ 	.byte	0x04, 0x17
        /*006a*/ 	.short	(.L_1395 - .L_1394)
.L_1394:
        /*006c*/ 	.word	0x00000000
        /*0070*/ 	.short	0x0000
        /*0072*/ 	.short	0x0000
        /*0074*/ 	.byte	0x00, 0xf5, 0x21, 0x00


	//----- nvinfo : EIATTR_SPARSE_MMA_MASK
	.align		4
.L_1395:
        /*0078*/ 	.byte	0x03, 0x50
        /*007a*/ 	.short	0x0000


	//----- nvinfo : EIATTR_MAXREG_COUNT
	.align		4
        /*007c*/ 	.byte	0x03, 0x1b
        /*007e*/ 	.short	0x00ff


	//----- nvinfo : EIATTR_EXTERNS
	.align		4
        /*0080*/ 	.byte	0x04, 0x0f
        /*0082*/ 	.short	(.L_1397 - .L_1396)


	//   ....[0]....
	.align		4
.L_1396:
        /*0084*/ 	.word	index@(vprintf)


	//----- nvinfo : EIATTR_MERCURY_ISA_VERSION
	.align		4
.L_1397:
        /*0088*/ 	.byte	0x03, 0x5f
        /*008a*/ 	.short	0x0101


	//----- nvinfo : EIATTR_VRC_CTA_INIT_COUNT
	.align		4
        /*008c*/ 	.byte	0x02, 0x4a
	.zero		1
	.zero		1


	//----- nvinfo : EIATTR_SYSCALL_OFFSETS
	.align		4
        /*0090*/ 	.byte	0x04, 0x46
        /*0092*/ 	.short	(.L_1399 - .L_1398)


	//   ....[0]....
.L_1398:
        /*0094*/ 	.word	0x00001aa0


	//   ....[1]....
        /*0098*/ 	.word	0x00001b80


	//----- nvinfo : EIATTR_EXIT_INSTR_OFFSETS
	.align		4
.L_1399:
        /*009c*/ 	.byte	0x04, 0x1c
        /*009e*/ 	.short	(.L_1401 - .L_1400)


	//   ....[0]....
.L_1400:
        /*00a0*/ 	.word	0x000000c0


	//   ....[1]....
        /*00a4*/ 	.word	0x00001c20


	//   ....[2]....
        /*00a8*/ 	.word	0x00001cb0


	//----- nvinfo : EIATTR_CRS_STACK_SIZE
	.align		4
.L_1401:
        /*00ac*/ 	.byte	0x04, 0x1e
        /*00ae*/ 	.short	(.L_1403 - .L_1402)
.L_1402:
        /*00b0*/ 	.word	0x00000000


	//----- nvinfo : EIATTR_CBANK_PARAM_SIZE
	.align		4
.L_1403:
        /*00b4*/ 	.byte	0x03, 0x19
        /*00b6*/ 	.short	0x002c


	//----- nvinfo : EIATTR_PARAM_CBANK
	.align		4
        /*00b8*/ 	.byte	0x04, 0x0a
        /*00ba*/ 	.short	(.L_1405 - .L_1404)
	.align		4
.L_1404:
        /*00bc*/ 	.word	index@(.nv.constant0._Z15corr_inc_energyPdS_S_iidi)
        /*00c0*/ 	.short	0x0380
        /*00c2*/ 	.short	0x002c


	//----- nvinfo : EIATTR_SW_WAR
	.align		4
.L_1405:
        /*00c4*/ 	.byte	0x04, 0x36
        /*00c6*/ 	.short	(.L_1407 - .L_1406)
.L_1406:
        /*00c8*/ 	.word	0x00000008
.L_1407:


//--------------------- .nv.info._Z28calc_surface_planck_samplingPdS_iid --------------------------
	.section	.nv.info._Z28calc_surface_planck_samplingPdS_iid,"",@"SHT_CUDA_INFO"
	.sectionflags	@""
	.align	4


	//----- nvinfo : EIATTR_CUDA_API_VERSION
	.align		4
        /*0000*/ 	.byte	0x04, 0x37
        /*0002*/ 	.short	(.L_1409 - .L_1408)
.L_1408:
        /*0004*/ 	.word	0x00000082


	//----- nvinfo : EIATTR_KPARAM_INFO
	.align		4
.L_1409:
        /*0008*/ 	.byte	0x04, 0x17
        /*000a*/ 	.short	(.L_1411 - .L_1410)
.L_1410:
        /*000c*/ 	.word	0x00000000
        /*0010*/ 	.short	0x0004
        /*0012*/ 	.short	0x0018
        /*0014*/ 	.byte	0x00, 0xf0, 0x21, 0x00


	//----- nvinfo : EIATTR_KPARAM_INFO
	.align		4
.L_1411:
        /*0018*/ 	.byte	0x04, 0x17
        /*001a*/ 	.short	(.L_1413 - .L_1412)
.L_1412:
        /*001c*/ 	.word	0x00000000
        /*0020*/ 	.short	0x0003
        /*0022*/ 	.short	0x0014
        /*0024*/ 	.byte	0x00, 0xf0, 0x11, 0x00


	//----- nvinfo : EIATTR_KPARAM_INFO
	.align		4
.L_1413:
        /*0028*/ 	.byte	0x04, 0x17
        /*002a*/ 	.short	(.L_1415 - .L_1414)
.L_1414:
        /*002c*/ 	.word	0x00000000
        /*0030*/ 	.short	0x0002
        /*0032*/ 	.short	0x0010
        /*0034*/ 	.byte	0x00, 0xf0, 0x11, 0x00


	//----- nvinfo : EIATTR_KPARAM_INFO
	.align		4
.L_1415:
        /*0038*/ 	.byte	0x04, 0x17
        /*003a*/ 	.short	(.L_1417 - .L_1416)
.L_1416:
        /*003c*/ 	.word	0x00000000
        /*0040*/ 	.short	0x0001
        /*0042*/ 	.short	0x0008
        /*0044*/ 	.byte	0x00, 0xf5, 0x21, 0x00


	//----- nvinfo : EIATTR_KPARAM_INFO
	.align		4
.L_1417:
        /*0048*/ 	.byte	0x04, 0x17
        /*004a*/ 	.short	(.L_1419 - .L_1418)
.L_1418:
        /*004c*/ 	.word	0x00000000
        /*0050*/ 	.short	0x0000
        /*0052*/ 	.short	0x0000
        /*0054*/ 	.byte	0x00, 0xf5, 0x21, 0x00


	//----- nvinfo : EIATTR_SPARSE_MMA_MASK
	.align		4
.L_1419:
        /*0058*/ 	.byte	0x03, 0x50
        /*005a*/ 	.short	0x0000


	//----- nvinfo : EIATTR_MAXREG_COUNT
	.align		4
        /*005c*/ 	.byte	0x03, 0x1b
        /*005e*/ 	.short	0x00ff


	//----- nvinfo : EIATTR_MERCURY_ISA_VERSION
	.align		4
        /*0060*/ 	.byte	0x03, 0x5f
        /*0062*/ 	.short	0x0101


	//----- nvinfo : EIATTR_VRC_CTA_INIT_COUNT
	.align		4
        /*0064*/ 	.byte	0x02, 0x4a
	.zero		1
	.zero		1


	//----- nvinfo : EIATTR_EXIT_INSTR_OFFSETS
	.align		4
        /*0068*/ 	.byte	0x04, 0x1c
        /*006a*/ 	.short	(.L_1421 - .L_1420)


	//   ....[0]....
.L_1420:
        /*006c*/ 	.word	0x00000070


	//   ....[1]....
        /*0070*/ 	.word	0x00000170


	//   ....[2]....
        /*0074*/ 	.word	0x00000ac0


	//----- nvinfo : EIATTR_CRS_STACK_SIZE
	.align		4
.L_1421:
        /*0078*/ 	.byte	0x04, 0x1e
        /*007a*/ 	.short	(.L_1423 - .L_1422)
.L_1422:
        /*007c*/ 	.word	0x00000000


	//----- nvinfo : EIATTR_CBANK_PARAM_SIZE
	.align		4
.L_1423:
        /*0080*/ 	.byte	0x03, 0x19
        /*0082*/ 	.short	0x0020


	//----- nvinfo : EIATTR_PARAM_CBANK
	.align		4
        /*0084*/ 	.byte	0x04, 0x0a
        /*0086*/ 	.short	(.L_1425 - .L_1424)
	.align		4
.L_1424:
        /*0088*/ 	.word	index@(.nv.constant0._Z28calc_surface_planck_samplingPdS_iid)
        /*008c*/ 	.short	0x0380
        /*008e*/ 	.short	0x0020


	//----- nvinfo : EIATTR_SW_WAR
	.align		4
.L_1425:
        /*0090*/ 	.byte	0x04, 0x36
        /*0092*/ 	.short	(.L_1427 - .L_1426)
.L_1426:
        /*0094*/ 	.word	0x00000008
.L_1427:


//--------------------- .nv.info._Z19calc_surface_planckPdS_S_iid --------------------------
	.section	.nv.info._Z19calc_surface_planckPdS_S_iid,"",@"SHT_CUDA_INFO"
	.sectionflags	@""
	.align	4


	//----- nvinfo : EIATTR_CUDA_API_VERSION
	.align		4
        /*0000*/ 	.byte	0x04, 0x37
        /*0002*/ 	.short	(.L_1429 - .L_1428)
.L_1428:
        /*0004*/ 	.word	0x00000082


	//----- nvinfo : EIATTR_KPARAM_INFO
	.align		4
.L_1429:
        /*0008*/ 	.byte	0x04, 0x17
        /*000a*/ 	.short	(.L_1431 - .L_1430)
.L_1430:
        /*000c*/ 	.word	0x00000000
        /*0010*/ 	.short	0x0005
        /*0012*/ 	.short	0x0020
        /*0014*/ 	.byte	0x00, 0xf0, 0x21, 0x00


	//----- nvinfo : EIATTR_KPARAM_INFO
	.align		4
.L_1431:
        /*0018*/ 	.byte	0x04, 0x17
        /*001a*/ 	.short	(.L_1433 - .L_1432)
.L_1432:
        /*001c*/ 	.word	0x00000000
        /*0020*/ 	.short	0x0004
        /*0022*/ 	.short	0x001c
        /*0024*/ 	.byte	0x00, 0xf0, 0x11, 0x00


	//----- nvinfo : EIATTR_KPARAM_INFO
	.align		4
.L_1433:
        /*0028*/ 	.byte	0x04, 0x17
        /*002a*/ 	.short	(.L_1435 - .L_1434)
.L_1434:
        /*002c*/ 	.word	0x00000000
        /*0030*/ 	.short	0x0003
        /*0032*/ 	.short	0x0018
        /*0034*/ 	.byte	0x00, 0xf0, 0x11, 0x00


	//----- nvinfo : EIATTR_KPARAM_INFO
	.align		4
.L_1435:
        /*0038*/ 	.byte	0x04, 0x17
        /*003a*/ 	.short	(.L_1437 - .L_1436)
.L_1436:
        /*003c*/ 	.word	0x00000000
        /*0040*/ 	.short	0x0002
        /*0042*/ 	.short	0x0010
        /*0044*/ 	.byte	0x00, 0xf5, 0x21, 0x00


	//----- nvinfo : EIATTR_KPARAM_INFO
	.align		4
.L_1437:
        /*0048*/ 	.byte	0x04, 0x17
        /*004a*/ 	.short	(.L_1439 - .L_1438)
.L_1438:
        /*004c*/ 	.word	0x00000000
        /*0050*/ 	.short	0x0001
        /*0052*/ 	.short	0x0008
        /*0054*/ 	.byte	0x00, 0xf5, 0x21, 0x00


	//----- nvinfo : EIATTR_KPARAM_INFO
	.align		4
.L_1439:
        /*0058*/ 	.byte	0x04, 0x17
        /*005a*/ 	.short	(.L_1441 - .L_1440)
.L_1440:
        /*005c*/ 	.word	0x00000000
        /*0060*/ 	.short	0x0000
        /*0062*/ 	.short	0x0000
        /*0064*/ 	.byte	0x00, 0xf5, 0x21, 0x00


	//----- nvinfo : EIATTR_SPARSE_MMA_MASK
	.align		4
.L_1441:
        /*0068*/ 	.byte	0x03, 0x50
        /*006a*/ 	.short	0x0000


	//----- nvinfo : EIATTR_MAXREG_COUNT
	.align		4
        /*006c*/ 	.byte	0x03, 0x1b
        /*006e*/ 	.short	0x00ff


	//----- nvinfo : EIATTR_MERCURY_ISA_VERSION
	.align		4
        /*0070*/ 	.byte	0x03, 0x5f
        /*0072*/ 	.short	0x0101


	//----- nvinfo : EIATTR_VRC_CTA_INIT_COUNT
	.align		4
        /*0074*/ 	.byte	0x02, 0x4a
	.zero		1
	.zero		1


	//----- nvinfo : EIATTR_EXIT_INSTR_OFFSETS
	.align		4
        /*0078*/ 	.byte	0x04, 0x1c
        /*007a*/ 	.short	(.L_1443 - .L_1442)


	//   ....[0]....
.L_1442:
        /*007c*/ 	.word	0x00000070


	//   ....[1]....
        /*0080*/ 	.word	0x00001ad0


	//----- nvinfo : EIATTR_CRS_STACK_SIZE
	.align		4
.L_1443:
        /*0084*/ 	.byte	0x04, 0x1e
        /*0086*/ 	.short	(.L_1445 - .L_1444)
.L_1444:
        /*0088*/ 	.word	0x00000000


	//----- nvinfo : EIATTR_CBANK_PARAM_SIZE
	.align		4
.L_1445:
        /*008c*/ 	.byte	0x03, 0x19
        /*008e*/ 	.short	0x0028


	//----- nvinfo : EIATTR_PARAM_CBANK
	.align		4
        /*0090*/ 	.byte	0x04, 0x0a
        /*0092*/ 	.short	(.L_1447 - .L_1446)
	.align		4
.L_1446:
        /*0094*/ 	.word	index@(.nv.constant0._Z19calc_surface_planckPdS_S_iid)
        /*0098*/ 	.short	0x0380
        /*009a*/ 	.short	0x0028


	//----- nvinfo : EIATTR_SW_WAR
	.align		4
.L_1447:
        /*009c*/ 	.byte	0x04, 0x36
        /*009e*/ 	.short	(.L_1449 - .L_1448)
.L_1448:
        /*00a0*/ 	.word	0x00000008
.L_1449:


//--------------------- .nv.info._Z11plancktablePdS_S_idiii --------------------------
	.section	.nv.info._Z11plancktablePdS_S_idiii,"",@"SHT_CUDA_INFO"
	.sectionflags	@""
	.align	4


	//----- nvinfo : EIATTR_CUDA_API_VERSION
	.align		4
        /*0000*/ 	.byte	0x04, 0x37
        /*0002*/ 	.short	(.L_1451 - .L_1450)
.L_1450:
        /*0004*/ 	.word	0x00000082


	//----- nvinfo : EIATTR_KPARAM_INFO
	.align		4
.L_1451:
        /*0008*/ 	.byte	0x04, 0x17
        /*000a*/ 	.short	(.L_1453 - .L_1452)
.L_1452:
        /*000c*/ 	.word	0x00000000
        /*0010*/ 	.short	0x0007
        /*0012*/ 	.short	0x0030
        /*0014*/ 	.byte	0x00, 0xf0, 0x11, 0x00


	//----- nvinfo : EIATTR_KPARAM_INFO
	.align		4
.L_1453:
        /*0018*/ 	.byte	0x04, 0x17
        /*001a*/ 	.short	(.L_1455 - .L_1454)
.L_1454:
        /*001c*/ 	.word	0x00000000
        /*0020*/ 	.short	0x0006
        /*0022*/ 	.short	0x002c
        /*0024*/ 	.byte	0x00, 0xf0, 0x11, 0x00


	//----- nvinfo : EIATTR_KPARAM_INFO
	.align		4
.L_1455:
        /*0028*/ 	.byte	0x04, 0x17
        /*002a*/ 	.short	(.L_1457 - .L_1456)
.L_1456:
        /*002c*/ 	.word	0x00000000
        /*0030*/ 	.short	0x0005
        /*0032*/ 	.short	0x0028
        /*0034*/ 	.byte	0x00, 0xf0, 0x11, 0x00


	//----- nvinfo : EIATTR_KPARAM_INFO
	.align		4
.L_1457:
        /*0038*/ 	.byte	0x04, 0x17
        /*003a*/ 	.short	(.L_1459 - .L_1458)
.L_1458:
        /*003c*/ 	.word	0x00000000
        /*0040*/ 	.short	0x0004
        /*0042*/ 	.short	0x0020
        /*0044*/ 	.byte	0x00, 0xf0, 0x21, 0x00


	//----- nvinfo : EIATTR_KPARAM_INFO
	.align		4
.L_1459:
        /*0048*/ 	.byte	0x04, 0x17
        /*004a*/ 	.short	(.L_1461 - .L_1460)
.L_1460:
        /*004c*/ 	.word	0x00000000
        /*0050*/ 	.short	0x0003
        /*0052*/ 	.short	0x0018
        /*0054*/ 	.byte	0x00, 0xf0, 0x11, 0x00


	//----- nvinfo : EIATTR_KPARAM_INFO
	.align		4
.L_1461:
        /*0058*/ 	.byte	0x04, 0x17
        /*005a*/ 	.short	(.L_1463 - .L_1462)
.L_1462:
        /*005c*/ 	.word	0x00000000
        /*0060*/ 	.short	0x0002
        /*0062*/ 	.short	0x0010
        /*0064*/ 	.byte	0x00, 0xf5, 0x21, 0x00


	//----- nvinfo : EIATTR_KPARAM_INFO
	.align		4
.L_1463:
        /*0068*/ 	.byte	0x04, 0x17
        /*006a*/ 	.short	(.L_1465 - .L_1464)
.L_1464:
        /*006c*/ 	.word	0x00000000
        /*0070*/ 	.short	0x0001
        /*0072*/ 	.short	0x0008
        /*0074*/ 	.byte	0x00, 0xf5, 0x21, 0x00


	//----- nvinfo : EIATTR_KPARAM_INFO
	.align		4
.L_1465:
        /*0078*/ 	.byte	0x04, 0x17
        /*007a*/ 	.short	(.L_1467 - .L_1466)
.L_1466:
        /*007c*/ 	.word	0x00000000
        /*0080*/ 	.short	0x0000
        /*0082*/ 	.short	0x0000
        /*0084*/ 	.byte	0x00, 0xf5, 0x21, 0x00


	//----- nvinfo : EIATTR_SPARSE_MMA_MASK
	.align		4
.L_1467:
        /*0088*/ 	.byte	0x03, 0x50
        /*008a*/ 	.short	0x0000


	//----- nvinfo : EIATTR_MAXREG_COUNT
	.align		4
        /*008c*/ 	.byte	0x03, 0x1b
        /*008e*/ 	.short	0x00ff


	//----- nvinfo : EIATTR_MERCURY_ISA_VERSION
	.align		4
        /*0090*/ 	.byte	0x03, 0x5f
        /*0092*/ 	.short	0x0101


	//----- nvinfo : EIATTR_VRC_CTA_INIT_COUNT
	.align		4
        /*0094*/ 	.byte	0x02, 0x4a
	.zero		1
	.zero		1


	//----- nvinfo : EIATTR_EXIT_INSTR_OFFSETS
	.align		4
        /*0098*/ 	.byte	0x04, 0x1c
        /*009a*/ 	.short	(.L_1469 - .L_1468)


	//   ....[0]....
.L_1468:
        /*009c*/ 	.word	0x00000100


	//   ....[1]....
        /*00a0*/ 	.word	0x00001c40


	//----- nvinfo : EIATTR_CRS_STACK_SIZE
	.align		4
.L_1469:
        /*00a4*/ 	.byte	0x04, 0x1e
        /*00a6*/ 	.short	(.L_1471 - .L_1470)
.L_1470:
        /*00a8*/ 	.word	0x00000000


	//----- nvinfo : EIATTR_CBANK_PARAM_SIZE
	.align		4
.L_1471:
        /*00ac*/ 	.byte	0x03, 0x19
        /*00ae*/ 	.short	0x0034


	//----- nvinfo : EIATTR_PARAM_CBANK
	.align		4
        /*00b0*/ 	.byte	0x04, 0x0a
        /*00b2*/ 	.short	(.L_1473 - .L_1472)
	.align		4
.L_1472:
        /*00b4*/ 	.word	index@(.nv.constant0._Z11plancktablePdS_S_idiii)
        /*00b8*/ 	.short	0x0380
        /*00ba*/ 	.short	0x0034


	//----- nvinfo : EIATTR_SW_WAR
	.align		4
.L_1473:
        /*00bc*/ 	.byte	0x04, 0x36
        /*00be*/ 	.short	(.L_1475 - .L_1474)
.L_1474:
        /*00c0*/ 	.word	0x00000008
.L_1475:


//--------------------- .nv.callgraph             --------------------------
	.section	.nv.callgraph,"",@"SHT_CUDA_CALLGRAPH"
	.align	4
	.sectionentsize	8
	.align		4
        /*0000*/ 	.word	0x00000000
	.align		4
        /*0004*/ 	.word	0xffffffff
	.align		4
        /*0008*/ 	.word	index@(_Z22calc_contr_func_nonisoPdS_S_S_S_S_diii)
	.align		4
        /*000c*/ 	.word	index@(free)
	.align		4
        /*0010*/ 	.word	index@(_Z22calc_contr_func_nonisoPdS_S_S_S_S_diii)
	.align		4
        /*0014*/ 	.word	index@(malloc)
	.align		4
        /*0018*/ 	.word	index@(_Z19calc_contr_func_isoPdS_S_S_S_diii)
	.align		4
        /*001c*/ 	.word	index@(free)
	.align		4
        /*0020*/ 	.word	index@(_Z19calc_contr_func_isoPdS_S_S_S_diii)
	.align		4
        /*0024*/ 	.word	index@(malloc)
	.align		4
        /*0028*/ 	.word	index@(_Z15corr_inc_energyPdS_S_iidi)
	.align		4
        /*002c*/ 	.word	index@(vprintf)
	.align		4
        /*0030*/ 	.word	0x00000000
	.align		4
        /*0034*/ 	.word	0xfffffffe
	.align		4
        /*0038*/ 	.word	0x00000000
	.align		4
        /*003c*/ 	.word	0xfffffffd
	.align		4
        /*0040*/ 	.word	0x00000000
	.align		4
        /*0044*/ 	.word	0xfffffffc


//--------------------- .nv.constant4             --------------------------
	.section	.nv.constant4,"a",@progbits
	.align	8
	.align		8
.nv.constant4:
        /*0000*/ 	.dword	$str
	.align		8
        /*0008*/ 	.dword	$str$1
	.align		8
        /*0010*/ 	.dword	malloc
	.align		8
        /*0018*/ 	.dword	free
	.align		8
        /*0020*/ 	.dword	vprintf


//--------------------- .text._Z18integrate_beamfluxPdS_S_S_ii --------------------------
	.section	.text._Z18integrate_beamfluxPdS_S_S_ii,"ax",@progbits
	.align	128
        .global         _Z18integrate_beamfluxPdS_S_S_ii
        .type           _Z18integrate_beamfluxPdS_S_S_ii,@function
        .size           _Z18integrate_beamfluxPdS_S_S_ii,(.L_x_1124 - _Z18integrate_beamfluxPdS_S_S_ii)
        .other          _Z18integrate_beamfluxPdS_S_S_ii,@"STO_CUDA_ENTRY STV_DEFAULT"
_Z18integrate_beamfluxPdS_S_S_ii:
.text._Z18integrate_beamfluxPdS_S_S_ii:
[----:B------:R-:W-:Y:S01]  /*0000*/  LDC R1, c[0x0][0x37c] ;  /* 0x0000df00ff017b82 */ /* 0x000fe20000000800 */
[----:B------:R-:W0:Y:S07]  /*0010*/  S2R R3, SR_TID.X ;  /* 0x0000000000037919 */ /* 0x000e2e0000002100 */
[----:B------:R-:W0:Y:S01]  /*0020*/  S2UR UR4, SR_CTAID.X ;  /* 0x00000000000479c3 */ /* 0x000e220000002500 */
[----:B------:R-:W1:Y:S07]  /*0030*/  LDCU UR5, c[0x0][0x3a4] ;  /* 0x00007480ff0577ac */ /* 0x000e6e0008000800 */
[----:B------:R-:W0:Y:S02]  /*0040*/  LDC R0, c[0x0][0x360] ;  /* 0x0000d800ff007b82 */ /* 0x000e240000000800 */
[----:B0-----:R-:W-:-:S05]  /*0050*/  IMAD R3, R0, UR4, R3 ;  /* 0x0000000400037c24 */ /* 0x001fca000f8e0203 */
[----:B-1----:R-:W-:-:S13]  /*0060*/  ISETP.GE.AND P0, PT, R3, UR5, PT ;  /* 0x0000000503007c0c */ /* 0x002fda000bf06270 */
[----:B------:R-:W-:Y:S05]  /*0070*/  @P0 EXIT ;  /* 0x000000000000094d */ /* 0x000fea0003800000 */
[----:B------:R-:W0:Y:S01]  /*0080*/  LDC R6, c[0x0][0x3a0] ;  /* 0x0000e800ff067b82 */ /* 0x000e220000000800 */
[----:B------:R-:W1:Y:S07]  /*0090*/  LDCU.64 UR8, c[0x0][0x358] ;  /* 0x00006b00ff0877ac */ /* 0x000e6e0008000a00 */
[----:B------:R-:W2:Y:S01]  /*00a0*/  LDC.64 R4, c[0x0][0x380] ;  /* 0x0000e000ff047b82 */ /* 0x000ea20000000a00 */
[----:B0-----:R-:W-:Y:S01]  /*00b0*/  ISETP.GE.AND P0, PT, R6, 0x1, PT ;  /* 0x000000010600780c */ /* 0x001fe20003f06270 */
[----:B--2---:R-:W-:-:S05]  /*00c0*/  IMAD.WIDE R4, R3, 0x8, R4 ;  /* 0x0000000803047825 */ /* 0x004fca00078e0204 */
[----:B-1----:R0:W-:Y:S07]  /*00d0*/  STG.E.64 desc[UR8][R4.64], RZ ;  /* 0x000000ff04007986 */ /* 0x0021ee000c101b08 */
[----:B------:R-:W-:Y:S05]  /*00e0*/  @!P0 EXIT ;  /* 0x000000000000894d */ /* 0x000fea0003800000 */
[C---:B------:R-:W-:Y:S01]  /*00f0*/  ISETP.GE.U32.AND P1, PT, R6.reuse, 0x10, PT ;  /* 0x000000100600780c */ /* 0x040fe20003f26070 */
[----:B------:R-:W-:Y:S01]  /*0100*/  IMAD R0, R3, R6, RZ ;  /* 0x0000000603007224 */ /* 0x000fe200078e02ff */
[----:B------:R-:W-:Y:S01]  /*0110*/  LOP3.LUT R18, R6, 0xf, RZ, 0xc0, !PT ;  /* 0x0000000f06127812 */ /* 0x000fe200078ec0ff */
[----:B------:R-:W-:Y:S01]  /*0120*/  IMAD.MOV.U32 R7, RZ, RZ, RZ ;  /* 0x000000ffff077224 */ /* 0x000fe200078e00ff */
[----:B------:R-:W-:Y:S02]  /*0130*/  CS2R R2, SRZ ;  /* 0x0000000000027805 */ /* 0x000fe4000001ff00 */
[----:B------:R-:W-:-:S07]  /*0140*/  ISETP.NE.AND P0, PT, R18, RZ, PT ;  /* 0x000000ff1200720c */ /* 0x000fce0003f05270 */
[----:B------:R-:W-:Y:S06]  /*0150*/  @!P1 BRA `(.L_x_0) ;  /* 0x00000004005c9947 */ /* 0x000fec0003800000 */
[----:B------:R-:W1:Y:S01]  /*0160*/  LDCU.64 UR4, c[0x0][0x390] ;  /* 0x00007200ff0477ac */ /* 0x000e620008000a00 */
[----:B------:R-:W-:Y:S01]  /*0170*/  LOP3.LUT R7, R6, 0x7ffffff0, RZ, 0xc0, !PT ;  /* 0x7ffffff006077812 */ /* 0x000fe200078ec0ff */
[----:B------:R-:W-:Y:S01]  /*0180*/  IMAD.MOV.U32 R13, RZ, RZ, R0 ;  /* 0x000000ffff0d7224 */ /* 0x000fe200078e0000 */
[----:B------:R-:W-:Y:S01]  /*0190*/  CS2R R2, SRZ ;  /* 0x0000000000027805 */ /* 0x000fe2000001ff00 */
[----:B------:R-:W2:Y:S01]  /*01a0*/  LDCU.64 UR6, c[0x0][0x388] ;  /* 0x00007100ff0677ac */ /* 0x000ea20008000a00 */
[----:B------:R-:W-:Y:S01]  /*01b0*/  IADD3 R12, PT, PT, -R7, RZ, RZ ;  /* 0x000000ff070c7210 */ /* 0x000fe20007ffe1ff */
[----:B-1----:R-:W-:-:S04]  /*01c0*/  UIADD3 UR4, UP1, UPT, UR4, 0x40, URZ ;  /* 0x0000004004047890 */ /* 0x002fc8000ff3e0ff */
[----:B------:R-:W-:Y:S02]  /*01d0*/  UIADD3.X UR5, UPT, UPT, URZ, UR5, URZ, UP1, !UPT ;  /* 0x00000005ff057290 */ /* 0x000fe40008ffe4ff */
[----:B--2---:R-:W-:Y:S01]  /*01e0*/  UIADD3 UR6, UP0, UPT, UR6, 0x40, URZ ;  /* 0x0000004006067890 */ /* 0x004fe2000ff1e0ff */
[----:B------:R-:W-:-:S03]  /*01f0*/  IMAD.U32 R14, RZ, RZ, UR4 ;  /* 0x00000004ff0e7e24 */ /* 0x000fc6000f8e00ff */
[----:B------:R-:W-:Y:S01]  /*0200*/  IMAD.U32 R15, RZ, RZ, UR5 ;  /* 0x00000005ff0f7e24 */ /* 0x000fe2000f8e00ff */
[----:B------:R-:W-:-:S12]  /*0210*/  UIADD3.X UR7, UPT, UPT, URZ, UR7, URZ, UP0, !UPT ;  /* 0x00000007ff077290 */ /* 0x000fd800087fe4ff */
.L_x_1:
[----:B------:R-:W-:Y:S01]  /*0220*/  MOV R10, UR6 ;  /* 0x00000006000a7c02 */ /* 0x000fe20008000f00 */
[----:B------:R-:W-:Y:S01]  /*0230*/  IMAD.U32 R11, RZ, RZ, UR7 ;  /* 0x00000007ff0b7e24 */ /* 0x000fe2000f8e00ff */
[----:B------:R-:W-:Y:S01]  /*0240*/  MOV R9, R15 ;  /* 0x0000000f00097202 */ /* 0x000fe20000000f00 */
[----:B------:R-:W-:Y:S02]  /*0250*/  IMAD.MOV.U32 R8, RZ, RZ, R14 ;  /* 0x000000ffff087224 */ /* 0x000fe400078e000e */
[----:B------:R-:W-:-:S03]  /*0260*/  IMAD.WIDE R10, R13, 0x8, R10 ;  /* 0x000000080d0a7825 */ /* 0x000fc600078e020a */
[----:B--2---:R-:W2:Y:S04]  /*0270*/  LDG.E.64 R16, desc[UR8][R8.64+-0x40] ;  /* 0xffffc00808107981 */ /* 0x004ea8000c1e1b00 */
[----:B------:R-:W2:Y:S02]  /*0280*/  LDG.E.64 R14, desc[UR8][R10.64+-0x40] ;  /* 0xffffc0080a0e7981 */ /* 0x000ea4000c1e1b00 */
[----:B--2---:R-:W-:-:S07]  /*0290*/  DFMA R14, R14, R16, R2 ;  /* 0x000000100e0e722b */ /* 0x004fce0000000002 */
[----:B------:R1:W-:Y:S04]  /*02a0*/  STG.E.64 desc[UR8][R4.64], R14 ;  /* 0x0000000e04007986 */ /* 0x0003e8000c101b08 */
[----:B------:R-:W2:Y:S04]  /*02b0*/  LDG.E.64 R2, desc[UR8][R10.64+-0x38] ;  /* 0xffffc8080a027981 */ /* 0x000ea8000c1e1b00 */
[----:B------:R-:W2:Y:S02]  /*02c0*/  LDG.E.64 R16, desc[UR8][R8.64+-0x38] ;  /* 0xffffc80808107981 */ /* 0x000ea4000c1e1b00 */
[----:B--2---:R-:W-:-:S07]  /*02d0*/  DFMA R2, R2, R16, R14 ;  /* 0x000000100202722b */ /* 0x004fce000000000e */
[----:B------:R2:W-:Y:S04]  /*02e0*/  STG.E.64 desc[UR8][R4.64], R2 ;  /* 0x0000000204007986 */ /* 0x0005e8000c101b08 */
[----:B------:R-:W3:Y:S04]  /*02f0*/  LDG.E.64 R16, desc[UR8][R10.64+-0x30] ;  /* 0xffffd0080a107981 */ /* 0x000ee8000c1e1b00 */
[----:B------:R-:W3:Y:S02]  /*0300*/  LDG.E.64 R20, desc[UR8][R8.64+-0x30] ;  /* 0xffffd00808147981 */ /* 0x000ee4000c1e1b00 */
[----:B---3--:R-:W-:-:S07]  /*0310*/  DFMA R16, R16, R20, R2 ;  /* 0x000000141010722b */ /* 0x008fce0000000002 */
[----:B------:R3:W-:Y:S04]  /*0320*/  STG.E.64 desc[UR8][R4.64], R16 ;  /* 0x0000001004007986 */ /* 0x0007e8000c101b08 */
[----:B------:R-:W4:Y:S04]  /*0330*/  LDG.E.64 R20, desc[UR8][R10.64+-0x28] ;  /* 0xffffd8080a147981 */ /* 0x000f28000c1e1b00 */
[----:B------:R-:W4:Y:S02]  /*0340*/  LDG.E.64 R22, desc[UR8][R8.64+-0x28] ;  /* 0xffffd80808167981 */ /* 0x000f24000c1e1b00 */
[----:B----4-:R-:W-:-:S07]  /*0350*/  DFMA R20, R20, R22, R16 ;  /* 0x000000161414722b */ /* 0x010fce0000000010 */
[----:B------:R4:W-:Y:S04]  /*0360*/  STG.E.64 desc[UR8][R4.64], R20 ;  /* 0x0000001404007986 */ /* 0x0009e8000c101b08 */
[----:B-1----:R-:W5:Y:S04]  /*0370*/  LDG.E.64 R14, desc[UR8][R10.64+-0x20] ;  /* 0xffffe0080a0e7981 */ /* 0x002f68000c1e1b00 */
[----:B------:R-:W5:Y:S02]  /*0380*/  LDG.E.64 R22, desc[UR8][R8.64+-0x20] ;  /* 0xffffe00808167981 */ /* 0x000f64000c1e1b00 */
[----:B-----5:R-:W-:-:S07]  /*0390*/  DFMA R14, R14, R22, R20 ;  /* 0x000000160e0e722b */ /* 0x020fce0000000014 */
[----:B------:R1:W-:Y:S04]  /*03a0*/  STG.E.64 desc[UR8][R4.64], R14 ;  /* 0x0000000e04007986 */ /* 0x0003e8000c101b08 */
[----:B--2---:R-:W2:Y:S04]  /*03b0*/  LDG.E.64 R2, desc[UR8][R10.64+-0x18] ;  /* 0xffffe8080a027981 */ /* 0x004ea8000c1e1b00 */
[----:B------:R-:W2:Y:S02]  /*03c0*/  LDG.E.64 R22, desc[UR8][R8.64+-0x18] ;  /* 0xffffe80808167981 */ /* 0x000ea4000c1e1b00 */
[----:B--2---:R-:W-:-:S07]  /*03d0*/  DFMA R2, R2, R22, R14 ;  /* 0x000000160202722b */ /* 0x004fce000000000e */
[----:B------:R2:W-:Y:S04]  /*03e0*/  STG.E.64 desc[UR8][R4.64], R2 ;  /* 0x0000000204007986 */ /* 0x0005e8000c101b08 */
[----:B---3--:R-:W3:Y:S04]  /*03f0*/  LDG.E.64 R16, desc[UR8][R10.64+-0x10] ;  /* 0xfffff0080a107981 */ /* 0x008ee8000c1e1b00 */
[----:B------:R-:W3:Y:S02]  /*0400*/  LDG.E.64 R22, desc[UR8][R8.64+-0x10] ;  /* 0xfffff00808167981 */ /* 0x000ee4000c1e1b00 */
[----:B---3--:R-:W-:-:S07]  /*0410*/  DFMA R16, R16, R22, R2 ;  /* 0x000000161010722b */ /* 0x008fce0000000002 */
[----:B------:R3:W-:Y:S04]  /*0420*/  STG.E.64 desc[UR8][R4.64], R16 ;  /* 0x0000001004007986 */ /* 0x0007e8000c101b08 */
[----:B----4-:R-:W4:Y:S04]  /*0430*/  LDG.E.64 R20, desc[UR8][R10.64+-0x8] ;  /* 0xfffff8080a147981 */ /* 0x010f28000c1e1b00 */
        /* <DEDUP_REMOVED lines=27> */
[----:B------:R-:W5:Y:S04]  /*05f0*/  LDG.E.64 R2, desc[UR8][R10.64+0x30] ;  /* 0x000030080a027981 */ /* 0x000f68000c1e1b00 */
[----:B---3--:R-:W5:Y:S01]  /*0600*/  LDG.E.64 R16, desc[UR8][R8.64+0x30] ;  /* 0x0000300808107981 */ /* 0x008f62000c1e1b00 */
[----:B------:R-:W-:Y:S01]  /*0610*/  VIADD R12, R12, 0x10 ;  /* 0x000000100c0c7836 */ /* 0x000fe20000000000 */
[----:B-----5:R-:W-:-:S07]  /*0620*/  DFMA R16, R2, R16, R22 ;  /* 0x000000100210722b */ /* 0x020fce0000000016 */
[----:B------:R2:W-:Y:S04]  /*0630*/  STG.E.64 desc[UR8][R4.64], R16 ;  /* 0x0000001004007986 */ /* 0x0005e8000c101b08 */
[----:B------:R-:W3:Y:S04]  /*0640*/  LDG.E.64 R2, desc[UR8][R10.64+0x38] ;  /* 0x000038080a027981 */ /* 0x000ee8000c1e1b00 */
[----:B----4-:R-:W3:Y:S01]  /*0650*/  LDG.E.64 R20, desc[UR8][R8.64+0x38] ;  /* 0x0000380808147981 */ /* 0x010ee2000c1e1b00 */
[----:B------:R-:W-:Y:S02]  /*0660*/  ISETP.NE.AND P1, PT, R12, RZ, PT ;  /* 0x000000ff0c00720c */ /* 0x000fe40003f25270 */
[----:B-1----:R-:W-:-:S02]  /*0670*/  IADD3 R14, P2, PT, R8, 0x80, RZ ;  /* 0x00000080080e7810 */ /* 0x002fc40007f5e0ff */
[----:B------:R-:W-:-:S03]  /*0680*/  IADD3 R13, PT, PT, R13, 0x10, RZ ;  /* 0x000000100d0d7810 */ /* 0x000fc60007ffe0ff */
[----:B------:R-:W-:Y:S01]  /*0690*/  IMAD.X R15, RZ, RZ, R9, P2 ;  /* 0x000000ffff0f7224 */ /* 0x000fe200010e0609 */
[----:B---3--:R-:W-:-:S07]  /*06a0*/  DFMA R2, R2, R20, R16 ;  /* 0x000000140202722b */ /* 0x008fce0000000010 */
[----:B------:R2:W-:Y:S01]  /*06b0*/  STG.E.64 desc[UR8][R4.64], R2 ;  /* 0x0000000204007986 */ /* 0x0005e2000c101b08 */
[----:B------:R-:W-:Y:S05]  /*06c0*/  @P1 BRA `(.L_x_1) ;  /* 0xfffffff800d41947 */ /* 0x000fea000383ffff */
.L_x_0:
[----:B------:R-:W-:Y:S05]  /*06d0*/  @!P0 EXIT ;  /* 0x000000000000894d */ /* 0x000fea0003800000 */
[----:B------:R-:W-:Y:S02]  /*06e0*/  ISETP.GE.U32.AND P0, PT, R18, 0x8, PT ;  /* 0x000000081200780c */ /* 0x000fe40003f06070 */
[----:B--2---:R-:W-:-:S04]  /*06f0*/  LOP3.LUT R16, R6, 0x7, RZ, 0xc0, !PT ;  /* 0x0000000706107812 */ /* 0x004fc800078ec0ff */
[----:B------:R-:W-:-:S07]  /*0700*/  ISETP.NE.AND P1, PT, R16, RZ, PT ;  /* 0x000000ff1000720c */ /* 0x000fce0003f25270 */
[----:B------:R-:W-:Y:S06]  /*0710*/  @!P0 BRA `(.L_x_2) ;  /* 0x0000000000988947 */ /* 0x000fec0003800000 */
[----:B------:R-:W1:Y:S01]  /*0720*/  LDC.64 R8, c[0x0][0x388] ;  /* 0x0000e200ff087b82 */ /* 0x000e620000000a00 */
[----:B------:R-:W-:-:S07]  /*0730*/  IMAD.IADD R13, R0, 0x1, R7 ;  /* 0x00000001000d7824 */ /* 0x000fce00078e0207 */
[----:B------:R-:W2:Y:S01]  /*0740*/  LDC.64 R10, c[0x0][0x390] ;  /* 0x0000e400ff0a7b82 */ /* 0x000ea20000000a00 */
[----:B-1----:R-:W-:-:S05]  /*0750*/  IMAD.WIDE R8, R13, 0x8, R8 ;  /* 0x000000080d087825 */ /* 0x002fca00078e0208 */
[----:B------:R-:W3:Y:S01]  /*0760*/  LDG.E.64 R12, desc[UR8][R8.64] ;  /* 0x00000008080c7981 */ /* 0x000ee2000c1e1b00 */
[----:B--2---:R-:W-:-:S05]  /*0770*/  IMAD.WIDE.U32 R10, R7, 0x8, R10 ;  /* 0x00000008070a7825 */ /* 0x004fca00078e000a */
[----:B------:R-:W3:Y:S02]  /*0780*/  LDG.E.64 R14, desc[UR8][R10.64] ;  /* 0x000000080a0e7981 */ /* 0x000ee4000c1e1b00 */
[----:B---3--:R-:W-:-:S07]  /*0790*/  DFMA R12, R12, R14, R2 ;  /* 0x0000000e0c0c722b */ /* 0x008fce0000000002 */
        /* <DEDUP_REMOVED lines=21> */
[----:B------:R-:W2:Y:S04]  /*08f0*/  LDG.E.64 R2, desc[UR8][R8.64+0x30] ;  /* 0x0000300808027981 */ /* 0x000ea8000c1e1b00 */
[----:B---3--:R-:W2:Y:S02]  /*0900*/  LDG.E.64 R14, desc[UR8][R10.64+0x30] ;  /* 0x000030080a0e7981 */ /* 0x008ea4000c1e1b00 */
[----:B--2---:R-:W-:-:S07]  /*0910*/  DFMA R14, R2, R14, R20 ;  /* 0x0000000e020e722b */ /* 0x004fce0000000014 */
[----:B------:R1:W-:Y:S04]  /*0920*/  STG.E.64 desc[UR8][R4.64], R14 ;  /* 0x0000000e04007986 */ /* 0x0003e8000c101b08 */
[----:B------:R-:W2:Y:S04]  /*0930*/  LDG.E.64 R2, desc[UR8][R8.64+0x38] ;  /* 0x0000380808027981 */ /* 0x000ea8000c1e1b00 */
[----:B----4-:R-:W2:Y:S01]  /*0940*/  LDG.E.64 R18, desc[UR8][R10.64+0x38] ;  /* 0x000038080a127981 */ /* 0x010ea2000c1e1b00 */
[----:B------:R-:W-:Y:S01]  /*0950*/  VIADD R7, R7, 0x8 ;  /* 0x0000000807077836 */ /* 0x000fe20000000000 */
[----:B--2---:R-:W-:-:S07]  /*0960*/  DFMA R2, R2, R18, R14 ;  /* 0x000000120202722b */ /* 0x004fce000000000e */
[----:B------:R1:W-:Y:S04]  /*0970*/  STG.E.64 desc[UR8][R4.64], R2 ;  /* 0x0000000204007986 */ /* 0x0003e8000c101b08 */
.L_x_2:
[----:B------:R-:W-:Y:S05]  /*0980*/  @!P1 EXIT ;  /* 0x000000000000994d */ /* 0x000fea0003800000 */
[----:B------:R-:W-:Y:S02]  /*0990*/  ISETP.GE.U32.AND P0, PT, R16, 0x4, PT ;  /* 0x000000041000780c */ /* 0x000fe40003f06070 */
[----:B------:R-:W-:-:S04]  /*09a0*/  LOP3.LUT R6, R6, 0x3, RZ, 0xc0, !PT ;  /* 0x0000000306067812 */ /* 0x000fc800078ec0ff */
[----:B------:R-:W-:-:S07]  /*09b0*/  ISETP.NE.AND P1, PT, R6, RZ, PT ;  /* 0x000000ff0600720c */ /* 0x000fce0003f25270 */
[----:B------:R-:W-:Y:S06]  /*09c0*/  @!P0 BRA `(.L_x_3) ;  /* 0x0000000000588947 */ /* 0x000fec0003800000 */
[----:B------:R-:W2:Y:S01]  /*09d0*/  LDC.64 R10, c[0x0][0x388] ;  /* 0x0000e200ff0a7b82 */ /* 0x000ea20000000a00 */
[----:B-1----:R-:W-:-:S07]  /*09e0*/  IADD3 R13, PT, PT, R0, R7, RZ ;  /* 0x00000007000d7210 */ /* 0x002fce0007ffe0ff */
[----:B------:R-:W1:Y:S01]  /*09f0*/  LDC.64 R8, c[0x0][0x390] ;  /* 0x0000e400ff087b82 */ /* 0x000e620000000a00 */
[----:B--2---:R-:W-:-:S05]  /*0a00*/  IMAD.WIDE R10, R13, 0x8, R10 ;  /* 0x000000080d0a7825 */ /* 0x004fca00078e020a */
[----:B------:R-:W2:Y:S01]  /*0a10*/  LDG.E.64 R12, desc[UR8][R10.64] ;  /* 0x000000080a0c7981 */ /* 0x000ea2000c1e1b00 */
[----:B-1----:R-:W-:-:S05]  /*0a20*/  IMAD.WIDE.U32 R8, R7, 0x8, R8 ;  /* 0x0000000807087825 */ /* 0x002fca00078e0008 */
[----:B------:R-:W2:Y:S02]  /*0a30*/  LDG.E.64 R14, desc[UR8][R8.64] ;  /* 0x00000008080e7981 */ /* 0x000ea4000c1e1b00 */
[----:B--2---:R-:W-:-:S07]  /*0a40*/  DFMA R12, R12, R14, R2 ;  /* 0x0000000e0c0c722b */ /* 0x004fce0000000002 */
[----:B------:R2:W-:Y:S04]  /*0a50*/  STG.E.64 desc[UR8][R4.64], R12 ;  /* 0x0000000c04007986 */ /* 0x0005e8000c101b08 */
[----:B------:R-:W3:Y:S04]  /*0a60*/  LDG.E.64 R2, desc[UR8][R10.64+0x8] ;  /* 0x000008080a027981 */ /* 0x000ee8000c1e1b00 */
[----:B------:R-:W3:Y:S02]  /*0a70*/  LDG.E.64 R14, desc[UR8][R8.64+0x8] ;  /* 0x00000808080e7981 */ /* 0x000ee4000c1e1b00 */
[----:B---3--:R-:W-:-:S07]  /*0a80*/  DFMA R14, R2, R14, R12 ;  /* 0x0000000e020e722b */ /* 0x008fce000000000c */
[----:B------:R2:W-:Y:S04]  /*0a90*/  STG.E.64 desc[UR8][R4.64], R14 ;  /* 0x0000000e04007986 */ /* 0x0005e8000c101b08 */
[----:B------:R-:W3:Y:S04]  /*0aa0*/  LDG.E.64 R2, desc[UR8][R10.64+0x10] ;  /* 0x000010080a027981 */ /* 0x000ee8000c1e1b00 */
[----:B------:R-:W3:Y:S02]  /*0ab0*/  LDG.E.64 R16, desc[UR8][R8.64+0x10] ;  /* 0x0000100808107981 */ /* 0x000ee4000c1e1b00 */
[----:B---3--:R-:W-:-:S07]  /*0ac0*/  DFMA R16, R2, R16, R14 ;  /* 0x000000100210722b */ /* 0x008fce000000000e */
[----:B------:R2:W-:Y:S04]  /*0ad0*/  STG.E.64 desc[UR8][R4.64], R16 ;  /* 0x0000001004007986 */ /* 0x0005e8000c101b08 */
[----:B------:R-:W3:Y:S04]  /*0ae0*/  LDG.E.64 R2, desc[UR8][R10.64+0x18] ;  /* 0x000018080a027981 */ /* 0x000ee8000c1e1b00 */
[----:B------:R-:W3:Y:S01]  /*0af0*/  LDG.E.64 R18, desc[UR8][R8.64+0x18] ;  /* 0x0000180808127981 */ /* 0x000ee2000c1e1b00 */
[----:B------:R-:W-:Y:S01]  /*0b00*/  VIADD R7, R7, 0x4 ;  /* 0x0000000407077836 */ /* 0x000fe20000000000 */
[----:B---3--:R-:W-:-:S07]  /*0b10*/  DFMA R2, R2, R18, R16 ;  /* 0x000000120202722b */ /* 0x008fce0000000010 */
[----:B------:R2:W-:Y:S04]  /*0b20*/  STG.E.64 desc[UR8][R4.64], R2 ;  /* 0x0000000204007986 */ /* 0x0005e8000c101b08 */
.L_x_3:
[----:B------:R-:W-:Y:S05]  /*0b30*/  @!P1 EXIT ;  /* 0x000000000000994d */ /* 0x000fea0003800000 */
[----:B------:R-:W3:Y:S01]  /*0b40*/  LDC.64 R10, c[0x0][0x390] ;  /* 0x0000e400ff0a7b82 */ /* 0x000ee20000000a00 */
[----:B-12---:R-:W-:Y:S01]  /*0b50*/  IADD3 R13, PT, PT, R0, R7, RZ ;  /* 0x00000007000d7210 */ /* 0x006fe20007ffe0ff */
[----:B------:R-:W-:-:S06]  /*0b60*/  IMAD.MOV R0, RZ, RZ, -R6 ;  /* 0x000000ffff007224 */ /* 0x000fcc00078e0a06 */
[----:B------:R-:W1:Y:S01]  /*0b70*/  LDC.64 R8, c[0x0][0x388] ;  /* 0x0000e200ff087b82 */ /* 0x000e620000000a00 */
[----:B---3--:R-:W-:-:S04]  /*0b80*/  IMAD.WIDE.U32 R10, R7, 0x8, R10 ;  /* 0x00000008070a7825 */ /* 0x008fc800078e000a */
[----:B------:R-:W-:Y:S01]  /*0b90*/  IMAD.MOV.U32 R12, RZ, RZ, R10 ;  /* 0x000000ffff0c7224 */ /* 0x000fe200078e000a */
[----:B------:R-:W-:-:S07]  /*0ba0*/  MOV R15, R11 ;  /* 0x0000000b000f7202 */ /* 0x000fce0000000f00 */
.L_x_4:
[----:B-1----:R-:W-:Y:S01]  /*0bb0*/  IMAD.WIDE R6, R13, 0x8, R8 ;  /* 0x000000080d067825 */ /* 0x002fe200078e0208 */
[----:B------:R-:W-:-:S03]  /*0bc0*/  MOV R10, R12 ;  /* 0x0000000c000a7202 */ /* 0x000fc60000000f00 */
[----:B------:R-:W-:Y:S02]  /*0bd0*/  IMAD.MOV.U32 R11, RZ, RZ, R15 ;  /* 0x000000ffff0b7224 */ /* 0x000fe400078e000f */
[----:B--2---:R-:W2:Y:S04]  /*0be0*/  LDG.E.64 R6, desc[UR8][R6.64] ;  /* 0x0000000806067981 */ /* 0x004ea8000c1e1b00 */
[----:B------:R-:W2:Y:S01]  /*0bf0*/  LDG.E.64 R10, desc[UR8][R10.64] ;  /* 0x000000080a0a7981 */ /* 0x000ea2000c1e1b00 */
[----:B------:R-:W-:Y:S01]  /*0c00*/  IADD3 R0, PT, PT, R0, 0x1, RZ ;  /* 0x0000000100007810 */ /* 0x000fe20007ffe0ff */
[----:B------:R-:W-:Y:S01]  /*0c10*/  VIADD R13, R13, 0x1 ;  /* 0x000000010d0d7836 */ /* 0x000fe20000000000 */
[----:B------:R-:W-:Y:S02]  /*0c20*/  IADD3 R12, P1, PT, R12, 0x8, RZ ;  /* 0x000000080c0c7810 */ /* 0x000fe40007f3e0ff */
[----:B------:R-:W-:-:S02]  /*0c30*/  ISETP.NE.AND P0, PT, R0, RZ, PT ;  /* 0x000000ff0000720c */ /* 0x000fc40003f05270 */
[----:B------:R-:W-:Y:S01]  /*0c40*/  IADD3.X R15, PT, PT, RZ, R15, RZ, P1, !PT ;  /* 0x0000000fff0f7210 */ /* 0x000fe20000ffe4ff */
[----:B--2---:R-:W-:-:S07]  /*0c50*/  DFMA R2, R6, R10, R2 ;  /* 0x0000000a0602722b */ /* 0x004fce0000000002 */
[----:B------:R2:W-:Y:S03]  /*0c60*/  STG.E.64 desc[UR8][R4.64], R2 ;  /* 0x0000000204007986 */ /* 0x0005e6000c101b08 */
[----:B------:R-:W-:Y:S05]  /*0c70*/  @P0 BRA `(.L_x_4) ;  /* 0xfffffffc00cc0947 */ /* 0x000fea000383ffff */
[----:B------:R-:W-:Y:S05]  /*0c80*/  EXIT ;  /* 0x000000000000794d */ /* 0x000fea0003800000 */
.L_x_5:
[----:B------:R-:W-:-:S00]  /*0c90*/  BRA `(.L_x_5) ;  /* 0xfffffffc00fc7947 */ /* 0x000fc0000383ffff */
[----:B------:R-:W-:-:S00]  /*0ca0*/  NOP ;  /* 0x0000000000007918 */ /* 0x000fc00000000000 */
        /* <DEDUP_REMOVED lines=13> */
.L_x_1124:


//--------------------- .text._Z19calc_mean_opacitiesPdS_S_S_S_S_S_S_S_S_S_S_S_iiid --------------------------
	.section	.text._Z19calc_mean_opacitiesPdS_S_S_S_S_S_S_S_S_S_S_S_iiid,"ax",@progbits
	.align	128
        .global         _Z19calc_mean_opacitiesPdS_S_S_S_S_S_S_S_S_S_S_S_iiid
        .type           _Z19calc_mean_opacitiesPdS_S_S_S_S_S_S_S_S_S_S_S_iiid,@function
        .size           _Z19calc_mean_opacitiesPdS_S_S_S_S_S_S_S_S_S_S_S_iiid,(.L_x_1082 - _Z19calc_mean_opacitiesPdS_S_S_S_S_S_S_S_S_S_S_S_iiid)
        .other          _Z19calc_mean_opacitiesPdS_S_S_S_S_S_S_S_S_S_S_S_iiid,@"STO_CUDA_ENTRY STV_DEFAULT"
_Z19calc_mean_opacitiesPdS_S_S_S_S_S_S_S_S_S_S_S_iiid:
.text._Z19calc_mean_opacitiesPdS_S_S_S_S_S_S_S_S_S_S_S_iiid:
        /* <DEDUP_REMOVED lines=8> */
[----:B------:R-:W0:Y:S01]  /*0080*/  LDCU UR7, c[0x0][0x3ec] ;  /* 0x00007d80ff0777ac */ /* 0x000e220008000800 */
[----:B------:R-:W1:Y:S01]  /*0090*/  LDC.64 R28, c[0x0][0x3c8] ;  /* 0x0000f200ff1c7b82 */ /* 0x000e620000000a00 */
[----:B------:R-:W-:Y:S01]  /*00a0*/  IMAD.MOV.U32 R8, RZ, RZ, 0x0 ;  /* 0x00000000ff087424 */ /* 0x000fe200078e00ff */
[----:B------:R-:W-:Y:S01]  /*00b0*/  CS2R R34, SRZ ;  /* 0x0000000000227805 */ /* 0x000fe2000001ff00 */
[----:B------:R-:W-:Y:S01]  /*00c0*/  IMAD.MOV.U32 R9, RZ, RZ, 0x7ff80000 ;  /* 0x7ff80000ff097424 */ /* 0x000fe200078e00ff */
[----:B------:R-:W-:Y:S02]  /*00d0*/  CS2R R32, SRZ ;  /* 0x0000000000207805 */ /* 0x000fe4000001ff00 */
[----:B------:R-:W-:Y:S01]  /*00e0*/  CS2R R30, SRZ ;  /* 0x00000000001e7805 */ /* 0x000fe2000001ff00 */
[----:B------:R-:W-:Y:S01]  /*00f0*/  IMAD.MOV.U32 R6, RZ, RZ, 0x0 ;  /* 0x00000000ff067424 */ /* 0x000fe200078e00ff */
[----:B------:R-:W-:Y:S01]  /*0100*/  MOV R7, 0x7ff80000 ;  /* 0x7ff8000000077802 */ /* 0x000fe20000000f00 */
[----:B------:R-:W2:Y:S01]  /*0110*/  LDCU.64 UR20, c[0x0][0x358] ;  /* 0x00006b00ff1477ac */ /* 0x000ea20008000a00 */
[----:B------:R-:W-:Y:S01]  /*0120*/  UMOV UR4, URZ ;  /* 0x000000ff00047c82 */ /* 0x000fe20008000000 */
[----:B------:R-:W-:Y:S01]  /*0130*/  UMOV UR5, URZ ;  /* 0x000000ff00057c82 */ /* 0x000fe20008000000 */
[----:B0-----:R-:W-:Y:S01]  /*0140*/  UISETP.GE.AND UP0, UPT, UR7, 0x1, UPT ;  /* 0x000000010700788c */ /* 0x001fe2000bf06270 */
[----:B-1----:R-:W-:-:S08]  /*0150*/  IMAD.WIDE R28, R2, 0x8, R28 ;  /* 0x00000008021c7825 */ /* 0x002fd000078e021c */
[----:B--2---:R-:W-:Y:S05]  /*0160*/  BRA.U !UP0, `(.L_x_6) ;  /* 0x0000009508007547 */ /* 0x004fea000b800000 */
[----:B------:R-:W0:Y:S01]  /*0170*/  LDCU UR12, c[0x0][0x3f0] ;  /* 0x00007e00ff0c77ac */ /* 0x000e220008000800 */
[----:B------:R-:W1:Y:S01]  /*0180*/  LDC.64 R4, c[0x0][0x3a8] ;  /* 0x0000ea00ff047b82 */ /* 0x000e620000000a00 */
[----:B0-----:R-:W-:Y:S01]  /*0190*/  UISETP.GE.AND UP0, UPT, UR12, 0x1, UPT ;  /* 0x000000010c00788c */ /* 0x001fe2000bf06270 */
[----:B-1----:R-:W-:-:S08]  /*01a0*/  IMAD.WIDE R4, R2, 0x8, R4 ;  /* 0x0000000802047825 */ /* 0x002fd000078e0204 */
[----:B------:R-:W-:Y:S05]  /*01b0*/  BRA.U !UP0, `(.L_x_7) ;  /* 0x0000000908447547 */ /* 0x000fea000b800000 */
[----:B------:R-:W-:Y:S02]  /*01c0*/  ULOP3.LUT UR9, UR12, 0x7, URZ, 0xc0, !UPT ;  /* 0x000000070c097892 */ /* 0x000fe4000f8ec0ff */
[----:B------:R-:W-:Y:S02]  /*01d0*/  ULOP3.LUT UR10, UR12, 0x3, URZ, 0xc0, !UPT ;  /* 0x000000030c0a7892 */ /* 0x000fe4000f8ec0ff */
[----:B------:R-:W-:Y:S02]  /*01e0*/  UIADD3 UR4, UPT, UPT, UR9, -0x1, URZ ;  /* 0xffffffff09047890 */ /* 0x000fe4000fffe0ff */
[----:B------:R-:W-:Y:S02]  /*01f0*/  ULOP3.LUT UR8, UR12, 0x7ffffff8, URZ, 0xc0, !UPT ;  /* 0x7ffffff80c087892 */ /* 0x000fe4000f8ec0ff */
[----:B------:R-:W-:-:S03]  /*0200*/  UISETP.GE.U32.AND UP1, UPT, UR4, 0x3, UPT ;  /* 0x000000030400788c */ /* 0x000fc6000bf26070 */
[----:B------:R-:W-:-:S08]  /*0210*/  UMOV UR4, URZ ;  /* 0x000000ff00047c82 */ /* 0x000fd00008000000 */
.L_x_13:
[----:B0123--:R-:W2:Y:S01]  /*0220*/  LDG.E.64 R14, desc[UR20][R4.64] ;  /* 0x00000014040e7981 */ /* 0x00fea2000c1e1b00 */
[----:B------:R-:W0:Y:S01]  /*0230*/  LDC R3, c[0x0][0x3ec] ;  /* 0x0000fb00ff037b82 */ /* 0x000e220000000800 */
[----:B------:R-:W1:Y:S01]  /*0240*/  LDCU UR12, c[0x0][0x3f0] ;  /* 0x00007e00ff0c77ac */ /* 0x000e620008000800 */
[----:B------:R-:W-:-:S06]  /*0250*/  UMOV UR5, URZ ;  /* 0x000000ff00057c82 */ /* 0x000fcc0008000000 */
[----:B------:R-:W3:Y:S01]  /*0260*/  LDC.64 R6, c[0x0][0x3e0] ;  /* 0x0000f800ff067b82 */ /* 0x000ee20000000a00 */
[----:B-1----:R-:W-:Y:S01]  /*0270*/  UISETP.GE.U32.AND UP0, UPT, UR12, 0x8, UPT ;  /* 0x000000080c00788c */ /* 0x002fe2000bf06070 */
[----:B0-----:R-:W-:-:S04]  /*0280*/  IMAD R0, R2, R3, UR4 ;  /* 0x0000000402007e24 */ /* 0x001fc8000f8e0203 */
[----:B---3--:R-:W-:Y:S01]  /*0290*/  IMAD.WIDE R6, R0, 0x8, R6 ;  /* 0x0000000800067825 */ /* 0x008fe200078e0206 */
[----:B--2---:R-:W-:-:S07]  /*02a0*/  DADD R14, RZ, R14 ;  /* 0x00000000ff0e7229 */ /* 0x004fce000000000e */
[----:B------:R0:W-:Y:S01]  /*02b0*/  STG.E.64 desc[UR20][R6.64], R14 ;  /* 0x0000000e06007986 */ /* 0x0001e2000c101b14 */
[----:B------:R-:W-:Y:S05]  /*02c0*/  BRA.U !UP0, `(.L_x_8) ;  /* 0x0000000108c87547 */ /* 0x000fea000b800000 */
[----:B------:R-:W-:-:S07]  /*02d0*/  IMAD.MOV.U32 R13, RZ, RZ, RZ ;  /* 0x000000ffff0d7224 */ /* 0x000fce00078e00ff */
.L_x_9:
[----:B------:R-:W1:Y:S01]  /*02e0*/  LDC.64 R8, c[0x0][0x3d0] ;  /* 0x0000f400ff087b82 */ /* 0x000e620000000a00 */
[----:B--2---:R-:W-:-:S07]  /*02f0*/  IMAD R19, R0, UR12, R13 ;  /* 0x0000000c00137c24 */ /* 0x004fce000f8e020d */
[----:B------:R-:W2:Y:S01]  /*0300*/  LDC.64 R10, c[0x0][0x3a0] ;  /* 0x0000e800ff0a7b82 */ /* 0x000ea20000000a00 */
[----:B-1----:R-:W-:-:S05]  /*0310*/  IMAD.WIDE.U32 R8, R13, 0x8, R8 ;  /* 0x000000080d087825 */ /* 0x002fca00078e0008 */
[----:B------:R-:W3:Y:S01]  /*0320*/  LDG.E.64 R16, desc[UR20][R8.64] ;  /* 0x0000001408107981 */ /* 0x000ee2000c1e1b00 */
[----:B--2---:R-:W-:-:S05]  /*0330*/  IMAD.WIDE R10, R19, 0x8, R10 ;  /* 0x00000008130a7825 */ /* 0x004fca00078e020a */
[----:B------:R-:W2:Y:S01]  /*0340*/  LDG.E.64 R18, desc[UR20][R10.64] ;  /* 0x000000140a127981 */ /* 0x000ea2000c1e1b00 */
[----:B---3--:R-:W-:-:S08]  /*0350*/  DMUL R16, R16, 0.5 ;  /* 0x3fe0000010107828 */ /* 0x008fd00000000000 */
[----:B--2---:R-:W-:-:S07]  /*0360*/  DFMA R16, R16, R18, R14 ;  /* 0x000000121010722b */ /* 0x004fce000000000e */
[----:B------:R1:W-:Y:S04]  /*0370*/  STG.E.64 desc[UR20][R6.64], R16 ;  /* 0x0000001006007986 */ /* 0x0003e8000c101b14 */
[----:B0-----:R-:W2:Y:S04]  /*0380*/  LDG.E.64 R14, desc[UR20][R8.64+0x8] ;  /* 0x00000814080e7981 */ /* 0x001ea8000c1e1b00 */
[----:B------:R-:W3:Y:S01]  /*0390*/  LDG.E.64 R18, desc[UR20][R10.64+0x8] ;  /* 0x000008140a127981 */ /* 0x000ee2000c1e1b00 */
[----:B--2---:R-:W-:-:S08]  /*03a0*/  DMUL R14, R14, 0.5 ;  /* 0x3fe000000e0e7828 */ /* 0x004fd00000000000 */
[----:B---3--:R-:W-:-:S07]  /*03b0*/  DFMA R14, R14, R18, R16 ;  /* 0x000000120e0e722b */ /* 0x008fce0000000010 */
[----:B------:R0:W-:Y:S04]  /*03c0*/  STG.E.64 desc[UR20][R6.64], R14 ;  /* 0x0000000e06007986 */ /* 0x0001e8000c101b14 */
[----:B------:R-:W2:Y:S04]  /*03d0*/  LDG.E.64 R18, desc[UR20][R8.64+0x10] ;  /* 0x0000101408127981 */ /* 0x000ea8000c1e1b00 */
[----:B------:R-:W3:Y:S01]  /*03e0*/  LDG.E.64 R20, desc[UR20][R10.64+0x10] ;  /* 0x000010140a147981 */ /* 0x000ee2000c1e1b00 */
[----:B--2---:R-:W-:-:S08]  /*03f0*/  DMUL R18, R18, 0.5 ;  /* 0x3fe0000012127828 */ /* 0x004fd00000000000 */
[----:B---3--:R-:W-:-:S07]  /*0400*/  DFMA R18, R18, R20, R14 ;  /* 0x000000141212722b */ /* 0x008fce000000000e */
[----:B------:R2:W-:Y:S04]  /*0410*/  STG.E.64 desc[UR20][R6.64], R18 ;  /* 0x0000001206007986 */ /* 0x0005e8000c101b14 */
[----:B-1----:R-:W3:Y:S04]  /*0420*/  LDG.E.64 R16, desc[UR20][R8.64+0x18] ;  /* 0x0000181408107981 */ /* 0x002ee8000c1e1b00 */
[----:B------:R-:W4:Y:S01]  /*0430*/  LDG.E.64 R20, desc[UR20][R10.64+0x18] ;  /* 0x000018140a147981 */ /* 0x000f22000c1e1b00 */
[----:B---3--:R-:W-:-:S08]  /*0440*/  DMUL R16, R16, 0.5 ;  /* 0x3fe0000010107828 */ /* 0x008fd00000000000 */
[----:B----4-:R-:W-:-:S07]  /*0450*/  DFMA R16, R16, R20, R18 ;  /* 0x000000141010722b */ /* 0x010fce0000000012 */
[----:B------:R1:W-:Y:S04]  /*0460*/  STG.E.64 desc[UR20][R6.64], R16 ;  /* 0x0000001006007986 */ /* 0x0003e8000c101b14 */
[----:B0-----:R-:W3:Y:S04]  /*0470*/  LDG.E.64 R14, desc[UR20][R8.64+0x20] ;  /* 0x00002014080e7981 */ /* 0x001ee8000c1e1b00 */
[----:B------:R-:W4:Y:S01]  /*0480*/  LDG.E.64 R20, desc[UR20][R10.64+0x20] ;  /* 0x000020140a147981 */ /* 0x000f22000c1e1b00 */
[----:B---3--:R-:W-:-:S08]  /*0490*/  DMUL R14, R14, 0.5 ;  /* 0x3fe000000e0e7828 */ /* 0x008fd00000000000 */
[----:B----4-:R-:W-:-:S07]  /*04a0*/  DFMA R14, R14, R20, R16 ;  /* 0x000000140e0e722b */ /* 0x010fce0000000010 */
[----:B------:R0:W-:Y:S04]  /*04b0*/  STG.E.64 desc[UR20][R6.64], R14 ;  /* 0x0000000e06007986 */ /* 0x0001e8000c101b14 */
[----:B--2---:R-:W2:Y:S04]  /*04c0*/  LDG.E.64 R18, desc[UR20][R8.64+0x28] ;  /* 0x0000281408127981 */ /* 0x004ea8000c1e1b00 */
        /* <DEDUP_REMOVED lines=11> */
[----:B------:R-:W-:-:S05]  /*0580*/  VIADD R13, R13, 0x8 ;  /* 0x000000080d0d7836 */ /* 0x000fca0000000000 */
[----:B------:R-:W-:Y:S01]  /*0590*/  ISETP.NE.AND P0, PT, R13, UR8, PT ;  /* 0x000000080d007c0c */ /* 0x000fe2000bf05270 */
[----:B---3--:R-:W-:-:S08]  /*05a0*/  DMUL R14, R14, 0.5 ;  /* 0x3fe000000e0e7828 */ /* 0x008fd00000000000 */
[----:B----4-:R-:W-:-:S07]  /*05b0*/  DFMA R14, R14, R20, R16 ;  /* 0x000000140e0e722b */ /* 0x010fce0000000010 */
[----:B------:R2:W-:Y:S01]  /*05c0*/  STG.E.64 desc[UR20][R6.64], R14 ;  /* 0x0000000e06007986 */ /* 0x0005e2000c101b14 */
[----:B------:R-:W-:Y:S05]  /*05d0*/  @P0 BRA `(.L_x_9) ;  /* 0xfffffffc00400947 */ /* 0x000fea000383ffff */
[----:B------:R-:W-:-:S05]  /*05e0*/  UMOV UR5, UR8 ;  /* 0x0000000800057c82 */ /* 0x000fca0008000000 */
.L_x_8:
[----:B------:R-:W-:-:S09]  /*05f0*/  UISETP.NE.AND UP0, UPT, UR9, URZ, UPT ;  /* 0x000000ff0900728c */ /* 0x000fd2000bf05270 */
[----:B------:R-:W-:Y:S05]  /*0600*/  BRA.U !UP0, `(.L_x_10) ;  /* 0x0000000508207547 */ /* 0x000fea000b800000 */
[----:B------:R-:W-:Y:S01]  /*0610*/  UISETP.NE.AND UP0, UPT, UR10, URZ, UPT ;  /* 0x000000ff0a00728c */ /* 0x000fe2000bf05270 */
[----:B------:R-:W-:Y:S10]  /*0620*/  BRA.U !UP1, `(.L_x_11) ;  /* 0x0000000109747547 */ /* 0x000ff4000b800000 */
[----:B------:R-:W1:Y:S01]  /*0630*/  LDCU.64 UR6, c[0x0][0x3d0] ;  /* 0x00007a00ff0677ac */ /* 0x000e620008000a00 */
[----:B------:R-:W3:Y:S01]  /*0640*/  LDC.64 R10, c[0x0][0x3a0] ;  /* 0x0000e800ff0a7b82 */ /* 0x000ee20000000a00 */
[----:B------:R-:W-:-:S04]  /*0650*/  IMAD.U32 R13, RZ, RZ, UR5 ;  /* 0x00000005ff0d7e24 */ /* 0x000fc8000f8e00ff */
[----:B------:R-:W-:Y:S01]  /*0660*/  IMAD R13, R0, UR12, R13 ;  /* 0x0000000c000d7c24 */ /* 0x000fe2000f8e020d */
[----:B-1----:R-:W-:-:S06]  /*0670*/  UIMAD.WIDE.U32 UR6, UR5, 0x8, UR6 ;  /* 0x00000008050678a5 */ /* 0x002fcc000f8e0006 */
[----:B--2---:R-:W-:Y:S01]  /*0680*/  MOV R18, UR6 ;  /* 0x0000000600127c02 */ /* 0x004fe20008000f00 */
[----:B------:R-:W-:Y:S02]  /*0690*/  IMAD.U32 R19, RZ, RZ, UR7 ;  /* 0x00000007ff137e24 */ /* 0x000fe4000f8e00ff */
[----:B---3--:R-:W-:-:S03]  /*06a0*/  IMAD.WIDE R10, R13, 0x8, R10 ;  /* 0x000000080d0a7825 */ /* 0x008fc600078e020a */
[----:B------:R-:W2:Y:S04]  /*06b0*/  LDG.E.64 R8, desc[UR20][R18.64] ;  /* 0x0000001412087981 */ /* 0x000ea8000c1e1b00 */
[----:B------:R-:W3:Y:S01]  /*06c0*/  LDG.E.64 R12, desc[UR20][R10.64] ;  /* 0x000000140a0c7981 */ /* 0x000ee2000c1e1b00 */
[----:B--2---:R-:W-:-:S08]  /*06d0*/  DMUL R8, R8, 0.5 ;  /* 0x3fe0000008087828 */ /* 0x004fd00000000000 */
[----:B---3--:R-:W-:-:S07]  /*06e0*/  DFMA R8, R8, R12, R14 ;  /* 0x0000000c0808722b */ /* 0x008fce000000000e */
[----:B------:R1:W-:Y:S04]  /*06f0*/  STG.E.64 desc[UR20][R6.64], R8 ;  /* 0x0000000806007986 */ /* 0x0003e8000c101b14 */
[----:B------:R-:W2:Y:S04]  /*0700*/  LDG.E.64 R12, desc[UR20][R18.64+0x8] ;  /* 0x00000814120c7981 */ /* 0x000ea8000c1e1b00 */
[----:B0-----:R-:W3:Y:S01]  /*0710*/  LDG.E.64 R14, desc[UR20][R10.64+0x8] ;  /* 0x000008140a0e7981 */ /* 0x001ee2000c1e1b00 */
[----:B--2---:R-:W-:-:S08]  /*0720*/  DMUL R12, R12, 0.5 ;  /* 0x3fe000000c0c7828 */ /* 0x004fd00000000000 */
[----:B---3--:R-:W-:-:S07]  /*0730*/  DFMA R12, R12, R14, R8 ;  /* 0x0000000e0c0c722b */ /* 0x008fce0000000008 */
[----:B------:R3:W-:Y:S04]  /*0740*/  STG.E.64 desc[UR20][R6.64], R12 ;  /* 0x0000000c06007986 */ /* 0x0007e8000c101b14 */
[----:B------:R-:W2:Y:S04]  /*0750*/  LDG.E.64 R14, desc[UR20][R18.64+0x10] ;  /* 0x00001014120e7981 */ /* 0x000ea8000c1e1b00 */
[----:B------:R-:W4:Y:S01]  /*0760*/  LDG.E.64 R16, desc[UR20][R10.64+0x10] ;  /* 0x000010140a107981 */ /* 0x000f22000c1e1b00 */
[----:B--2---:R-:W-:-:S08]  /*0770*/  DMUL R14, R14, 0.5 ;  /* 0x3fe000000e0e7828 */ /* 0x004fd00000000000 */
[----:B----4-:R-:W-:-:S07]  /*0780*/  DFMA R16, R14, R16, R12 ;  /* 0x000000100e10722b */ /* 0x010fce000000000c */
[----:B------:R3:W-:Y:S04]  /*0790*/  STG.E.64 desc[UR20][R6.64], R16 ;  /* 0x0000001006007986 */ /* 0x0007e8000c101b14 */
[----:B-1----:R-:W2:Y:S04]  /*07a0*/  LDG.E.64 R8, desc[UR20][R18.64+0x18] ;  /* 0x0000181412087981 */ /* 0x002ea8000c1e1b00 */
[----:B------:R-:W4:Y:S01]  /*07b0*/  LDG.E.64 R14, desc[UR20][R10.64+0x18] ;  /* 0x000018140a0e7981 */ /* 0x000f22000c1e1b00 */
[----:B------:R-:W-:Y:S01]  /*07c0*/  UIADD3 UR5, UPT, UPT, UR5, 0x4, URZ ;  /* 0x0000000405057890 */ /* 0x000fe2000fffe0ff */
[----:B--2---:R-:W-:-:S08]  /*07d0*/  DMUL R8, R8, 0.5 ;  /* 0x3fe0000008087828 */ /* 0x004fd00000000000 */
[----:B----4-:R-:W-:-:S07]  /*07e0*/  DFMA R14, R8, R14, R16 ;  /* 0x0000000e080e722b */ /* 0x010fce0000000010 */
[----:B------:R3:W-:Y:S04]  /*07f0*/  STG.E.64 desc[UR20][R6.64], R14 ;  /* 0x0000000e06007986 */ /* 0x0007e8000c101b14 */
.L_x_11:
[----:B------:R-:W-:Y:S05]  /*0800*/  BRA.U !UP0, `(.L_x_10) ;  /* 0x0000000108a07547 */ /* 0x000fea000b800000 */
[----:B------:R-:W-:Y:S01]  /*0810*/  UISETP.NE.AND UP0, UPT, UR10, 0x1, UPT ;  /* 0x000000010a00788c */ /* 0x000fe2000bf05270 */
[----:B------:R-:W-:-:S05]  /*0820*/  IMAD.U32 R11, RZ, RZ, UR5 ;  /* 0x00000005ff0b7e24 */ /* 0x000fca000f8e00ff */
[----:B------:R-:W-:-:S05]  /*0830*/  PLOP3.LUT P0, PT, PT, PT, UP0, 0x80, 0x8 ;  /* 0x000000000008781c */ /* 0x000fca0003f0f008 */
[----:B------:R-:W1:Y:S01]  /*0840*/  @UP0 LDCU.64 UR6, c[0x0][0x3d0] ;  /* 0x00007a00ff0607ac */ /* 0x000e620008000a00 */
[----:B------:R-:W2:Y:S07]  /*0850*/  @UP0 LDCU.64 UR14, c[0x0][0x3a0] ;  /* 0x00007400ff0e07ac */ /* 0x000eae0008000a00 */
[----:B------:R-:W-:Y:S01]  /*0860*/  @P0 IMAD R11, R0, UR12, R11 ;  /* 0x0000000c000b0c24 */ /* 0x000fe2000f8e020b */
[----:B-1----:R-:W-:Y:S01]  /*0870*/  @UP0 UIMAD.WIDE.U32 UR6, UR5, 0x8, UR6 ;  /* 0x00000008050608a5 */ /* 0x002fe2000f8e0006 */
[----:B--23--:R-:W-:-:S05]  /*0880*/  IMAD.U32 R16, RZ, RZ, UR14 ;  /* 0x0000000eff107e24 */ /* 0x00cfca000f8e00ff */
[----:B------:R-:W-:Y:S01]  /*0890*/  IMAD.U32 R18, RZ, RZ, UR6 ;  /* 0x00000006ff127e24 */ /* 0x000fe2000f8e00ff */
[----:B------:R-:W-:Y:S01]  /*08a0*/  MOV R19, UR7 ;  /* 0x0000000700137c02 */ /* 0x000fe20008000f00 */
[----:B------:R-:W-:-:S04]  /*08b0*/  IMAD.U32 R17, RZ, RZ, UR15 ;  /* 0x0000000fff117e24 */ /* 0x000fc8000f8e00ff */
[----:B------:R-:W2:Y:S01]  /*08c0*/  @P0 LDG.E.64 R8, desc[UR20][R18.64] ;  /* 0x0000001412080981 */ /* 0x000ea2000c1e1b00 */
[----:B------:R-:W-:-:S05]  /*08d0*/  @P0 IMAD.WIDE R16, R11, 0x8, R16 ;  /* 0x000000080b100825 */ /* 0x000fca00078e0210 */
[----:B------:R-:W3:Y:S01]  /*08e0*/  @P0 LDG.E.64 R10, desc[UR20][R16.64] ;  /* 0x00000014100a0981 */ /* 0x000ee2000c1e1b00 */
[----:B------:R-:W-:-:S11]  /*08f0*/  ULOP3.LUT UP2, URZ, UR12, 0x1, URZ, 0xc0, !UPT ;  /* 0x000000010cff7892 */ /* 0x000fd6000f84c0ff */
[----:B------:R-:W1:Y:S01]  /*0900*/  @UP2 LDCU.64 UR6, c[0x0][0x3d0] ;  /* 0x00007a00ff0627ac */ /* 0x000e620008000a00 */
[----:B------:R-:W4:Y:S01]  /*0910*/  @UP2 LDCU.64 UR14, c[0x0][0x3a0] ;  /* 0x00007400ff0e27ac */ /* 0x000f220008000a00 */
[----:B--2---:R-:W-:-:S08]  /*0920*/  @P0 DMUL R8, R8, 0.5 ;  /* 0x3fe0000008080828 */ /* 0x004fd00000000000 */
[----:B---3--:R-:W-:-:S07]  /*0930*/  @P0 DFMA R8, R8, R10, R14 ;  /* 0x0000000a0808022b */ /* 0x008fce000000000e */
[----:B------:R2:W-:Y:S04]  /*0940*/  @P0 STG.E.64 desc[UR20][R6.64], R8 ;  /* 0x0000000806000986 */ /* 0x0005e8000c101b14 */
[----:B------:R-:W3:Y:S04]  /*0950*/  @P0 LDG.E.64 R10, desc[UR20][R18.64+0x8] ;  /* 0x00000814120a0981 */ /* 0x000ee8000c1e1b00 */
[----:B------:R-:W0:Y:S01]  /*0960*/  @P0 LDG.E.64 R12, desc[UR20][R16.64+0x8] ;  /* 0x00000814100c0981 */ /* 0x000e22000c1e1b00 */
[----:B------:R-:W-:Y:S01]  /*0970*/  PLOP3.LUT P1, PT, PT, PT, UP2, 0x80, 0x8 ;  /* 0x000000000008781c */ /* 0x000fe20003f2f028 */
[----:B------:R-:W-:-:S04]  /*0980*/  @UP0 UIADD3 UR5, UPT, UPT, UR5, 0x2, URZ ;  /* 0x0000000205050890 */ /* 0x000fc8000fffe0ff */
[----:B-1----:R-:W-:Y:S01]  /*0990*/  @UP2 UIMAD.WIDE.U32 UR6, UR5, 0x8, UR6 ;  /* 0x00000008050628a5 */ /* 0x002fe2000f8e0006 */
[----:B---3--:R-:W-:-:S08]  /*09a0*/  @P0 DMUL R10, R10, 0.5 ;  /* 0x3fe000000a0a0828 */ /* 0x008fd00000000000 */
[----:B0-----:R-:W-:Y:S01]  /*09b0*/  @P0 DFMA R14, R10, R12, R8 ;  /* 0x0000000c0a0e022b */ /* 0x001fe20000000008 */
[----:B--2---:R-:W-:Y:S01]  /*09c0*/  IMAD.U32 R9, RZ, RZ, UR5 ;  /* 0x00000005ff097e24 */ /* 0x004fe2000f8e00ff */
[----:B------:R-:W-:Y:S01]  /*09d0*/  MOV R12, UR6 ;  /* 0x00000006000c7c02 */ /* 0x000fe20008000f00 */
[----:B------:R-:W-:Y:S02]  /*09e0*/  IMAD.U32 R13, RZ, RZ, UR7 ;  /* 0x00000007ff0d7e24 */ /* 0x000fe4000f8e00ff */
[----:B------:R-:W-:Y:S02]  /*09f0*/  @P1 IMAD R17, R0, UR12, R9 ;  /* 0x0000000c00111c24 */ /* 0x000fe4000f8e0209 */
[----:B------:R1:W-:Y:S01]  /*0a00*/  @P0 STG.E.64 desc[UR20][R6.64], R14 ;  /* 0x0000000e06000986 */ /* 0x0003e2000c101b14 */
[----:B----4-:R-:W-:Y:S02]  /*0a10*/  IMAD.U32 R10, RZ, RZ, UR14 ;  /* 0x0000000eff0a7e24 */ /* 0x010fe4000f8e00ff */
[----:B------:R-:W-:Y:S01]  /*0a20*/  IMAD.U32 R11, RZ, RZ, UR15 ;  /* 0x0000000fff0b7e24 */ /* 0x000fe2000f8e00ff */
[----:B------:R-:W2:Y:S01]  /*0a30*/  @P1 LDG.E.64 R8, desc[UR20][R12.64] ;  /* 0x000000140c081981 */ /* 0x000ea2000c1e1b00 */
[----:B------:R-:W-:-:S06]  /*0a40*/  @P1 IMAD.WIDE R10, R17, 0x8, R10 ;  /* 0x00000008110a1825 */ /* 0x000fcc00078e020a */
[----:B------:R-:W3:Y:S01]  /*0a50*/  @P1 LDG.E.64 R10, desc[UR20][R10.64] ;  /* 0x000000140a0a1981 */ /* 0x000ee2000c1e1b00 */
[----:B--2---:R-:W-:-:S08]  /*0a60*/  @P1 DMUL R8, R8, 0.5 ;  /* 0x3fe0000008081828 */ /* 0x004fd00000000000 */
[----:B---3--:R-:W-:-:S07]  /*0a70*/  @P1 DFMA R8, R8, R10, R14 ;  /* 0x0000000a0808122b */ /* 0x008fce000000000e */
[----:B------:R1:W-:Y:S04]  /*0a80*/  @P1 STG.E.64 desc[UR20][R6.64], R8 ;  /* 0x0000000806001986 */ /* 0x0003e8000c101b14 */
.L_x_10:
[----:B------:R-:W-:-:S06]  /*0a90*/  UIADD3 UR4, UPT, UPT, UR4, 0x1, URZ ;  /* 0x0000000104047890 */ /* 0x000fcc000fffe0ff */
[----:B------:R-:W-:-:S13]  /*0aa0*/  ISETP.NE.AND P0, PT, R3, UR4, PT ;  /* 0x0000000403007c0c */ /* 0x000fda000bf05270 */
[----:B------:R-:W-:Y:S05]  /*0ab0*/  @!P0 BRA `(.L_x_12) ;  /* 0x0000000800048947 */ /* 0x000fea0003800000 */
[----:B------:R-:W-:Y:S05]  /*0ac0*/  BRA `(.L_x_13) ;  /* 0xfffffff400d47947 */ /* 0x000fea000383ffff */
.L_x_7:
[----:B------:R-:W-:Y:S01]  /*0ad0*/  UISETP.GE.U32.AND UP0, UPT, UR7, 0x10, UPT ;  /* 0x000000100700788c */ /* 0x000fe2000bf06070 */
[----:B------:R-:W-:Y:S01]  /*0ae0*/  MOV R3, RZ ;  /* 0x000000ff00037202 */ /* 0x000fe20000000f00 */
[----:B------:R-:W-:-:S04]  /*0af0*/  ULOP3.LUT UR4, UR7, 0xf, URZ, 0xc0, !UPT ;  /* 0x0000000f07047892 */ /* 0x000fc8000f8ec0ff */
[----:B------:R-:W-:-:S03]  /*0b00*/  UISETP.NE.AND UP1, UPT, UR4, URZ, UPT ;  /* 0x000000ff0400728c */ /* 0x000fc6000bf25270 */
[----:B------:R-:W-:Y:S08]  /*0b10*/  BRA.U !UP0, `(.L_x_14) ;  /* 0x0000000108e47547 */ /* 0x000ff0000b800000 */
[----:B------:R-:W-:Y:S01]  /*0b20*/  ULOP3.LUT UR5, UR7, 0x7ffffff0, URZ, 0xc0, !UPT ;  /* 0x7ffffff007057892 */ /* 0x000fe2000f8ec0ff */
[----:B------:R-:W-:-:S05]  /*0b30*/  IMAD.MOV.U32 R0, RZ, RZ, RZ ;  /* 0x000000ffff007224 */ /* 0x000fca00078e00ff */
[----:B------:R-:W-:-:S07]  /*0b40*/  IMAD.U32 R3, RZ, RZ, UR5 ;  /* 0x00000005ff037e24 */ /* 0x000fce000f8e00ff */
.L_x_15:
[----:B-1----:R-:W2:Y:S01]  /*0b50*/  LDG.E.64 R6, desc[UR20][R4.64] ;  /* 0x0000001404067981 */ /* 0x002ea2000c1e1b00 */
[----:B------:R-:W0:Y:S01]  /*0b60*/  LDC.64 R10, c[0x0][0x3e0] ;  /* 0x0000f800ff0a7b82 */ /* 0x000e220000000a00 */
[----:B------:R-:W-:Y:S01]  /*0b70*/  IMAD R13, R2, UR7, R0 ;  /* 0x00000007020d7c24 */ /* 0x000fe2000f8e0200 */
[----:B--2---:R-:W-:-:S03]  /*0b80*/  DADD R8, RZ, R6 ;  /* 0x00000000ff087229 */ /* 0x004fc60000000006 */
[----:B0-----:R-:W-:-:S05]  /*0b90*/  IMAD.WIDE R6, R13, 0x8, R10 ;  /* 0x000000080d067825 */ /* 0x001fca00078e020a */
[----:B------:R0:W-:Y:S04]  /*0ba0*/  STG.E.64 desc[UR20][R6.64], R8 ;  /* 0x0000000806007986 */ /* 0x0001e8000c101b14 */
[----:B------:R-:W2:Y:S02]  /*0bb0*/  LDG.E.64 R10, desc[UR20][R4.64] ;  /* 0x00000014040a7981 */ /* 0x000ea4000c1e1b00 */
[----:B--2---:R-:W-:-:S07]  /*0bc0*/  DADD R10, RZ, R10 ;  /* 0x00000000ff0a7229 */ /* 0x004fce000000000a */
[----:B------:R1:W-:Y:S04]  /*0bd0*/  STG.E.64 desc[UR20][R6.64+0x8], R10 ;  /* 0x0000080a06007986 */ /* 0x0003e8000c101b14 */
[----:B------:R-:W2:Y:S02]  /*0be0*/  LDG.E.64 R12, desc[UR20][R4.64] ;  /* 0x00000014040c7981 */ /* 0x000ea4000c1e1b00 */
[----:B--2---:R-:W-:-:S07]  /*0bf0*/  DADD R12, RZ, R12 ;  /* 0x00000000ff0c7229 */ /* 0x004fce000000000c */
[----:B------:R2:W-:Y:S04]  /*0c00*/  STG.E.64 desc[UR20][R6.64+0x10], R12 ;  /* 0x0000100c06007986 */ /* 0x0005e8000c101b14 */
[----:B------:R-:W3:Y:S02]  /*0c10*/  LDG.E.64 R14, desc[UR20][R4.64] ;  /* 0x00000014040e7981 */ /* 0x000ee4000c1e1b00 */
[----:B---3--:R-:W-:-:S07]  /*0c20*/  DADD R14, RZ, R14 ;  /* 0x00000000ff0e7229 */ /* 0x008fce000000000e */
[----:B------:R3:W-:Y:S04]  /*0c30*/  STG.E.64 desc[UR20][R6.64+0x18], R14 ;  /* 0x0000180e06007986 */ /* 0x0007e8000c101b14 */
[----:B------:R-:W4:Y:S02]  /*0c40*/  LDG.E.64 R16, desc[UR20][R4.64] ;  /* 0x0000001404107981 */ /* 0x000f24000c1e1b00 */
[----:B----4-:R-:W-:-:S07]  /*0c50*/  DADD R16, RZ, R16 ;  /* 0x00000000ff107229 */ /* 0x010fce0000000010 */
[----:B------:R4:W-:Y:S04]  /*0c60*/  STG.E.64 desc[UR20][R6.64+0x20], R16 ;  /* 0x0000201006007986 */ /* 0x0009e8000c101b14 */
[----:B0-----:R-:W5:Y:S02]  /*0c70*/  LDG.E.64 R8, desc[UR20][R4.64] ;  /* 0x0000001404087981 */ /* 0x001f64000c1e1b00 */
[----:B-----5:R-:W-:-:S07]  /*0c80*/  DADD R8, RZ, R8 ;  /* 0x00000000ff087229 */ /* 0x020fce0000000008 */
[----:B------:R0:W-:Y:S04]  /*0c90*/  STG.E.64 desc[UR20][R6.64+0x28], R8 ;  /* 0x0000280806007986 */ /* 0x0001e8000c101b14 */
[----:B-1----:R-:W5:Y:S02]  /*0ca0*/  LDG.E.64 R10, desc[UR20][R4.64] ;  /* 0x00000014040a7981 */ /* 0x002f64000c1e1b00 */
[----:B-----5:R-:W-:-:S07]  /*0cb0*/  DADD R10, RZ, R10 ;  /* 0x00000000ff0a7229 */ /* 0x020fce000000000a */
[----:B------:R1:W-:Y:S04]  /*0cc0*/  STG.E.64 desc[UR20][R6.64+0x30], R10 ;  /* 0x0000300a06007986 */ /* 0x0003e8000c101b14 */
[----:B--2---:R-:W2:Y:S02]  /*0cd0*/  LDG.E.64 R12, desc[UR20][R4.64] ;  /* 0x00000014040c7981 */ /* 0x004ea4000c1e1b00 */
[----:B--2---:R-:W-:-:S07]  /*0ce0*/  DADD R12, RZ, R12 ;  /* 0x00000000ff0c7229 */ /* 0x004fce000000000c */
[----:B------:R2:W-:Y:S04]  /*0cf0*/  STG.E.64 desc[UR20][R6.64+0x38], R12 ;  /* 0x0000380c06007986 */ /* 0x0005e8000c101b14 */
[----:B---3--:R-:W3:Y:S02]  /*0d00*/  LDG.E.64 R14, desc[UR20][R4.64] ;  /* 0x00000014040e7981 */ /* 0x008ee4000c1e1b00 */
[----:B---3--:R-:W-:-:S07]  /*0d10*/  DADD R14, RZ, R14 ;  /* 0x00000000ff0e7229 */ /* 0x008fce000000000e */
[----:B------:R3:W-:Y:S04]  /*0d20*/  STG.E.64 desc[UR20][R6.64+0x40], R14 ;  /* 0x0000400e06007986 */ /* 0x0007e8000c101b14 */
[----:B----4-:R-:W4:Y:S02]  /*0d30*/  LDG.E.64 R16, desc[UR20][R4.64] ;  /* 0x0000001404107981 */ /* 0x010f24000c1e1b00 */
        /* <DEDUP_REMOVED lines=11> */
[----:B---3--:R-:W2:Y:S02]  /*0df0*/  LDG.E.64 R14, desc[UR20][R4.64] ;  /* 0x00000014040e7981 */ /* 0x008ea4000c1e1b00 */
[----:B--2---:R-:W-:-:S07]  /*0e00*/  DADD R14, RZ, R14 ;  /* 0x00000000ff0e7229 */ /* 0x004fce000000000e */
[----:B------:R1:W-:Y:S04]  /*0e10*/  STG.E.64 desc[UR20][R6.64+0x68], R14 ;  /* 0x0000680e06007986 */ /* 0x0003e8000c101b14 */
[----:B----4-:R-:W2:Y:S02]  /*0e20*/  LDG.E.64 R16, desc[UR20][R4.64] ;  /* 0x0000001404107981 */ /* 0x010ea4000c1e1b00 */
[----:B--2---:R-:W-:-:S07]  /*0e30*/  DADD R16, RZ, R16 ;  /* 0x00000000ff107229 */ /* 0x004fce0000000010 */
[----:B------:R1:W-:Y:S04]  /*0e40*/  STG.E.64 desc[UR20][R6.64+0x70], R16 ;  /* 0x0000701006007986 */ /* 0x0003e8000c101b14 */
[----:B0-----:R-:W2:Y:S01]  /*0e50*/  LDG.E.64 R8, desc[UR20][R4.64] ;  /* 0x0000001404087981 */ /* 0x001ea2000c1e1b00 */
[----:B------:R-:W-:-:S05]  /*0e60*/  VIADD R0, R0, 0x10 ;  /* 0x0000001000007836 */ /* 0x000fca0000000000 */
[----:B------:R-:W-:Y:S01]  /*0e70*/  ISETP.NE.AND P0, PT, R0, R3, PT ;  /* 0x000000030000720c */ /* 0x000fe20003f05270 */
[----:B--2---:R-:W-:-:S07]  /*0e80*/  DADD R8, RZ, R8 ;  /* 0x00000000ff087229 */ /* 0x004fce0000000008 */
[----:B------:R1:W-:Y:S05]  /*0e90*/  STG.E.64 desc[UR20][R6.64+0x78], R8 ;  /* 0x0000780806007986 */ /* 0x0003ea000c101b14 */
[----:B------:R-:W-:Y:S05]  /*0ea0*/  @P0 BRA `(.L_x_15) ;  /* 0xfffffffc00280947 */ /* 0x000fea000383ffff */
.L_x_14:
[----:B------:R-:W-:Y:S05]  /*0eb0*/  BRA.U !UP1, `(.L_x_12) ;  /* 0x0000000509047547 */ /* 0x000fea000b800000 */
[----:B------:R-:W-:Y:S02]  /*0ec0*/  UISETP.GE.U32.AND UP0, UPT, UR4, 0x8, UPT ;  /* 0x000000080400788c */ /* 0x000fe4000bf06070 */
[----:B------:R-:W-:-:S04]  /*0ed0*/  ULOP3.LUT UR5, UR7, 0x7, URZ, 0xc0, !UPT ;  /* 0x0000000707057892 */ /* 0x000fc8000f8ec0ff */
[----:B------:R-:W-:-:S03]  /*0ee0*/  UISETP.NE.AND UP1, UPT, UR5, URZ, UPT ;  /* 0x000000ff0500728c */ /* 0x000fc6000bf25270 */
[----:B------:R-:W-:Y:S08]  /*0ef0*/  BRA.U !UP0, `(.L_x_16) ;  /* 0x0000000108707547 */ /* 0x000ff0000b800000 */
[----:B-1----:R-:W2:Y:S01]  /*0f00*/  LDG.E.64 R6, desc[UR20][R4.64] ;  /* 0x0000001404067981 */ /* 0x002ea2000c1e1b00 */
[----:B------:R-:W0:Y:S01]  /*0f10*/  LDC.64 R8, c[0x0][0x3e0] ;  /* 0x0000f800ff087b82 */ /* 0x000e220000000a00 */
[----:B------:R-:W-:-:S04]  /*0f20*/  IMAD R11, R2, UR7, R3 ;  /* 0x00000007020b7c24 */ /* 0x000fc8000f8e0203 */
[----:B0-----:R-:W-:Y:S01]  /*0f30*/  IMAD.WIDE R8, R11, 0x8, R8 ;  /* 0x000000080b087825 */ /* 0x001fe200078e0208 */
[----:B--2---:R-:W-:-:S07]  /*0f40*/  DADD R6, RZ, R6 ;  /* 0x00000000ff067229 */ /* 0x004fce0000000006 */
        /* <DEDUP_REMOVED lines=13> */
[----:B0-----:R-:W4:Y:S02]  /*1020*/  LDG.E.64 R6, desc[UR20][R4.64] ;  /* 0x0000001404067981 */ /* 0x001f24000c1e1b00 */
[----:B----4-:R-:W-:-:S07]  /*1030*/  DADD R6, RZ, R6 ;  /* 0x00000000ff067229 */ /* 0x010fce0000000006 */
[----:B------:R3:W-:Y:S04]  /*1040*/  STG.E.64 desc[UR20][R8.64+0x28], R6 ;  /* 0x0000280608007986 */ /* 0x0007e8000c101b14 */
[----:B-1----:R-:W4:Y:S02]  /*1050*/  LDG.E.64 R10, desc[UR20][R4.64] ;  /* 0x00000014040a7981 */ /* 0x002f24000c1e1b00 */
[----:B----4-:R-:W-:-:S07]  /*1060*/  DADD R10, RZ, R10 ;  /* 0x00000000ff0a7229 */ /* 0x010fce000000000a */
[----:B------:R3:W-:Y:S04]  /*1070*/  STG.E.64 desc[UR20][R8.64+0x30], R10 ;  /* 0x0000300a08007986 */ /* 0x0007e8000c101b14 */
[----:B--2---:R-:W2:Y:S01]  /*1080*/  LDG.E.64 R12, desc[UR20][R4.64] ;  /* 0x00000014040c7981 */ /* 0x004ea2000c1e1b00 */
[----:B------:R-:W-:Y:S01]  /*1090*/  IADD3 R3, PT, PT, R3, 0x8, RZ ;  /* 0x0000000803037810 */ /* 0x000fe20007ffe0ff */
[----:B--2---:R-:W-:-:S07]  /*10a0*/  DADD R12, RZ, R12 ;  /* 0x00000000ff0c7229 */ /* 0x004fce000000000c */
[----:B------:R3:W-:Y:S04]  /*10b0*/  STG.E.64 desc[UR20][R8.64+0x38], R12 ;  /* 0x0000380c08007986 */ /* 0x0007e8000c101b14 */
.L_x_16:
[----:B------:R-:W-:Y:S05]  /*10c0*/  BRA.U !UP1, `(.L_x_12) ;  /* 0x0000000109807547 */ /* 0x000fea000b800000 */
[----:B------:R-:W-:Y:S02]  /*10d0*/  UISETP.GE.U32.AND UP0, UPT, UR5, 0x4, UPT ;  /* 0x000000040500788c */ /* 0x000fe4000bf06070 */
[----:B------:R-:W-:-:S04]  /*10e0*/  ULOP3.LUT UR6, UR7, 0x3, URZ, 0xc0, !UPT ;  /* 0x0000000307067892 */ /* 0x000fc8000f8ec0ff */
[----:B------:R-:W-:-:S03]  /*10f0*/  UISETP.NE.AND UP1, UPT, UR6, URZ, UPT ;  /* 0x000000ff0600728c */ /* 0x000fc6000bf25270 */
[----:B------:R-:W-:Y:S08]  /*1100*/  BRA.U !UP0, `(.L_x_17) ;  /* 0x0000000108407547 */ /* 0x000ff0000b800000 */
[----:B-1-3--:R-:W2:Y:S01]  /*1110*/  LDG.E.64 R6, desc[UR20][R4.64] ;  /* 0x0000001404067981 */ /* 0x00aea2000c1e1b00 */
        /* <DEDUP_REMOVED lines=11> */
[----:B------:R-:W2:Y:S01]  /*11d0*/  LDG.E.64 R12, desc[UR20][R4.64] ;  /* 0x00000014040c7981 */ /* 0x000ea2000c1e1b00 */
[----:B------:R-:W-:Y:S01]  /*11e0*/  VIADD R3, R3, 0x4 ;  /* 0x0000000403037836 */ /* 0x000fe20000000000 */
[----:B--2---:R-:W-:-:S07]  /*11f0*/  DADD R12, RZ, R12 ;  /* 0x00000000ff0c7229 */ /* 0x004fce000000000c */
[----:B------:R0:W-:Y:S04]  /*1200*/  STG.E.64 desc[UR20][R14.64+0x18], R12 ;  /* 0x0000180c0e007986 */ /* 0x0001e8000c101b14 */
.L_x_17:
[----:B------:R-:W-:Y:S05]  /*1210*/  BRA.U !UP1, `(.L_x_12) ;  /* 0x00000001092c7547 */ /* 0x000fea000b800000 */
[----:B01-3--:R-:W0:Y:S01]  /*1220*/  LDC.64 R10, c[0x0][0x3e0] ;  /* 0x0000f800ff0a7b82 */ /* 0x00be220000000a00 */
[----:B------:R-:W-:-:S05]  /*1230*/  UMOV UR4, URZ ;  /* 0x000000ff00047c82 */ /* 0x000fca0008000000 */
.L_x_18:
[----:B----4-:R-:W2:Y:S01]  /*1240*/  LDG.E.64 R6, desc[UR20][R4.64] ;  /* 0x0000001404067981 */ /* 0x010ea2000c1e1b00 */
[----:B------:R-:W-:Y:S01]  /*1250*/  IMAD R9, R2, UR7, R3 ;  /* 0x0000000702097c24 */ /* 0x000fe2000f8e0203 */
[----:B------:R-:W-:Y:S01]  /*1260*/  UIADD3 UR4, UPT, UPT, UR4, 0x1, URZ ;  /* 0x0000000104047890 */ /* 0x000fe2000fffe0ff */
[----:B------:R-:W-:Y:S02]  /*1270*/  VIADD R3, R3, 0x1 ;  /* 0x0000000103037836 */ /* 0x000fe40000000000 */
[----:B0-----:R-:W-:Y:S01]  /*1280*/  IMAD.WIDE R8, R9, 0x8, R10 ;  /* 0x0000000809087825 */ /* 0x001fe200078e020a */
[----:B------:R-:W-:Y:S01]  /*1290*/  UISETP.NE.AND UP0, UPT, UR4, UR6, UPT ;  /* 0x000000060400728c */ /* 0x000fe2000bf05270 */
[----:B--2---:R-:W-:-:S07]  /*12a0*/  DADD R6, RZ, R6 ;  /* 0x00000000ff067229 */ /* 0x004fce0000000006 */
[----:B------:R4:W-:Y:S01]  /*12b0*/  STG.E.64 desc[UR20][R8.64], R6 ;  /* 0x0000000608007986 */ /* 0x0009e2000c101b14 */
[----:B------:R-:W-:Y:S05]  /*12c0*/  BRA.U UP0, `(.L_x_18) ;  /* 0xfffffffd00dc7547 */ /* 0x000fea000b83ffff */
.L_x_12:
[----:B------:R-:W5:Y:S01]  /*12d0*/  LDG.E.64 R26, desc[UR20][R28.64] ;  /* 0x000000141c1a7981 */ /* 0x000f62000c1e1b00 */
[----:B------:R-:W0:Y:S01]  /*12e0*/  LDC.64 R4, c[0x0][0x3f8] ;  /* 0x0000fe00ff047b82 */ /* 0x000e220000000a00 */
[----:B------:R-:W4:Y:S01]  /*12f0*/  LDCU.64 UR8, c[0x0][0x3d0] ;  /* 0x00007a00ff0877ac */ /* 0x000f220008000a00 */
[----:B------:R-:W-:Y:S02]  /*1300*/  CS2R R30, SRZ ;  /* 0x00000000001e7805 */ /* 0x000fe4000001ff00 */
[----:B------:R-:W-:Y:S02]  /*1310*/  CS2R R32, SRZ ;  /* 0x0000000000207805 */ /* 0x000fe4000001ff00 */
[----:B------:R-:W-:Y:S01]  /*1320*/  CS2R R34, SRZ ;  /* 0x0000000000227805 */ /* 0x000fe2000001ff00 */
[----:B------:R-:W0:Y:S01]  /*1330*/  LDCU UR13, c[0x0][0x3e8] ;  /* 0x00007d00ff0d77ac */ /* 0x000e220008000800 */
[----:B------:R-:W-:Y:S02]  /*1340*/  CS2R R22, SRZ ;  /* 0x0000000000167805 */ /* 0x000fe4000001ff00 */
[----:B------:R-:W-:-:S02]  /*1350*/  CS2R R20, SRZ ;  /* 0x0000000000147805 */ /* 0x000fc4000001ff00 */
[----:B--2---:R-:W-:Y:S01]  /*1360*/  CS2R R18, SRZ ;  /* 0x0000000000127805 */ /* 0x004fe2000001ff00 */
[----:B------:R-:W-:Y:S01]  /*1370*/  UIADD3 UR24, UPT, UPT, UR12, -0x1, URZ ;  /* 0xffffffff0c187890 */ /* 0x000fe2000fffe0ff */
[----:B-1-3--:R-:W-:Y:S01]  /*1380*/  CS2R R16, SRZ ;  /* 0x0000000000107805 */ /* 0x00afe2000001ff00 */
[----:B------:R-:W-:Y:S02]  /*1390*/  ULOP3.LUT UR25, UR12, 0x1, URZ, 0xc0, !UPT ;  /* 0x000000010c197892 */ /* 0x000fe4000f8ec0ff */
[----:B------:R-:W-:Y:S01]  /*13a0*/  ULOP3.LUT UR12, UR12, 0x7ffffffe, URZ, 0xc0, !UPT ;  /* 0x7ffffffe0c0c7892 */ /* 0x000fe2000f8ec0ff */
[----:B------:R-:W-:Y:S01]  /*13b0*/  UMOV UR6, URZ ;  /* 0x000000ff00067c82 */ /* 0x000fe20008000000 */
[----:B------:R-:W-:Y:S02]  /*13c0*/  UMOV UR4, URZ ;  /* 0x000000ff00047c82 */ /* 0x000fe40008000000 */
[----:B------:R-:W-:Y:S02]  /*13d0*/  UIADD3 UR14, UPT, UPT, -UR12, URZ, URZ ;  /* 0x000000ff0c0e7290 */ /* 0x000fe4000fffe1ff */
[----:B----4-:R-:W-:Y:S01]  /*13e0*/  UIADD3 UR8, UP0, UPT, UR8, 0x8, URZ ;  /* 0x0000000808087890 */ /* 0x010fe2000ff1e0ff */
[----:B------:R-:W-:-:S03]  /*13f0*/  UMOV UR5, URZ ;  /* 0x000000ff00057c82 */ /* 0x000fc60008000000 */
[----:B------:R-:W-:Y:S01]  /*1400*/  UIADD3.X UR9, UPT, UPT, URZ, UR9, URZ, UP0, !UPT ;  /* 0x00000009ff097290 */ /* 0x000fe200087fe4ff */
[----:B0-----:R-:W-:Y:S01]  /*1410*/  DMUL R4, R4, R4 ;  /* 0x0000000404047228 */ /* 0x001fe20000000000 */
[----:B------:R-:W-:-:S09]  /*1420*/  UIADD3 UR13, UPT, UPT, UR13, 0x2, URZ ;  /* 0x000000020d0d7890 */ /* 0x000fd2000fffe0ff */
[----:B------:R-:W-:Y:S02]  /*1430*/  R2UR UR22, R4 ;  /* 0x00000000041672ca */ /* 0x000fe400000e0000 */
[----:B------:R-:W-:Y:S01]  /*1440*/  R2UR UR23, R5 ;  /* 0x00000000051772ca */ /* 0x000fe200000e0000 */
[----:B-----5:R-:W-:-:S14]  /*1450*/  DMUL R24, R26, R26 ;  /* 0x0000001a1a187228 */ /* 0x020fdc0000000000 */
.L_x_119:
[----:B------:R-:W0:Y:S01]  /*1460*/  LDCU UR26, c[0x0][0x3ec] ;  /* 0x00007d80ff1a77ac */ /* 0x000e220008000800 */
[----:B------:R-:W1:Y:S01]  /*1470*/  LDC.64 R14, c[0x0][0x3e0] ;  /* 0x0000f800ff0e7b82 */ /* 0x000e620000000a00 */
[----:B------:R-:W2:Y:S01]  /*1480*/  LDCU.128 UR16, c[0x0][0x3b0] ;  /* 0x00007600ff1077ac */ /* 0x000ea20008000c00 */
[----:B------:R-:W3:Y:S01]  /*1490*/  LDCU.64 UR10, c[0x0][0x3c0] ;  /* 0x00007800ff0a77ac */ /* 0x000ee20008000a00 */
[----:B------:R-:W-:Y:S01]  /*14a0*/  UIMAD UR15, UR13, UR6, URZ ;  /* 0x000000060d0f72a4 */ /* 0x000fe2000f8e02ff */
[----:B------:R-:W4:Y:S01]  /*14b0*/  LDCU UR7, c[0x0][0x3f0] ;  /* 0x00007e00ff0777ac */ /* 0x000f220008000800 */
[----:B0-----:R-:W-:-:S04]  /*14c0*/  IMAD.U32 R3, RZ, RZ, UR26 ;  /* 0x0000001aff037e24 */ /* 0x001fc8000f8e00ff */
[C---:B------:R-:W-:Y:S01]  /*14d0*/  IADD3 R7, PT, PT, R2.reuse, UR15, RZ ;  /* 0x0000000f02077c10 */ /* 0x040fe2000fffe0ff */
[----:B--2---:R-:W-:Y:S02]  /*14e0*/  IMAD.U32 R4, RZ, RZ, UR16 ;  /* 0x00000010ff047e24 */ /* 0x004fe4000f8e00ff */
[----:B------:R-:W-:Y:S02]  /*14f0*/  IMAD.U32 R5, RZ, RZ, UR17 ;  /* 0x00000011ff057e24 */ /* 0x000fe4000f8e00ff */
[----:B------:R-:W-:Y:S01]  /*1500*/  IMAD R3, R2, R3, UR6 ;  /* 0x0000000602037e24 */ /* 0x000fe2000f8e0203 */
[----:B---3--:R-:W-:Y:S01]  /*1510*/  UIMAD.WIDE.U32 UR10, UR6, 0x8, UR10 ;  /* 0x00000008060a78a5 */ /* 0x008fe2000f8e000a */
[----:B------:R-:W-:-:S04]  /*1520*/  IMAD.WIDE R4, R7, 0x8, R4 ;  /* 0x0000000807047825 */ /* 0x000fc800078e0204 */
[----:B-1----:R-:W-:Y:S02]  /*1530*/  IMAD.WIDE R14, R3, 0x8, R14 ;  /* 0x00000008030e7825 */ /* 0x002fe400078e020e */
[----:B------:R-:W2:Y:S01]  /*1540*/  LDG.E.64 R4, desc[UR20][R4.64] ;  /* 0x0000001404047981 */ /* 0x000ea2000c1e1b00 */
[----:B------:R-:W-:Y:S01]  /*1550*/  MOV R13, UR11 ;  /* 0x0000000b000d7c02 */ /* 0x000fe20008000f00 */
[----:B------:R-:W-:Y:S02]  /*1560*/  IMAD.U32 R12, RZ, RZ, UR10 ;  /* 0x0000000aff0c7e24 */ /* 0x000fe4000f8e00ff */
[----:B------:R-:W2:Y:S04]  /*1570*/  LDG.E.64 R14, desc[UR20][R14.64] ;  /* 0x000000140e0e7981 */ /* 0x000ea8000c1e1b00 */
[----:B------:R-:W3:Y:S01]  /*1580*/  LDG.E.64 R12, desc[UR20][R12.64] ;  /* 0x000000140c0c7981 */ /* 0x000ee2000c1e1b00 */
[----:B----4-:R-:W-:Y:S01]  /*1590*/  UISETP.GE.AND UP0, UPT, UR7, 0x1, UPT ;  /* 0x000000010700788c */ /* 0x010fe2000bf06270 */
[----:B------:R-:W-:Y:S01]  /*15a0*/  CS2R R46, SRZ ;  /* 0x00000000002e7805 */ /* 0x000fe2000001ff00 */
[----:B------:R-:W-:-:S02]  /*15b0*/  UIMAD.WIDE.U32 UR10, UR6, 0x8, UR18 ;  /* 0x00000008060a78a5 */ /* 0x000fc4000f8e0012 */
[----:B------:R-:W-:-:S04]  /*15c0*/  UIADD3 UR6, UPT, UPT, UR6, 0x1, URZ ;  /* 0x0000000106067890 */ /* 0x000fc8000fffe0ff */
[----:B------:R-:W-:Y:S01]  /*15d0*/  UISETP.NE.AND UP1, UPT, UR6, UR26, UPT ;  /* 0x0000001a0600728c */ /* 0x000fe2000bf25270 */
[----:B--2---:R-:W-:Y:S02]  /*15e0*/  DMUL R6, R14, R4 ;  /* 0x000000040e067228 */ /* 0x004fe40000000000 */
[----:B---3--:R-:W-:-:S06]  /*15f0*/  DFMA R18, R4, R12, R18 ;  /* 0x0000000c0412722b */ /* 0x008fcc0000000012 */
[----:B------:R-:W-:Y:S01]  /*1600*/  DFMA R16, R6, R12, R16 ;  /* 0x0000000c0610722b */ /* 0x000fe20000000010 */
[----:B------:R-:W-:Y:S10]  /*1610*/  BRA.U !UP0, `(.L_x_19) ;  /* 0x0000001d08a87547 */ /* 0x000ff4000b800000 */
[----:B------:R-:W-:Y:S01]  /*1620*/  IMAD.U32 R6, RZ, RZ, UR10 ;  /* 0x0000000aff067e24 */ /* 0x000fe2000f8e00ff */
[----:B------:R-:W-:Y:S01]  /*1630*/  MOV R7, UR11 ;  /* 0x0000000b00077c02 */ /* 0x000fe20008000f00 */
[----:B------:R-:W-:Y:S02]  /*1640*/  IMAD.U32 R8, RZ, RZ, UR10 ;  /* 0x0000000aff087e24 */ /* 0x000fe4000f8e00ff */
[----:B------:R-:W-:-:S03]  /*1650*/  IMAD.U32 R9, RZ, RZ, UR11 ;  /* 0x0000000bff097e24 */ /* 0x000fc6000f8e00ff */
[----:B------:R-:W2:Y:S04]  /*1660*/  LDG.E.64 R6, desc[UR20][R6.64] ;  /* 0x0000001406067981 */ /* 0x000ea8000c1e1b00 */
[----:B------:R-:W2:Y:S01]  /*1670*/  LDG.E.64 R4, desc[UR20][R8.64+0x8] ;  /* 0x0000081408047981 */ /* 0x000ea2000c1e1b00 */
[----:B------:R-:W-:Y:S01]  /*1680*/  UISETP.NE.AND UP2, UPT, UR24, URZ, UPT ;  /* 0x000000ff1800728c */ /* 0x000fe2000bf45270 */
[----:B------:R-:W-:Y:S01]  /*1690*/  CS2R R46, SRZ ;  /* 0x00000000002e7805 */ /* 0x000fe2000001ff00 */
[C-C-:B--2---:R-:W-:Y:S02]  /*16a0*/  DADD R44, R4.reuse, -R6.reuse ;  /* 0x00000000042c7229 */ /* 0x144fe40000000806 */
[----:B------:R-:W-:Y:S01]  /*16b0*/  DADD R42, R4, R6 ;  /* 0x00000000042a7229 */ /* 0x000fe20000000006 */
[----:B------:R-:W-:-:S05]  /*16c0*/  CS2R R4, SRZ ;  /* 0x0000000000047805 */ /* 0x000fca000001ff00 */
[----:B------:R-:W-:Y:S02]  /*16d0*/  DMUL R44, R44, 0.5 ;  /* 0x3fe000002c2c7828 */ /* 0x000fe40000000000 */
[----:B------:R-:W-:Y:S01]  /*16e0*/  DMUL R42, R42, 0.5 ;  /* 0x3fe000002a2a7828 */ /* 0x000fe20000000000 */
[----:B------:R-:W-:Y:S10]  /*16f0*/  BRA.U !UP2, `(.L_x_20) ;  /* 0x000000150a007547 */ /* 0x000ff4000b800000 */
[----:B------:R-:W0:Y:S01]  /*1700*/  LDCU.64 UR16, c[0x0][0x3d8] ;  /* 0x00007b00ff1077ac */ /* 0x000e220008000a00 */
[----:B------:R-:W-:Y:S01]  /*1710*/  CS2R R46, SRZ ;  /* 0x00000000002e7805 */ /* 0x000fe2000001ff00 */
[----:B------:R-:W-:Y:S01]  /*1720*/  UMOV UR18, UR8 ;  /* 0x0000000800127c82 */ /* 0x000fe20008000000 */
[----:B------:R-:W-:Y:S01]  /*1730*/  UMOV UR19, UR9 ;  /* 0x0000000900137c82 */ /* 0x000fe20008000000 */
[----:B------:R-:W-:Y:S01]  /*1740*/  UMOV UR7, UR14 ;  /* 0x0000000e00077c82 */ /* 0x000fe20008000000 */
[----:B0-----:R-:W-:-:S04]  /*1750*/  UIADD3 UR16, UP2, UPT, UR16, 0x8, URZ ;  /* 0x0000000810107890 */ /* 0x001fc8000ff5e0ff */
[----:B------:R-:W-:-:S12]  /*1760*/  UIADD3.X UR17, UPT, UPT, URZ, UR17, URZ, UP2, !UPT ;  /* 0x00000011ff117290 */ /* 0x000fd800097fe4ff */
.L_x_37:
[----:B------:R-:W-:Y:S02]  /*1770*/  IMAD.U32 R8, RZ, RZ, UR16 ;  /* 0x00000010ff087e24 */ /* 0x000fe4000f8e00ff */
[----:B------:R-:W-:-:S05]  /*1780*/  IMAD.U32 R9, RZ, RZ, UR17 ;  /* 0x00000011ff097e24 */ /* 0x000fca000f8e00ff */
[----:B------:R-:W2:Y:S01]  /*1790*/  LDG.E.64 R4, desc[UR20][R8.64+-0x8] ;  /* 0xfffff81408047981 */ /* 0x000ea2000c1e1b00 */
[----:B------:R-:W-:Y:S01]  /*17a0*/  IMAD.U32 R40, RZ, RZ, UR18 ;  /* 0x00000012ff287e24 */ /* 0x000fe2000f8e00ff */
[----:B------:R-:W-:-:S06]  /*17b0*/  MOV R41, UR19 ;  /* 0x0000001300297c02 */ /* 0x000fcc0008000f00 */
[----:B------:R-:W3:Y:S01]  /*17c0*/  LDG.E.64 R40, desc[UR20][R40.64+-0x8] ;  /* 0xfffff81428287981 */ /* 0x000ee2000c1e1b00 */
[----:B------:R-:W-:Y:S01]  /*17d0*/  UMOV UR26, 0xa8ba67b5 ;  /* 0xa8ba67b5001a7882 */ /* 0x000fe20000000000 */
[----:B------:R-:W-:Y:S01]  /*17e0*/  UMOV UR27, 0x3ca3e5b1 ;  /* 0x3ca3e5b1001b7882 */ /* 0x000fe20000000000 */
[----:B------:R-:W-:Y:S01]  /*17f0*/  UMOV UR28, 0x938ac5d ;  /* 0x0938ac5d001c7882 */ /* 0x000fe20000000000 */
[----:B------:R-:W-:Y:S01]  /*1800*/  UMOV UR29, 0x3caca0b1 ;  /* 0x3caca0b1001d7882 */ /* 0x000fe20000000000 */
[----:B------:R-:W-:Y:S01]  /*1810*/  UIADD3 UR7, UPT, UPT, UR7, 0x2, URZ ;  /* 0x0000000207077890 */ /* 0x000fe2000fffe0ff */
[----:B------:R-:W-:Y:S03]  /*1820*/  BSSY.RECONVERGENT B1, `(.L_x_21) ;  /* 0x0000020000017945 */ /* 0x000fe60003800200 */
[----:B------:R-:W-:Y:S01]  /*1830*/  UISETP.NE.AND UP4, UPT, UR7, URZ, UPT ;  /* 0x000000ff0700728c */ /* 0x000fe2000bf85270 */
[----:B--2---:R-:W-:-:S08]  /*1840*/  DADD R4, R4, -0.5 ;  /* 0xbfe0000004047429 */ /* 0x004fd00000000000 */
[----:B------:R-:W-:Y:S01]  /*1850*/  DADD R6, R4, R4 ;  /* 0x0000000004067229 */ /* 0x000fe20000000004 */
[----:B------:R-:W-:Y:S01]  /*1860*/  IMAD.MOV.U32 R4, RZ, RZ, 0x1 ;  /* 0x00000001ff047424 */ /* 0x000fe200078e00ff */
[----:B---3--:R-:W-:-:S06]  /*1870*/  DMUL R40, R44, R40 ;  /* 0x000000282c287228 */ /* 0x008fcc0000000000 */
[----:B------:R-:W-:-:S08]  /*1880*/  DFMA R6, R44, R6, R42 ;  /* 0x000000062c06722b */ /* 0x000fd0000000002a */
[----:B------:R-:W-:-:S08]  /*1890*/  DMUL R36, R6, UR26 ;  /* 0x0000001a06247c28 */ /* 0x000fd00008000000 */
[----:B------:R-:W-:-:S06]  /*18a0*/  DMUL R36, R26, R36 ;  /* 0x000000241a247228 */ /* 0x000fcc0000000000 */
[----:B------:R-:W0:Y:S02]  /*18b0*/  MUFU.RCP64H R5, R37 ;  /* 0x0000002500057308 */ /* 0x000e240000001800 */
[----:B0-----:R-:W-:-:S08]  /*18c0*/  DFMA R8, -R36, R4, 1 ;  /* 0x3ff000002408742b */ /* 0x001fd00000000104 */
[----:B------:R-:W-:-:S08]  /*18d0*/  DFMA R8, R8, R8, R8 ;  /* 0x000000080808722b */ /* 0x000fd00000000008 */
[----:B------:R-:W-:Y:S02]  /*18e0*/  DFMA R8, R4, R8, R4 ;  /* 0x000000080408722b */ /* 0x000fe40000000004 */
[----:B------:R-:W-:-:S06]  /*18f0*/  DMUL R4, R6, R6 ;  /* 0x0000000606047228 */ /* 0x000fcc0000000000 */
[----:B------:R-:W-:Y:S02]  /*1900*/  DFMA R10, -R36, R8, 1 ;  /* 0x3ff00000240a742b */ /* 0x000fe40000000108 */
[----:B------:R-:W-:-:S06]  /*1910*/  DMUL R4, R6, R4 ;  /* 0x0000000406047228 */ /* 0x000fcc0000000000 */
[----:B------:R-:W-:Y:S02]  /*1920*/  DFMA R10, R8, R10, R8 ;  /* 0x0000000a080a722b */ /* 0x000fe40000000008 */
[----:B------:R-:W-:-:S06]  /*1930*/  DMUL R4, R6, R4 ;  /* 0x0000000406047228 */ /* 0x000fcc0000000000 */
[----:B------:R-:W-:Y:S02]  /*1940*/  DMUL R38, R10, UR28 ;  /* 0x0000001c0a267c28 */ /* 0x000fe40008000000 */
[----:B------:R-:W-:-:S06]  /*1950*/  DMUL R8, R6, R4 ;  /* 0x0000000406087228 */ /* 0x000fcc0000000000 */
[----:B------:R-:W-:Y:S02]  /*1960*/  DFMA R48, -R36, R38, UR28 ;  /* 0x0000001c24307e2b */ /* 0x000fe40008000126 */
[----:B------:R-:W-:-:S06]  /*1970*/  DMUL R8, R6, R8 ;  /* 0x0000000806087228 */ /* 0x000fcc0000000000 */
[----:B------:R-:W-:Y:S02]  /*1980*/  DFMA R4, R10, R48, R38 ;  /* 0x000000300a04722b */ /* 0x000fe40000000026 */
[----:B------:R-:W-:-:S08]  /*1990*/  DMUL R8, R8, UR26 ;  /* 0x0000001a08087c28 */ /* 0x000fd00008000000 */
[----:B------:R-:W-:Y:S01]  /*19a0*/  FFMA R0, RZ, R37, R5 ;  /* 0x00000025ff007223 */ /* 0x000fe20000000005 */
[----:B------:R-:W-:-:S04]  /*19b0*/  DMUL R10, R24, R8 ;  /* 0x00000008180a7228 */ /* 0x000fc80000000000 */
[----:B------:R-:W-:-:S13]  /*19c0*/  FSETP.GT.AND P0, PT, |R0|, 1.469367938527859385e-39, PT ;  /* 0x001000000000780b */ /* 0x000fda0003f04200 */
[----:B------:R-:W-:Y:S05]  /*19d0*/  @P0 BRA `(.L_x_22) ;  /* 0x0000000000100947 */ /* 0x000fea0003800000 */
[----:B------:R-:W-:Y:S01]  /*19e0*/  IMAD.MOV.U32 R4, RZ, RZ, 0x938ac5d ;  /* 0x0938ac5dff047424 */ /* 0x000fe200078e00ff */
[----:B------:R-:W-:Y:S01]  /*19f0*/  MOV R0, 0x1a20 ;  /* 0x00001a2000007802 */ /* 0x000fe20000000f00 */
[----:B------:R-:W-:-:S07]  /*1a00*/  IMAD.MOV.U32 R3, RZ, RZ, 0x3caca0b1 ;  /* 0x3caca0b1ff037424 */ /* 0x000fce00078e00ff */
[----:B------:R-:W-:Y:S05]  /*1a10*/  CALL.REL.NOINC `($__internal_0_$__cuda_sm20_div_rn_f64_full) ;  /* 0x00000080000c7944 */ /* 0x000fea0003c00000 */
.L_x_22:
[----:B------:R-:W-:Y:S05]  /*1a20*/  BSYNC.RECONVERGENT B1 ;  /* 0x0000000000017941 */ /* 0x000fea0003800200 */
.L_x_21:
[----:B------:R-:W-:Y:S01]  /*1a30*/  MOV R6, 0x652b82fe ;  /* 0x652b82fe00067802 */ /* 0x000fe20000000f00 */
[----:B------:R-:W-:Y:S01]  /*1a40*/  IMAD.MOV.U32 R7, RZ, RZ, 0x3ff71547 ;  /* 0x3ff71547ff077424 */ /* 0x000fe200078e00ff */
[----:B------:R-:W-:Y:S01]  /*1a50*/  UMOV UR26, 0xfefa39ef ;  /* 0xfefa39ef001a7882 */ /* 0x000fe20000000000 */
[----:B------:R-:W-:Y:S01]  /*1a60*/  UMOV UR27, 0x3fe62e42 ;  /* 0x3fe62e42001b7882 */ /* 0x000fe20000000000 */
[----:B------:R-:W0:Y:S01]  /*1a70*/  MUFU.RCP64H R39, R11 ;  /* 0x0000000b00277308 */ /* 0x000e220000001800 */
[----:B------:R-:W-:Y:S01]  /*1a80*/  MOV R38, 0x1 ;  /* 0x0000000100267802 */ /* 0x000fe20000000f00 */
[----:B------:R-:W-:Y:S01]  /*1a90*/  BSSY.RECONVERGENT B0, `(.L_x_23) ;  /* 0x000003c000007945 */ /* 0x000fe20003800200 */
[----:B------:R-:W-:Y:S01]  /*1aa0*/  DFMA R6, R4, R6, 6.75539944105574400000e+15 ;  /* 0x433800000406742b */ /* 0x000fe20000000006 */
[----:B------:R-:W-:-:S07]  /*1ab0*/  FSETP.GEU.AND P0, PT, |R5|, 4.1917929649353027344, PT ;  /* 0x4086232b0500780b */ /* 0x000fce0003f0e200 */
[----:B------:R-:W-:Y:S02]  /*1ac0*/  DADD R8, R6, -6.75539944105574400000e+15 ;  /* 0xc338000006087429 */ /* 0x000fe40000000000 */
[----:B0-----:R-:W-:-:S06]  /*1ad0*/  DFMA R48, -R10, R38, 1 ;  /* 0x3ff000000a30742b */ /* 0x001fcc0000000126 */
[----:B------:R-:W-:Y:S01]  /*1ae0*/  DFMA R36, R8, -UR26, R4 ;  /* 0x8000001a08247c2b */ /* 0x000fe20008000004 */
[----:B------:R-:W-:Y:S01]  /*1af0*/  UMOV UR26, 0x3b39803f ;  /* 0x3b39803f001a7882 */ /* 0x000fe20000000000 */
[----:B------:R-:W-:Y:S01]  /*1b00*/  UMOV UR27, 0x3c7abc9e ;  /* 0x3c7abc9e001b7882 */ /* 0x000fe20000000000 */
[----:B------:R-:W-:-:S05]  /*1b10*/  DFMA R48, R48, R48, R48 ;  /* 0x000000303030722b */ /* 0x000fca0000000030 */
[----:B------:R-:W-:Y:S01]  /*1b20*/  DFMA R8, R8, -UR26, R36 ;  /* 0x8000001a08087c2b */ /* 0x000fe20008000024 */
[----:B------:R-:W-:Y:S01]  /*1b30*/  UMOV UR26, 0x69ce2bdf ;  /* 0x69ce2bdf001a7882 */ /* 0x000fe20000000000 */
[----:B------:R-:W-:Y:S01]  /*1b40*/  IMAD.MOV.U32 R36, RZ, RZ, -0x35dec16 ;  /* 0xfca213eaff247424 */ /* 0x000fe200078e00ff */
[----:B------:R-:W-:Y:S01]  /*1b50*/  UMOV UR27, 0x3e5ade15 ;  /* 0x3e5ade15001b7882 */ /* 0x000fe20000000000 */
[----:B------:R-:W-:Y:S01]  /*1b60*/  IMAD.MOV.U32 R37, RZ, RZ, 0x3e928af3 ;  /* 0x3e928af3ff257424 */ /* 0x000fe200078e00ff */
[----:B------:R-:W-:-:S05]  /*1b70*/  DFMA R48, R38, R48, R38 ;  /* 0x000000302630722b */ /* 0x000fca0000000026 */
[----:B------:R-:W-:Y:S01]  /*1b80*/  DFMA R36, R8, UR26, R36 ;  /* 0x0000001a08247c2b */ /* 0x000fe20008000024 */
[----:B------:R-:W-:Y:S01]  /*1b90*/  UMOV UR26, 0x62401315 ;  /* 0x62401315001a7882 */ /* 0x000fe20000000000 */
[----:B------:R-:W-:-:S06]  /*1ba0*/  UMOV UR27, 0x3ec71dee ;  /* 0x3ec71dee001b7882 */ /* 0x000fcc0000000000 */
[----:B------:R-:W-:Y:S01]  /*1bb0*/  DFMA R36, R8, R36, UR26 ;  /* 0x0000001a08247e2b */ /* 0x000fe20008000024 */
        /* <DEDUP_REMOVED lines=20> */
[----:B------:R-:W-:-:S08]  /*1d00*/  DFMA R36, R8, R36, UR26 ;  /* 0x0000001a08247e2b */ /* 0x000fd00008000024 */
[----:B------:R-:W-:-:S08]  /*1d10*/  DFMA R36, R8, R36, 1 ;  /* 0x3ff000000824742b */ /* 0x000fd00000000024 */
[----:B------:R-:W-:Y:S02]  /*1d20*/  DFMA R36, R8, R36, 1 ;  /* 0x3ff000000824742b */ /* 0x000fe40000000024 */
[----:B------:R-:W-:-:S08]  /*1d30*/  DFMA R8, -R10, R48, 1 ;  /* 0x3ff000000a08742b */ /* 0x000fd00000000130 */
[----:B------:R-:W-:Y:S01]  /*1d40*/  DFMA R8, R48, R8, R48 ;  /* 0x000000083008722b */ /* 0x000fe20000000030 */
[----:B------:R-:W-:Y:S02]  /*1d50*/  IMAD R39, R6, 0x100000, R37 ;  /* 0x0010000006277824 */ /* 0x000fe400078e0225 */
[----:B------:R-:W-:Y:S01]  /*1d60*/  IMAD.MOV.U32 R38, RZ, RZ, R36 ;  /* 0x000000ffff267224 */ /* 0x000fe200078e0024 */
[----:B------:R-:W-:Y:S07]  /*1d70*/  @!P0 BRA `(.L_x_24) ;  /* 0x0000000000348947 */ /* 0x000fee0003800000 */
[----:B------:R-:W-:Y:S01]  /*1d80*/  FSETP.GEU.AND P1, PT, |R5|, 4.2275390625, PT ;  /* 0x408748000500780b */ /* 0x000fe20003f2e200 */
[C---:B------:R-:W-:Y:S02]  /*1d90*/  DADD R38, R4.reuse, +INF ;  /* 0x7ff0000004267429 */ /* 0x040fe40000000000 */
[----:B------:R-:W-:-:S08]  /*1da0*/  DSETP.GEU.AND P0, PT, R4, RZ, PT ;  /* 0x000000ff0400722a */ /* 0x000fd00003f0e000 */
[----:B------:R-:W-:Y:S02]  /*1db0*/  FSEL R38, R38, RZ, P0 ;  /* 0x000000ff26267208 */ /* 0x000fe40000000000 */
[----:B------:R-:W-:Y:S01]  /*1dc0*/  @!P1 LEA.HI R0, R6, R6, RZ, 0x1 ;  /* 0x0000000606009211 */ /* 0x000fe200078f08ff */
[----:B------:R-:W-:Y:S01]  /*1dd0*/  @!P1 IMAD.MOV.U32 R4, RZ, RZ, R36 ;  /* 0x000000ffff049224 */ /* 0x000fe200078e0024 */
[----:B------:R-:W-:Y:S02]  /*1de0*/  FSEL R39, R39, RZ, P0 ;  /* 0x000000ff27277208 */ /* 0x000fe40000000000 */
[----:B------:R-:W-:-:S05]  /*1df0*/  @!P1 SHF.R.S32.HI R5, RZ, 0x1, R0 ;  /* 0x00000001ff059819 */ /* 0x000fca0000011400 */
[----:B------:R-:W-:Y:S01]  /*1e00*/  @!P1 IMAD.IADD R6, R6, 0x1, -R5 ;  /* 0x0000000106069824 */ /* 0x000fe200078e0a05 */
[----:B------:R-:W-:-:S04]  /*1e10*/  @!P1 LEA R5, R5, R37, 0x14 ;  /* 0x0000002505059211 */ /* 0x000fc800078ea0ff */
[----:B------:R-:W-:Y:S01]  /*1e20*/  @!P1 LEA R7, R6, 0x3ff00000, 0x14 ;  /* 0x3ff0000006079811 */ /* 0x000fe200078ea0ff */
[----:B------:R-:W-:-:S06]  /*1e30*/  @!P1 IMAD.MOV.U32 R6, RZ, RZ, RZ ;  /* 0x000000ffff069224 */ /* 0x000fcc00078e00ff */
[----:B------:R-:W-:-:S11]  /*1e40*/  @!P1 DMUL R38, R4, R6 ;  /* 0x0000000604269228 */ /* 0x000fd60000000000 */
.L_x_24:
[----:B------:R-:W-:Y:S05]  /*1e50*/  BSYNC.RECONVERGENT B0 ;  /* 0x0000000000007941 */ /* 0x000fea0003800200 */
.L_x_23:
[----:B------:R-:W-:Y:S01]  /*1e60*/  UMOV UR26, 0x5a0839b3 ;  /* 0x5a0839b3001a7882 */ /* 0x000fe20000000000 */
[----:B------:R-:W-:Y:S01]  /*1e70*/  UMOV UR27, 0x3ba6587f ;  /* 0x3ba6587f001b7882 */ /* 0x000fe20000000000 */
[----:B------:R-:W-:Y:S01]  /*1e80*/  BSSY.RECONVERGENT B1, `(.L_x_25) ;  /* 0x000000f000017945 */ /* 0x000fe20003800200 */
[----:B------:R-:W-:-:S08]  /*1e90*/  DMUL R4, R8, UR26 ;  /* 0x0000001a08047c28 */ /* 0x000fd00008000000 */
[----:B------:R-:W-:-:S08]  /*1ea0*/  DFMA R6, -R10, R4, UR26 ;  /* 0x0000001a0a067e2b */ /* 0x000fd00008000104 */
[----:B------:R-:W-:Y:S02]  /*1eb0*/  DFMA R4, R8, R6, R4 ;  /* 0x000000060804722b */ /* 0x000fe40000000004 */
[----:B------:R-:W-:-:S08]  /*1ec0*/  DADD R8, R38, -1 ;  /* 0xbff0000026087429 */ /* 0x000fd00000000000 */
[----:B------:R-:W-:Y:S01]  /*1ed0*/  FFMA R0, RZ, R11, R5 ;  /* 0x0000000bff007223 */ /* 0x000fe20000000005 */
[----:B------:R-:W-:-:S04]  /*1ee0*/  DMUL R8, R8, R8 ;  /* 0x0000000808087228 */ /* 0x000fc80000000000 */
[----:B------:R-:W-:-:S13]  /*1ef0*/  FSETP.GT.AND P0, PT, |R0|, 1.469367938527859385e-39, PT ;  /* 0x001000000000780b */ /* 0x000fda0003f04200 */
[----:B------:R-:W-:Y:S05]  /*1f00*/  @P0 BRA `(.L_x_26) ;  /* 0x0000000000180947 */ /* 0x000fea0003800000 */
[----:B------:R-:W-:Y:S01]  /*1f10*/  IMAD.MOV.U32 R36, RZ, RZ, R10 ;  /* 0x000000ffff247224 */ /* 0x000fe200078e000a */
[----:B------:R-:W-:Y:S01]  /*1f20*/  MOV R37, R11 ;  /* 0x0000000b00257202 */ /* 0x000fe20000000f00 */
[----:B------:R-:W-:Y:S01]  /*1f30*/  IMAD.MOV.U32 R4, RZ, RZ, 0x5a0839b3 ;  /* 0x5a0839b3ff047424 */ /* 0x000fe200078e00ff */
[----:B------:R-:W-:Y:S01]  /*1f40*/  MOV R0, 0x1f70 ;  /* 0x00001f7000007802 */ /* 0x000fe20000000f00 */
[----:B------:R-:W-:-:S07]  /*1f50*/  IMAD.MOV.U32 R3, RZ, RZ, 0x3ba6587f ;  /* 0x3ba6587fff037424 */ /* 0x000fce00078e00ff */
[----:B------:R-:W-:Y:S05]  /*1f60*/  CALL.REL.NOINC `($__internal_0_$__cuda_sm20_div_rn_f64_full) ;  /* 0x0000007800b87944 */ /* 0x000fea0003c00000 */
.L_x_26:
[----:B------:R-:W-:Y:S05]  /*1f70*/  BSYNC.RECONVERGENT B1 ;  /* 0x0000000000017941 */ /* 0x000fea0003800200 */
.L_x_25:
[----:B------:R-:W0:Y:S01]  /*1f80*/  MUFU.RCP64H R7, R9 ;  /* 0x0000000900077308 */ /* 0x000e220000001800 */
[----:B------:R-:W-:Y:S01]  /*1f90*/  IMAD.MOV.U32 R6, RZ, RZ, 0x1 ;  /* 0x00000001ff067424 */ /* 0x000fe200078e00ff */
[----:B------:R-:W-:Y:S01]  /*1fa0*/  DMUL R38, R4, R38 ;  /* 0x0000002604267228 */ /* 0x000fe20000000000 */
[----:B------:R-:W-:Y:S09]  /*1fb0*/  BSSY.RECONVERGENT B1, `(.L_x_27) ;  /* 0x0000015000017945 */ /* 0x000ff20003800200 */
[----:B------:R-:W-:Y:S01]  /*1fc0*/  FSETP.GEU.AND P1, PT, |R39|, 6.5827683646048100446e-37, PT ;  /* 0x036000002700780b */ /* 0x000fe20003f2e200 */
[----:B0-----:R-:W-:-:S08]  /*1fd0*/  DFMA R10, -R8, R6, 1 ;  /* 0x3ff00000080a742b */ /* 0x001fd00000000106 */
[----:B------:R-:W-:-:S08]  /*1fe0*/  DFMA R10, R10, R10, R10 ;  /* 0x0000000a0a0a722b */ /* 0x000fd0000000000a */
[----:B------:R-:W-:-:S08]  /*1ff0*/  DFMA R10, R6, R10, R6 ;  /* 0x0000000a060a722b */ /* 0x000fd00000000006 */
[----:B------:R-:W-:-:S08]  /*2000*/  DFMA R6, -R8, R10, 1 ;  /* 0x3ff000000806742b */ /* 0x000fd0000000010a */
[----:B------:R-:W-:-:S08]  /*2010*/  DFMA R6, R10, R6, R10 ;  /* 0x000000060a06722b */ /* 0x000fd0000000000a */
[----:B------:R-:W-:-:S08]  /*2020*/  DMUL R4, R38, R6 ;  /* 0x0000000626047228 */ /* 0x000fd00000000000 */
[----:B------:R-:W-:-:S08]  /*2030*/  DFMA R10, -R8, R4, R38 ;  /* 0x00000004080a722b */ /* 0x000fd00000000126 */
[----:B------:R-:W-:-:S10]  /*2040*/  DFMA R6, R6, R10, R4 ;  /* 0x0000000a0606722b */ /* 0x000fd40000000004 */
[----:B------:R-:W-:-:S05]  /*2050*/  FFMA R0, RZ, R9, R7 ;  /* 0x00000009ff007223 */ /* 0x000fca0000000007 */
[----:B------:R-:W-:-:S13]  /*2060*/  FSETP.GT.AND P0, PT, |R0|, 1.469367938527859385e-39, PT ;  /* 0x001000000000780b */ /* 0x000fda0003f04200 */
[----:B------:R-:W-:Y:S05]  /*2070*/  @P0 BRA P1, `(.L_x_28) ;  /* 0x0000000000200947 */ /* 0x000fea0000800000 */
[----:B------:R-:W-:Y:S01]  /*2080*/  MOV R4, R38 ;  /* 0x0000002600047202 */ /* 0x000fe20000000f00 */
[----:B------:R-:W-:Y:S01]  /*2090*/  IMAD.MOV.U32 R3, RZ, RZ, R39 ;  /* 0x000000ffff037224 */ /* 0x000fe200078e0027 */
[----:B------:R-:W-:Y:S01]  /*20a0*/  MOV R0, 0x20e0 ;  /* 0x000020e000007802 */ /* 0x000fe20000000f00 */
[----:B------:R-:W-:Y:S02]  /*20b0*/  IMAD.MOV.U32 R36, RZ, RZ, R8 ;  /* 0x000000ffff247224 */ /* 0x000fe400078e0008 */
[----:B------:R-:W-:-:S07]  /*20c0*/  IMAD.MOV.U32 R37, RZ, RZ, R9 ;  /* 0x000000ffff257224 */ /* 0x000fce00078e0009 */
[----:B------:R-:W-:Y:S05]  /*20d0*/  CALL.REL.NOINC `($__internal_0_$__cuda_sm20_div_rn_f64_full) ;  /* 0x00000078005c7944 */ /* 0x000fea0003c00000 */
[----:B------:R-:W-:Y:S01]  /*20e0*/  MOV R6, R4 ;  /* 0x0000000400067202 */ /* 0x000fe20000000f00 */
[----:B------:R-:W-:-:S07]  /*20f0*/  IMAD.MOV.U32 R7, RZ, RZ, R5 ;  /* 0x000000ffff077224 */ /* 0x000fce00078e0005 */
.L_x_28:
[----:B------:R-:W-:Y:S05]  /*2100*/  BSYNC.RECONVERGENT B1 ;  /* 0x0000000000017941 */ /* 0x000fea0003800200 */
.L_x_27:
[----:B------:R-:W-:Y:S02]  /*2110*/  IMAD.U32 R10, RZ, RZ, UR16 ;  /* 0x00000010ff0a7e24 */ /* 0x000fe4000f8e00ff */
[----:B------:R-:W-:-:S05]  /*2120*/  IMAD.U32 R11, RZ, RZ, UR17 ;  /* 0x00000011ff0b7e24 */ /* 0x000fca000f8e00ff */
[----:B------:R-:W2:Y:S01]  /*2130*/  LDG.E.64 R4, desc[UR20][R10.64] ;  /* 0x000000140a047981 */ /* 0x000ea2000c1e1b00 */
[----:B------:R-:W-:Y:S01]  /*2140*/  MOV R38, UR18 ;  /* 0x0000001200267c02 */ /* 0x000fe20008000f00 */
[----:B------:R-:W-:-:S06]  /*2150*/  IMAD.U32 R39, RZ, RZ, UR19 ;  /* 0x00000013ff277e24 */ /* 0x000fcc000f8e00ff */
[----:B------:R-:W3:Y:S01]  /*2160*/  LDG.E.64 R38, desc[UR20][R38.64] ;  /* 0x0000001426267981 */ /* 0x000ee2000c1e1b00 */
[----:B------:R-:W-:Y:S01]  /*2170*/  UMOV UR26, 0xa8ba67b5 ;  /* 0xa8ba67b5001a7882 */ /* 0x000fe20000000000 */
[----:B------:R-:W-:Y:S01]  /*2180*/  UMOV UR27, 0x3ca3e5b1 ;  /* 0x3ca3e5b1001b7882 */ /* 0x000fe20000000000 */
[----:B------:R-:W-:Y:S01]  /*2190*/  UMOV UR28, 0x938ac5d ;  /* 0x0938ac5d001c7882 */ /* 0x000fe20000000000 */
[----:B------:R-:W-:Y:S01]  /*21a0*/  UMOV UR29, 0x3caca0b1 ;  /* 0x3caca0b1001d7882 */ /* 0x000fe20000000000 */
[----:B------:R-:W-:Y:S01]  /*21b0*/  BSSY.RECONVERGENT B1, `(.L_x_29) ;  /* 0x0000020000017945 */ /* 0x000fe20003800200 */
[----:B------:R-:W-:Y:S02]  /*21c0*/  DFMA R40, R40, R6, R46 ;  /* 0x000000062828722b */ /* 0x000fe4000000002e */
        /* <DEDUP_REMOVED lines=27> */
[----:B------:R-:W-:Y:S02]  /*2380*/  MOV R3, 0x3caca0b1 ;  /* 0x3caca0b100037802 */ /* 0x000fe40000000f00 */
[----:B------:R-:W-:-:S07]  /*2390*/  MOV R0, 0x23b0 ;  /* 0x000023b000007802 */ /* 0x000fce0000000f00 */
[----:B------:R-:W-:Y:S05]  /*23a0*/  CALL.REL.NOINC `($__internal_0_$__cuda_sm20_div_rn_f64_full) ;  /* 0x0000007400a87944 */ /* 0x000fea0003c00000 */
.L_x_30:
[----:B------:R-:W-:Y:S05]  /*23b0*/  BSYNC.RECONVERGENT B1 ;  /* 0x0000000000017941 */ /* 0x000fea0003800200 */
.L_x_29:
[----:B------:R-:W-:Y:S01]  /*23c0*/  IMAD.MOV.U32 R6, RZ, RZ, 0x652b82fe ;  /* 0x652b82feff067424 */ /* 0x000fe200078e00ff */
[----:B------:R-:W-:Y:S01]  /*23d0*/  UMOV UR26, 0xfefa39ef ;  /* 0xfefa39ef001a7882 */ /* 0x000fe20000000000 */
[----:B------:R-:W-:Y:S01]  /*23e0*/  IMAD.MOV.U32 R7, RZ, RZ, 0x3ff71547 ;  /* 0x3ff71547ff077424 */ /* 0x000fe200078e00ff */
[----:B------:R-:W-:Y:S01]  /*23f0*/  UMOV UR27, 0x3fe62e42 ;  /* 0x3fe62e42001b7882 */ /* 0x000fe20000000000 */
[----:B------:R-:W0:Y:S01]  /*2400*/  MUFU.RCP64H R47, R9 ;  /* 0x00000009002f7308 */ /* 0x000e220000001800 */
[----:B------:R-:W-:Y:S01]  /*2410*/  IMAD.MOV.U32 R46, RZ, RZ, 0x1 ;  /* 0x00000001ff2e7424 */ /* 0x000fe200078e00ff */
[----:B------:R-:W-:Y:S01]  /*2420*/  FSETP.GEU.AND P0, PT, |R5|, 4.1917929649353027344, PT ;  /* 0x4086232b0500780b */ /* 0x000fe20003f0e200 */
[----:B------:R-:W-:Y:S01]  /*2430*/  BSSY.RECONVERGENT B0, `(.L_x_31) ;  /* 0x000003b000007945 */ /* 0x000fe20003800200 */
[----:B------:R-:W-:-:S08]  /*2440*/  DFMA R6, R4, R6, 6.75539944105574400000e+15 ;  /* 0x433800000406742b */ /* 0x000fd00000000006 */
        /* <DEDUP_REMOVED lines=9> */
[----:B------:R-:W-:Y:S01]  /*24e0*/  MOV R37, 0x3e928af3 ;  /* 0x3e928af300257802 */ /* 0x000fe20000000f00 */
[----:B------:R-:W-:Y:S01]  /*24f0*/  UMOV UR27, 0x3e5ade15 ;  /* 0x3e5ade15001b7882 */ /* 0x000fe20000000000 */
[----:B------:R-:W-:-:S04]  /*2500*/  DFMA R48, R46, R48, R46 ;  /* 0x000000302e30722b */ /* 0x000fc8000000002e */
        /* <DEDUP_REMOVED lines=39> */
[----:B------:R-:W-:-:S04]  /*2780*/  @!P1 SHF.R.S32.HI R5, RZ, 0x1, R0 ;  /* 0x00000001ff059819 */ /* 0x000fc80000011400 */
[----:B------:R-:W-:Y:S01]  /*2790*/  @!P1 IADD3 R6, PT, PT, R6, -R5, RZ ;  /* 0x8000000506069210 */ /* 0x000fe20007ffe0ff */
[----:B------:R-:W-:-:S03]  /*27a0*/  @!P1 IMAD R5, R5, 0x100000, R37 ;  /* 0x0010000005059824 */ /* 0x000fc600078e0225 */
[----:B------:R-:W-:Y:S01]  /*27b0*/  @!P1 LEA R7, R6, 0x3ff00000, 0x14 ;  /* 0x3ff0000006079811 */ /* 0x000fe200078ea0ff */
[----:B------:R-:W-:-:S06]  /*27c0*/  @!P1 IMAD.MOV.U32 R6, RZ, RZ, RZ ;  /* 0x000000ffff069224 */ /* 0x000fcc00078e00ff */
[----:B------:R-:W-:-:S11]  /*27d0*/  @!P1 DMUL R46, R4, R6 ;  /* 0x00000006042e9228 */ /* 0x000fd60000000000 */
.L_x_32:
[----:B------:R-:W-:Y:S05]  /*27e0*/  BSYNC.RECONVERGENT B0 ;  /* 0x0000000000007941 */ /* 0x000fea0003800200 */
.L_x_31:
        /* <DEDUP_REMOVED lines=11> */
[----:B------:R-:W-:Y:S01]  /*28a0*/  MOV R36, R8 ;  /* 0x0000000800247202 */ /* 0x000fe20000000f00 */
[----:B------:R-:W-:Y:S01]  /*28b0*/  IMAD.MOV.U32 R37, RZ, RZ, R9 ;  /* 0x000000ffff257224 */ /* 0x000fe200078e0009 */
[----:B------:R-:W-:Y:S01]  /*28c0*/  MOV R0, 0x2900 ;  /* 0x0000290000007802 */ /* 0x000fe20000000f00 */
[----:B------:R-:W-:Y:S02]  /*28d0*/  IMAD.MOV.U32 R4, RZ, RZ, 0x5a0839b3 ;  /* 0x5a0839b3ff047424 */ /* 0x000fe400078e00ff */
[----:B------:R-:W-:-:S07]  /*28e0*/  IMAD.MOV.U32 R3, RZ, RZ, 0x3ba6587f ;  /* 0x3ba6587fff037424 */ /* 0x000fce00078e00ff */
[----:B------:R-:W-:Y:S05]  /*28f0*/  CALL.REL.NOINC `($__internal_0_$__cuda_sm20_div_rn_f64_full) ;  /* 0x0000007000547944 */ /* 0x000fea0003c00000 */
.L_x_34:
[----:B------:R-:W-:Y:S05]  /*2900*/  BSYNC.RECONVERGENT B1 ;  /* 0x0000000000017941 */ /* 0x000fea0003800200 */
.L_x_33:
[----:B------:R-:W0:Y:S01]  /*2910*/  MUFU.RCP64H R7, R11 ;  /* 0x0000000b00077308 */ /* 0x000e220000001800 */
[----:B------:R-:W-:Y:S01]  /*2920*/  MOV R6, 0x1 ;  /* 0x0000000100067802 */ /* 0x000fe20000000f00 */
        /* <DEDUP_REMOVED lines=14> */
[----:B------:R-:W-:Y:S01]  /*2a10*/  IMAD.MOV.U32 R4, RZ, RZ, R46 ;  /* 0x000000ffff047224 */ /* 0x000fe200078e002e */
[----:B------:R-:W-:Y:S01]  /*2a20*/  MOV R37, R11 ;  /* 0x0000000b00257202 */ /* 0x000fe20000000f00 */
[----:B------:R-:W-:Y:S01]  /*2a30*/  IMAD.MOV.U32 R3, RZ, RZ, R47 ;  /* 0x000000ffff037224 */ /* 0x000fe200078e002f */
[----:B------:R-:W-:Y:S01]  /*2a40*/  MOV R0, 0x2a70 ;  /* 0x00002a7000007802 */ /* 0x000fe20000000f00 */
[----:B------:R-:W-:-:S07]  /*2a50*/  IMAD.MOV.U32 R36, RZ, RZ, R10 ;  /* 0x000000ffff247224 */ /* 0x000fce00078e000a */
[----:B------:R-:W-:Y:S05]  /*2a60*/  CALL.REL.NOINC `($__internal_0_$__cuda_sm20_div_rn_f64_full) ;  /* 0x0000006c00f87944 */ /* 0x000fea0003c00000 */
.L_x_36:
[----:B------:R-:W-:Y:S05]  /*2a70*/  BSYNC.RECONVERGENT B1 ;  /* 0x0000000000017941 */ /* 0x000fea0003800200 */
.L_x_35:
[----:B------:R-:W-:Y:S01]  /*2a80*/  DFMA R46, R38, R4, R40 ;  /* 0x00000004262e722b */ /* 0x000fe20000000028 */
[----:B------:R-:W-:Y:S02]  /*2a90*/  UIADD3 UR18, UP2, UPT, UR18, 0x10, URZ ;  /* 0x0000001012127890 */ /* 0x000fe4000ff5e0ff */
[----:B------:R-:W-:Y:S02]  /*2aa0*/  UIADD3 UR16, UP3, UPT, UR16, 0x10, URZ ;  /* 0x0000001010107890 */ /* 0x000fe4000ff7e0ff */
[----:B------:R-:W-:Y:S02]  /*2ab0*/  UIADD3.X UR19, UPT, UPT, URZ, UR19, URZ, UP2, !UPT ;  /* 0x00000013ff137290 */ /* 0x000fe400097fe4ff */
[----:B------:R-:W-:Y:S01]  /*2ac0*/  UIADD3.X UR17, UPT, UPT, URZ, UR17, URZ, UP3, !UPT ;  /* 0x00000011ff117290 */ /* 0x000fe20009ffe4ff */
[----:B------:R-:W-:Y:S11]  /*2ad0*/  BRA.U UP4, `(.L_x_37) ;  /* 0xffffffed04247547 */ /* 0x000ff6000b83ffff */
[----:B------:R-:W-:Y:S02]  /*2ae0*/  IMAD.U32 R4, RZ, RZ, UR12 ;  /* 0x0000000cff047e24 */ /* 0x000fe4000f8e00ff */
[----:B------:R-:W-:-:S07]  /*2af0*/  IMAD.MOV.U32 R5, RZ, RZ, RZ ;  /* 0x000000ffff057224 */ /* 0x000fce00078e00ff */
.L_x_20:
[----:B------:R-:W-:-:S09]  /*2b00*/  UISETP.NE.AND UP2, UPT, UR25, URZ, UPT ;  /* 0x000000ff1900728c */ /* 0x000fd2000bf45270 */
[----:B------:R-:W-:Y:S05]  /*2b10*/  BRA.U !UP2, `(.L_x_19) ;  /* 0x000000090a687547 */ /* 0x000fea000b800000 */
[----:B------:R-:W0:Y:S01]  /*2b20*/  LDCU.128 UR16, c[0x0][0x3d0] ;  /* 0x00007a00ff1077ac */ /* 0x000e220008000c00 */
[C---:B------:R-:W-:Y:S01]  /*2b30*/  IMAD.SHL.U32 R6, R4.reuse, 0x8, RZ ;  /* 0x0000000804067824 */ /* 0x040fe200078e00ff */
[----:B------:R-:W-:-:S04]  /*2b40*/  SHF.L.U64.HI R0, R4, 0x3, R5 ;  /* 0x0000000304007819 */ /* 0x000fc80000010205 */
[----:B0-----:R-:W-:-:S04]  /*2b50*/  IADD3 R8, P0, PT, R6, UR18, RZ ;  /* 0x0000001206087c10 */ /* 0x001fc8000ff1e0ff */
[----:B------:R-:W-:-:S05]  /*2b60*/  IADD3.X R9, PT, PT, R0, UR19, RZ, P0, !PT ;  /* 0x0000001300097c10 */ /* 0x000fca00087fe4ff */
[----:B------:R-:W2:Y:S01]  /*2b70*/  LDG.E.64 R4, desc[UR20][R8.64] ;  /* 0x0000001408047981 */ /* 0x000ea2000c1e1b00 */
[----:B------:R-:W-:-:S04]  /*2b80*/  IADD3 R6, P0, PT, R6, UR16, RZ ;  /* 0x0000001006067c10 */ /* 0x000fc8000ff1e0ff */
[----:B------:R-:W-:-:S06]  /*2b90*/  IADD3.X R7, PT, PT, R0, UR17, RZ, P0, !PT ;  /* 0x0000001100077c10 */ /* 0x000fcc00087fe4ff */
[----:B------:R-:W3:Y:S01]  /*2ba0*/  LDG.E.64 R6, desc[UR20][R6.64] ;  /* 0x0000001406067981 */ /* 0x000ee2000c1e1b00 */
[----:B------:R-:W-:Y:S01]  /*2bb0*/  UMOV UR16, 0xa8ba67b5 ;  /* 0xa8ba67b500107882 */ /* 0x000fe20000000000 */
[----:B------:R-:W-:Y:S01]  /*2bc0*/  UMOV UR17, 0x3ca3e5b1 ;  /* 0x3ca3e5b100117882 */ /* 0x000fe20000000000 */
[----:B------:R-:W-:Y:S01]  /*2bd0*/  UMOV UR18, 0x938ac5d ;  /* 0x0938ac5d00127882 */ /* 0x000fe20000000000 */
[----:B------:R-:W-:Y:S01]  /*2be0*/  UMOV UR19, 0x3caca0b1 ;  /* 0x3caca0b100137882 */ /* 0x000fe20000000000 */
[----:B------:R-:W-:Y:S01]  /*2bf0*/  BSSY.RECONVERGENT B1, `(.L_x_38) ;  /* 0x000001f000017945 */ /* 0x000fe20003800200 */
[----:B--2---:R-:W-:-:S08]  /*2c00*/  DADD R4, R4, -0.5 ;  /* 0xbfe0000004047429 */ /* 0x004fd00000000000 */
[----:B------:R-:W-:-:S08]  /*2c10*/  DADD R4, R4, R4 ;  /* 0x0000000004047229 */ /* 0x000fd00000000004 */
[C---:B------:R-:W-:Y:S01]  /*2c20*/  DFMA R42, R44.reuse, R4, R42 ;  /* 0x000000042c2a722b */ /* 0x040fe2000000002a */
[----:B------:R-:W-:Y:S01]  /*2c30*/  MOV R4, 0x1 ;  /* 0x0000000100047802 */ /* 0x000fe20000000f00 */
[----:B---3--:R-:W-:-:S06]  /*2c40*/  DMUL R44, R44, R6 ;  /* 0x000000062c2c7228 */ /* 0x008fcc0000000000 */
        /* <DEDUP_REMOVED lines=25> */
.L_x_39:
[----:B------:R-:W-:Y:S05]  /*2de0*/  BSYNC.RECONVERGENT B1 ;  /* 0x0000000000017941 */ /* 0x000fea0003800200 */
.L_x_38:
[----:B------:R-:W-:Y:S01]  /*2df0*/  IMAD.MOV.U32 R6, RZ, RZ, 0x652b82fe ;  /* 0x652b82feff067424 */ /* 0x000fe200078e00ff */
[----:B------:R-:W-:Y:S01]  /*2e00*/  MOV R7, 0x3ff71547 ;  /* 0x3ff7154700077802 */ /* 0x000fe20000000f00 */
[----:B------:R-:W-:Y:S01]  /*2e10*/  UMOV UR16, 0xfefa39ef ;  /* 0xfefa39ef00107882 */ /* 0x000fe20000000000 */
[----:B------:R-:W-:Y:S01]  /*2e20*/  UMOV UR17, 0x3fe62e42 ;  /* 0x3fe62e4200117882 */ /* 0x000fe20000000000 */
[----:B------:R-:W0:Y:S01]  /*2e30*/  MUFU.RCP64H R39, R11 ;  /* 0x0000000b00277308 */ /* 0x000e220000001800 */
[----:B------:R-:W-:Y:S01]  /*2e40*/  IMAD.MOV.U32 R38, RZ, RZ, 0x1 ;  /* 0x00000001ff267424 */ /* 0x000fe200078e00ff */
[----:B------:R-:W-:Y:S01]  /*2e50*/  FSETP.GEU.AND P0, PT, |R5|, 4.1917929649353027344, PT ;  /* 0x4086232b0500780b */ /* 0x000fe20003f0e200 */
[----:B------:R-:W-:Y:S01]  /*2e60*/  DFMA R6, R4, R6, 6.75539944105574400000e+15 ;  /* 0x433800000406742b */ /* 0x000fe20000000006 */
[----:B------:R-:W-:Y:S07]  /*2e70*/  BSSY.RECONVERGENT B0, `(.L_x_40) ;  /* 0x000003a000007945 */ /* 0x000fee0003800200 */
[----:B------:R-:W-:-:S02]  /*2e80*/  DADD R8, R6, -6.75539944105574400000e+15 ;  /* 0xc338000006087429 */ /* 0x000fc40000000000 */
        /* <DEDUP_REMOVED lines=40> */
[----:B------:R-:W-:Y:S01]  /*3110*/  LEA R39, R6, R37, 0x14 ;  /* 0x0000002506277211 */ /* 0x000fe200078ea0ff */
[----:B------:R-:W-:Y:S01]  /*3120*/  IMAD.MOV.U32 R38, RZ, RZ, R36 ;  /* 0x000000ffff267224 */ /* 0x000fe200078e0024 */
[----:B------:R-:W-:Y:S08]  /*3130*/  @!P0 BRA `(.L_x_41) ;  /* 0x0000000000348947 */ /* 0x000ff00003800000 */
[----:B------:R-:W-:Y:S01]  /*3140*/  FSETP.GEU.AND P1, PT, |R5|, 4.2275390625, PT ;  /* 0x408748000500780b */ /* 0x000fe20003f2e200 */
[C---:B------:R-:W-:Y:S02]  /*3150*/  DADD R38, R4.reuse, +INF ;  /* 0x7ff0000004267429 */ /* 0x040fe40000000000 */
[----:B------:R-:W-:-:S08]  /*3160*/  DSETP.GEU.AND P0, PT, R4, RZ, PT ;  /* 0x000000ff0400722a */ /* 0x000fd00003f0e000 */
[----:B------:R-:W-:Y:S02]  /*3170*/  FSEL R38, R38, RZ, P0 ;  /* 0x000000ff26267208 */ /* 0x000fe40000000000 */
[----:B------:R-:W-:Y:S02]  /*3180*/  @!P1 LEA.HI R0, R6, R6, RZ, 0x1 ;  /* 0x0000000606009211 */ /* 0x000fe400078f08ff */
[----:B------:R-:W-:Y:S02]  /*3190*/  @!P1 MOV R4, R36 ;  /* 0x0000002400049202 */ /* 0x000fe40000000f00 */
[----:B------:R-:W-:Y:S02]  /*31a0*/  @!P1 SHF.R.S32.HI R5, RZ, 0x1, R0 ;  /* 0x00000001ff059819 */ /* 0x000fe40000011400 */
[----:B------:R-:W-:-:S03]  /*31b0*/  FSEL R39, R39, RZ, P0 ;  /* 0x000000ff27277208 */ /* 0x000fc60000000000 */
[----:B------:R-:W-:Y:S02]  /*31c0*/  @!P1 IMAD.IADD R6, R6, 0x1, -R5 ;  /* 0x0000000106069824 */ /* 0x000fe400078e0a05 */
[----:B------:R-:W-:-:S03]  /*31d0*/  @!P1 IMAD R5, R5, 0x100000, R37 ;  /* 0x0010000005059824 */ /* 0x000fc600078e0225 */
[----:B------:R-:W-:Y:S01]  /*31e0*/  @!P1 LEA R7, R6, 0x3ff00000, 0x14 ;  /* 0x3ff0000006079811 */ /* 0x000fe200078ea0ff */
[----:B------:R-:W-:-:S06]  /*31f0*/  @!P1 IMAD.MOV.U32 R6, RZ, RZ, RZ ;  /* 0x000000ffff069224 */ /* 0x000fcc00078e00ff */
[----:B------:R-:W-:-:S11]  /*3200*/  @!P1 DMUL R38, R4, R6 ;  /* 0x0000000604269228 */ /* 0x000fd60000000000 */
.L_x_41:
[----:B------:R-:W-:Y:S05]  /*3210*/  BSYNC.RECONVERGENT B0 ;  /* 0x0000000000007941 */ /* 0x000fea0003800200 */
.L_x_40:
        /* <DEDUP_REMOVED lines=12> */
[----:B------:R-:W-:Y:S01]  /*32e0*/  MOV R4, 0x5a0839b3 ;  /* 0x5a0839b300047802 */ /* 0x000fe20000000f00 */
[----:B------:R-:W-:Y:S01]  /*32f0*/  IMAD.MOV.U32 R37, RZ, RZ, R11 ;  /* 0x000000ffff257224 */ /* 0x000fe200078e000b */
[----:B------:R-:W-:Y:S01]  /*3300*/  MOV R0, 0x3330 ;  /* 0x0000333000007802 */ /* 0x000fe20000000f00 */
[----:B------:R-:W-:-:S07]  /*3310*/  IMAD.MOV.U32 R3, RZ, RZ, 0x3ba6587f ;  /* 0x3ba6587fff037424 */ /* 0x000fce00078e00ff */
[----:B------:R-:W-:Y:S05]  /*3320*/  CALL.REL.NOINC `($__internal_0_$__cuda_sm20_div_rn_f64_full) ;  /* 0x0000006400c87944 */ /* 0x000fea0003c00000 */
.L_x_43:
[----:B------:R-:W-:Y:S05]  /*3330*/  BSYNC.RECONVERGENT B1 ;  /* 0x0000000000017941 */ /* 0x000fea0003800200 */
.L_x_42:
        /* <DEDUP_REMOVED lines=22> */
.L_x_45:
[----:B------:R-:W-:Y:S05]  /*34a0*/  BSYNC.RECONVERGENT B1 ;  /* 0x0000000000017941 */ /* 0x000fea0003800200 */
.L_x_44:
[----:B------:R-:W-:-:S11]  /*34b0*/  DFMA R46, R44, R4, R46 ;  /* 0x000000042c2e722b */ /* 0x000fd6000000002e */
.L_x_19:
[----:B------:R-:W-:Y:S01]  /*34c0*/  DADD R20, R20, R46 ;  /* 0x0000000014147229 */ /* 0x000fe2000000002e */
[----:B------:R-:W-:Y:S01]  /*34d0*/  CS2R R38, SRZ ;  /* 0x0000000000267805 */ /* 0x000fe2000001ff00 */
[----:B------:R-:W-:Y:S09]  /*34e0*/  BRA.U !UP0, `(.L_x_46) ;  /* 0x0000001d08907547 */ /* 0x000ff2000b800000 */
[----:B------:R-:W-:Y:S01]  /*34f0*/  IMAD.U32 R6, RZ, RZ, UR10 ;  /* 0x0000000aff067e24 */ /* 0x000fe2000f8e00ff */
[----:B------:R-:W-:Y:S01]  /*3500*/  MOV R37, UR11 ;  /* 0x0000000b00257c02 */ /* 0x000fe20008000f00 */
[----:B------:R-:W-:Y:S02]  /*3510*/  IMAD.U32 R7, RZ, RZ, UR11 ;  /* 0x0000000bff077e24 */ /* 0x000fe4000f8e00ff */
[----:B------:R-:W-:-:S04]  /*3520*/  IMAD.U32 R36, RZ, RZ, UR10 ;  /* 0x0000000aff247e24 */ /* 0x000fc8000f8e00ff */
        /* <DEDUP_REMOVED lines=10> */
[----:B------:R-:W-:Y:S01]  /*35d0*/  CS2R R38, SRZ ;  /* 0x0000000000267805 */ /* 0x000fe2000001ff00 */
[----:B------:R-:W0:Y:S01]  /*35e0*/  LDCU.128 UR16, c[0x0][0x3d0] ;  /* 0x00007a00ff1077ac */ /* 0x000e220008000c00 */
[----:B------:R-:W-:-:S05]  /*35f0*/  UMOV UR7, URZ ;  /* 0x000000ff00077c82 */ /* 0x000fca0008000000 */
.L_x_64:
[----:B0-----:R-:W-:-:S06]  /*3600*/  UIMAD.WIDE.U32 UR26, UR7, 0x8, UR18 ;  /* 0x00000008071a78a5 */ /* 0x001fcc000f8e0012 */
[----:B------:R-:W-:Y:S01]  /*3610*/  IMAD.U32 R42, RZ, RZ, UR26 ;  /* 0x0000001aff2a7e24 */ /* 0x000fe2000f8e00ff */
[----:B------:R-:W-:-:S05]  /*3620*/  MOV R43, UR27 ;  /* 0x0000001b002b7c02 */ /* 0x000fca0008000f00 */
[----:B------:R-:W2:Y:S01]  /*3630*/  LDG.E.64 R4, desc[UR20][R42.64] ;  /* 0x000000142a047981 */ /* 0x000ea2000c1e1b00 */
[----:B------:R-:W-:-:S06]  /*3640*/  UIMAD.WIDE.U32 UR28, UR7, 0x8, UR16 ;  /* 0x00000008071c78a5 */ /* 0x000fcc000f8e0010 */
[----:B------:R-:W-:Y:S02]  /*3650*/  IMAD.U32 R40, RZ, RZ, UR28 ;  /* 0x0000001cff287e24 */ /* 0x000fe4000f8e00ff */
[----:B------:R-:W-:-:S06]  /*3660*/  IMAD.U32 R41, RZ, RZ, UR29 ;  /* 0x0000001dff297e24 */ /* 0x000fcc000f8e00ff */
[----:B------:R-:W3:Y:S01]  /*3670*/  LDG.E.64 R40, desc[UR20][R40.64] ;  /* 0x0000001428287981 */ /* 0x000ee2000c1e1b00 */
[----:B------:R-:W-:Y:S01]  /*3680*/  UMOV UR30, 0xa8ba67b5 ;  /* 0xa8ba67b5001e7882 */ /* 0x000fe20000000000 */
[----:B------:R-:W-:Y:S01]  /*3690*/  UMOV UR31, 0x3ca3e5b1 ;  /* 0x3ca3e5b1001f7882 */ /* 0x000fe20000000000 */
[----:B------:R-:W-:Y:S01]  /*36a0*/  UMOV UR32, 0x938ac5d ;  /* 0x0938ac5d00207882 */ /* 0x000fe20000000000 */
[----:B------:R-:W-:Y:S01]  /*36b0*/  UMOV UR33, 0x3caca0b1 ;  /* 0x3caca0b100217882 */ /* 0x000fe20000000000 */
[----:B------:R-:W-:Y:S01]  /*36c0*/  UIADD3 UR7, UPT, UPT, UR7, 0x2, URZ ;  /* 0x0000000207077890 */ /* 0x000fe2000fffe0ff */
[----:B------:R-:W-:Y:S03]  /*36d0*/  BSSY.RECONVERGENT B1, `(.L_x_48) ;  /* 0x0000020000017945 */ /* 0x000fe60003800200 */
[----:B------:R-:W-:Y:S01]  /*36e0*/  UISETP.NE.AND UP2, UPT, UR7, UR12, UPT ;  /* 0x0000000c0700728c */ /* 0x000fe2000bf45270 */
        /* <DEDUP_REMOVED lines=26> */
[----:B------:R-:W-:Y:S01]  /*3890*/  MOV R4, 0x938ac5d ;  /* 0x0938ac5d00047802 */ /* 0x000fe20000000f00 */
[----:B------:R-:W-:Y:S01]  /*38a0*/  IMAD.MOV.U32 R3, RZ, RZ, 0x3caca0b1 ;  /* 0x3caca0b1ff037424 */ /* 0x000fe200078e00ff */
[----:B------:R-:W-:-:S07]  /*38b0*/  MOV R0, 0x38d0 ;  /* 0x000038d000007802 */ /* 0x000fce0000000f00 */
[----:B------:R-:W-:Y:S05]  /*38c0*/  CALL.REL.NOINC `($__internal_0_$__cuda_sm20_div_rn_f64_full) ;  /* 0x0000006000607944 */ /* 0x000fea0003c00000 */
.L_x_49:
[----:B------:R-:W-:Y:S05]  /*38d0*/  BSYNC.RECONVERGENT B1 ;  /* 0x0000000000017941 */ /* 0x000fea0003800200 */
.L_x_48:
        /* <DEDUP_REMOVED lines=17> */
[----:B------:R-:W-:Y:S01]  /*39f0*/  MOV R44, 0xfca213ea ;  /* 0xfca213ea002c7802 */ /* 0x000fe20000000f00 */
[----:B------:R-:W-:Y:S01]  /*3a00*/  IMAD.MOV.U32 R45, RZ, RZ, 0x3e928af3 ;  /* 0x3e928af3ff2d7424 */ /* 0x000fe200078e00ff */
        /* <DEDUP_REMOVED lines=31> */
[----:B------:R-:W-:Y:S01]  /*3c00*/  IMAD R45, R6, 0x100000, R47 ;  /* 0x00100000062d7824 */ /* 0x000fe200078e022f */
[----:B------:R-:W-:Y:S01]  /*3c10*/  MOV R44, R46 ;  /* 0x0000002e002c7202 */ /* 0x000fe20000000f00 */
[----:B------:R-:W-:Y:S08]  /*3c20*/  @!P0 BRA `(.L_x_51) ;  /* 0x0000000000348947 */ /* 0x000ff00003800000 */
        /* <DEDUP_REMOVED lines=8> */
[----:B------:R-:W-:Y:S02]  /*3cb0*/  @!P1 IMAD.IADD R6, R6, 0x1, -R5 ;  /* 0x0000000106069824 */ /* 0x000fe400078e0a05 */
[----:B------:R-:W-:-:S03]  /*3cc0*/  @!P1 IMAD R5, R5, 0x100000, R47 ;  /* 0x0010000005059824 */ /* 0x000fc600078e022f */
[----:B------:R-:W-:Y:S02]  /*3cd0*/  @!P1 LEA R7, R6, 0x3ff00000, 0x14 ;  /* 0x3ff0000006079811 */ /* 0x000fe400078ea0ff */
[----:B------:R-:W-:-:S06]  /*3ce0*/  @!P1 MOV R6, RZ ;  /* 0x000000ff00069202 */ /* 0x000fcc0000000f00 */
[----:B------:R-:W-:-:S11]  /*3cf0*/  @!P1 DMUL R44, R4, R6 ;  /* 0x00000006042c9228 */ /* 0x000fd60000000000 */
.L_x_51:
[----:B------:R-:W-:Y:S05]  /*3d00*/  BSYNC.RECONVERGENT B0 ;  /* 0x0000000000007941 */ /* 0x000fea0003800200 */
.L_x_50:
[----:B------:R-:W-:Y:S01]  /*3d10*/  UMOV UR30, 0x5a0839b3 ;  /* 0x5a0839b3001e7882 */ /* 0x000fe20000000000 */
[----:B------:R-:W-:Y:S01]  /*3d20*/  UMOV UR31, 0x3ba6587f ;  /* 0x3ba6587f001f7882 */ /* 0x000fe20000000000 */
[----:B------:R-:W-:Y:S01]  /*3d30*/  DADD R46, R44, -1 ;  /* 0xbff000002c2e7429 */ /* 0x000fe20000000000 */
[----:B------:R-:W-:Y:S01]  /*3d40*/  BSSY.RECONVERGENT B1, `(.L_x_52) ;  /* 0x000000e000017945 */ /* 0x000fe20003800200 */
[----:B------:R-:W-:-:S06]  /*3d50*/  DMUL R4, R36, UR30 ;  /* 0x0000001e24047c28 */ /* 0x000fcc0008000000 */
[----:B------:R-:W-:Y:S02]  /*3d60*/  DMUL R46, R46, R46 ;  /* 0x0000002e2e2e7228 */ /* 0x000fe40000000000 */
[----:B------:R-:W-:-:S08]  /*3d70*/  DFMA R6, -R42, R4, UR30 ;  /* 0x0000001e2a067e2b */ /* 0x000fd00008000104 */
[----:B------:R-:W-:-:S10]  /*3d80*/  DFMA R4, R36, R6, R4 ;  /* 0x000000062404722b */ /* 0x000fd40000000004 */
[----:B------:R-:W-:-:S05]  /*3d90*/  FFMA R0, RZ, R43, R5 ;  /* 0x0000002bff007223 */ /* 0x000fca0000000005 */
        /* <DEDUP_REMOVED lines=8> */
.L_x_53:
[----:B------:R-:W-:Y:S05]  /*3e20*/  BSYNC.RECONVERGENT B1 ;  /* 0x0000000000017941 */ /* 0x000fea0003800200 */
.L_x_52:
        /* <DEDUP_REMOVED lines=22> */
[----:B------:R-:W-:Y:S02]  /*3f90*/  IMAD.MOV.U32 R6, RZ, RZ, R4 ;  /* 0x000000ffff067224 */ /* 0x000fe400078e0004 */
[----:B------:R-:W-:-:S07]  /*3fa0*/  IMAD.MOV.U32 R7, RZ, RZ, R5 ;  /* 0x000000ffff077224 */ /* 0x000fce00078e0005 */
.L_x_55:
[----:B------:R-:W-:Y:S05]  /*3fb0*/  BSYNC.RECONVERGENT B1 ;  /* 0x0000000000017941 */ /* 0x000fea0003800200 */
.L_x_54:
[----:B------:R-:W-:Y:S01]  /*3fc0*/  MOV R46, UR26 ;  /* 0x0000001a002e7c02 */ /* 0x000fe20008000f00 */
[----:B------:R-:W-:-:S05]  /*3fd0*/  IMAD.U32 R47, RZ, RZ, UR27 ;  /* 0x0000001bff2f7e24 */ /* 0x000fca000f8e00ff */
[----:B------:R-:W2:Y:S01]  /*3fe0*/  LDG.E.64 R4, desc[UR20][R46.64+0x8] ;  /* 0x000008142e047981 */ /* 0x000ea2000c1e1b00 */
[----:B------:R-:W-:Y:S02]  /*3ff0*/  IMAD.U32 R42, RZ, RZ, UR28 ;  /* 0x0000001cff2a7e24 */ /* 0x000fe4000f8e00ff */
[----:B------:R-:W-:-:S06]  /*4000*/  IMAD.U32 R43, RZ, RZ, UR29 ;  /* 0x0000001dff2b7e24 */ /* 0x000fcc000f8e00ff */
[----:B------:R-:W3:Y:S01]  /*4010*/  LDG.E.64 R42, desc[UR20][R42.64+0x8] ;  /* 0x000008142a2a7981 */ /* 0x000ee2000c1e1b00 */
[----:B------:R-:W-:Y:S01]  /*4020*/  UMOV UR26, 0xa8ba67b5 ;  /* 0xa8ba67b5001a7882 */ /* 0x000fe20000000000 */
[----:B------:R-:W-:Y:S01]  /*4030*/  UMOV UR27, 0x3ca3e5b1 ;  /* 0x3ca3e5b1001b7882 */ /* 0x000fe20000000000 */
[----:B------:R-:W-:Y:S01]  /*4040*/  UMOV UR28, 0x938ac5d ;  /* 0x0938ac5d001c7882 */ /* 0x000fe20000000000 */
[----:B------:R-:W-:Y:S01]  /*4050*/  UMOV UR29, 0x3caca0b1 ;  /* 0x3caca0b1001d7882 */ /* 0x000fe20000000000 */
[----:B------:R-:W-:Y:S01]  /*4060*/  DFMA R38, R40, R6, R38 ;  /* 0x000000062826722b */ /* 0x000fe20000000026 */
[----:B------:R-:W-:Y:S01]  /*4070*/  BSSY.RECONVERGENT B1, `(.L_x_56) ;  /* 0x000001f000017945 */ /* 0x000fe20003800200 */
[----:B--2---:R-:W-:-:S08]  /*4080*/  DADD R4, R4, -0.5 ;  /* 0xbfe0000004047429 */ /* 0x004fd00000000000 */
[----:B------:R-:W-:Y:S01]  /*4090*/  DADD R44, R4, R4 ;  /* 0x00000000042c7229 */ /* 0x000fe20000000004 */
[----:B------:R-:W-:Y:S01]  /*40a0*/  MOV R4, 0x1 ;  /* 0x0000000100047802 */ /* 0x000fe20000000f00 */
        /* <DEDUP_REMOVED lines=27> */
.L_x_57:
[----:B------:R-:W-:Y:S05]  /*4260*/  BSYNC.RECONVERGENT B1 ;  /* 0x0000000000017941 */ /* 0x000fea0003800200 */
.L_x_56:
        /* <DEDUP_REMOVED lines=66> */
.L_x_59:
[----:B------:R-:W-:Y:S05]  /*4690*/  BSYNC.RECONVERGENT B0 ;  /* 0x0000000000007941 */ /* 0x000fea0003800200 */
.L_x_58:
        /* <DEDUP_REMOVED lines=17> */
.L_x_61:
[----:B------:R-:W-:Y:S05]  /*47b0*/  BSYNC.RECONVERGENT B1 ;  /* 0x0000000000017941 */ /* 0x000fea0003800200 */
.L_x_60:
        /* <DEDUP_REMOVED lines=22> */
.L_x_63:
[----:B------:R-:W-:Y:S05]  /*4920*/  BSYNC.RECONVERGENT B1 ;  /* 0x0000000000017941 */ /* 0x000fea0003800200 */
.L_x_62:
[----:B------:R-:W-:Y:S01]  /*4930*/  DFMA R38, R40, R4, R38 ;  /* 0x000000042826722b */ /* 0x000fe20000000026 */
[----:B------:R-:W-:Y:S10]  /*4940*/  BRA.U UP2, `(.L_x_64) ;  /* 0xffffffed022c7547 */ /* 0x000ff4000b83ffff */
[----:B------:R-:W-:Y:S01]  /*4950*/  IMAD.U32 R4, RZ, RZ, UR12 ;  /* 0x0000000cff047e24 */ /* 0x000fe2000f8e00ff */
[----:B------:R-:W-:-:S07]  /*4960*/  MOV R5, RZ ;  /* 0x000000ff00057202 */ /* 0x000fce0000000f00 */
.L_x_47:
        /* <DEDUP_REMOVED lines=17> */
[----:B------:R-:W-:Y:S02]  /*4a80*/  DADD R4, R4, R4 ;  /* 0x0000000004047229 */ /* 0x000fe40000000004 */
[----:B---3--:R-:W-:-:S06]  /*4a90*/  DMUL R40, R10, R40 ;  /* 0x000000280a287228 */ /* 0x008fcc0000000000 */
[----:B------:R-:W-:Y:S01]  /*4aa0*/  DFMA R8, R10, R4, R8 ;  /* 0x000000040a08722b */ /* 0x000fe20000000008 */
[----:B------:R-:W-:-:S07]  /*4ab0*/  IMAD.MOV.U32 R4, RZ, RZ, 0x1 ;  /* 0x00000001ff047424 */ /* 0x000fce00078e00ff */
        /* <DEDUP_REMOVED lines=25> */
.L_x_66:
[----:B------:R-:W-:Y:S05]  /*4c50*/  BSYNC.RECONVERGENT B1 ;  /* 0x0000000000017941 */ /* 0x000fea0003800200 */
.L_x_65:
        /* <DEDUP_REMOVED lines=66> */
.L_x_68:
[----:B------:R-:W-:Y:S05]  /*5080*/  BSYNC.RECONVERGENT B0 ;  /* 0x0000000000007941 */ /* 0x000fea0003800200 */
.L_x_67:
        /* <DEDUP_REMOVED lines=17> */
.L_x_70:
[----:B------:R-:W-:Y:S05]  /*51a0*/  BSYNC.RECONVERGENT B1 ;  /* 0x0000000000017941 */ /* 0x000fea0003800200 */
.L_x_69:
        /* <DEDUP_REMOVED lines=22> */
.L_x_72:
[----:B------:R-:W-:Y:S05]  /*5310*/  BSYNC.RECONVERGENT B1 ;  /* 0x0000000000017941 */ /* 0x000fea0003800200 */
.L_x_71:
[----:B------:R-:W-:-:S11]  /*5320*/  DFMA R38, R40, R4, R38 ;  /* 0x000000042826722b */ /* 0x000fd60000000026 */
.L_x_46:
[----:B------:R-:W0:Y:S01]  /*5330*/  MUFU.RCP64H R5, R15 ;  /* 0x0000000f00057308 */ /* 0x000e220000001800 */
[----:B------:R-:W-:Y:S01]  /*5340*/  IMAD.MOV.U32 R4, RZ, RZ, 0x1 ;  /* 0x00000001ff047424 */ /* 0x000fe200078e00ff */
[----:B------:R-:W-:Y:S01]  /*5350*/  FSETP.GEU.AND P1, PT, |R39|, 6.5827683646048100446e-37, PT ;  /* 0x036000002700780b */ /* 0x000fe20003f2e200 */
[----:B------:R-:W-:Y:S04]  /*5360*/  BSSY.RECONVERGENT B1, `(.L_x_73) ;  /* 0x0000012000017945 */ /* 0x000fe80003800200 */
        /* <DEDUP_REMOVED lines=17> */
.L_x_74:
[----:B------:R-:W-:Y:S05]  /*5480*/  BSYNC.RECONVERGENT B1 ;  /* 0x0000000000017941 */ /* 0x000fea0003800200 */
.L_x_73:
[----:B------:R-:W0:Y:S01]  /*5490*/  LDCU UR7, c[0x0][0x3e8] ;  /* 0x00007d00ff0777ac */ /* 0x000e220008000800 */
[----:B------:R-:W1:Y:S01]  /*54a0*/  LDCU.64 UR16, c[0x0][0x3b0] ;  /* 0x00007600ff1077ac */ /* 0x000e620008000a00 */
[----:B0-----:R-:W-:-:S04]  /*54b0*/  UIADD3 UR15, UPT, UPT, UR15, UR7, URZ ;  /* 0x000000070f0f7290 */ /* 0x001fc8000fffe0ff */
[----:B-1----:R-:W-:-:S06]  /*54c0*/  UIMAD.WIDE UR16, UR15, 0x8, UR16 ;  /* 0x000000080f1078a5 */ /* 0x002fcc000f8e0210 */
[----:B------:R-:W-:Y:S02]  /*54d0*/  IMAD.U32 R8, RZ, RZ, UR16 ;  /* 0x00000010ff087e24 */ /* 0x000fe4000f8e00ff */
[----:B------:R-:W-:-:S05]  /*54e0*/  IMAD.U32 R9, RZ, RZ, UR17 ;  /* 0x00000011ff097e24 */ /* 0x000fca000f8e00ff */
[----:B------:R-:W2:Y:S01]  /*54f0*/  LDG.E.64 R6, desc[UR20][R8.64] ;  /* 0x0000001408067981 */ /* 0x000ea2000c1e1b00 */
[----:B------:R-:W-:Y:S01]  /*5500*/  DADD R22, R4, R22 ;  /* 0x0000000004167229 */ /* 0x000fe20000000016 */
[----:B------:R-:W-:Y:S01]  /*5510*/  CS2R R44, SRZ ;  /* 0x00000000002c7805 */ /* 0x000fe2000001ff00 */
[-C--:B--2---:R-:W-:Y:S02]  /*5520*/  DFMA R10, R12, R6.reuse, UR4 ;  /* 0x000000040c0a7e2b */ /* 0x084fe40008000006 */
[----:B------:R-:W-:-:S08]  /*5530*/  DMUL R6, R14, R6 ;  /* 0x000000060e067228 */ /* 0x000fd00000000000 */
[----:B------:R-:W-:Y:S01]  /*5540*/  R2UR UR4, R10 ;  /* 0x000000000a0472ca */ /* 0x000fe200000e0000 */
[----:B------:R-:W-:Y:S01]  /*5550*/  DFMA R34, R12, R6, R34 ;  /* 0x000000060c22722b */ /* 0x000fe20000000022 */
[----:B------:R-:W-:Y:S01]  /*5560*/  R2UR UR5, R11 ;  /* 0x000000000b0572ca */ /* 0x000fe200000e0000 */
[----:B------:R-:W-:-:S14]  /*5570*/  BRA.U !UP0, `(.L_x_75) ;  /* 0x0000001d08687547 */ /* 0x000fdc000b800000 */
        /* <DEDUP_REMOVED lines=15> */
[----:B------:R-:W0:Y:S01]  /*5670*/  LDCU.64 UR26, c[0x0][0x3f8] ;  /* 0x00007f00ff1a77ac */ /* 0x000e220008000a00 */
[----:B------:R-:W1:Y:S01]  /*5680*/  LDCU.128 UR16, c[0x0][0x3d0] ;  /* 0x00007a00ff1077ac */ /* 0x000e620008000c00 */
[----:B------:R-:W-:-:S05]  /*5690*/  UMOV UR7, URZ ;  /* 0x000000ff00077c82 */ /* 0x000fca0008000000 */
.L_x_89:
[----:B-1----:R-:W-:-:S06]  /*56a0*/  UIMAD.WIDE.U32 UR28, UR7, 0x8, UR18 ;  /* 0x00000008071c78a5 */ /* 0x002fcc000f8e0012 */
[----:B------:R-:W-:Y:S01]  /*56b0*/  MOV R8, UR28 ;  /* 0x0000001c00087c02 */ /* 0x000fe20008000f00 */
[----:B------:R-:W-:-:S05]  /*56c0*/  IMAD.U32 R9, RZ, RZ, UR29 ;  /* 0x0000001dff097e24 */ /* 0x000fca000f8e00ff */
        /* <DEDUP_REMOVED lines=9> */
[----:B------:R-:W-:-:S04]  /*5760*/  UIADD3 UR7, UPT, UPT, UR7, 0x2, URZ ;  /* 0x0000000207077890 */ /* 0x000fc8000fffe0ff */
[----:B------:R-:W-:Y:S01]  /*5770*/  UISETP.NE.AND UP2, UPT, UR7, UR12, UPT ;  /* 0x0000000c0700728c */ /* 0x000fe2000bf45270 */
[----:B--2---:R-:W-:-:S08]  /*5780*/  DADD R4, R4, -0.5 ;  /* 0xbfe0000004047429 */ /* 0x004fd00000000000 */
[----:B------:R-:W-:Y:S01]  /*5790*/  DADD R6, R4, R4 ;  /* 0x0000000004067229 */ /* 0x000fe20000000004 */
[----:B------:R-:W-:Y:S01]  /*57a0*/  MOV R4, 0x1 ;  /* 0x0000000100047802 */ /* 0x000fe20000000f00 */
[----:B---3--:R-:W-:-:S06]  /*57b0*/  DMUL R38, R42, R38 ;  /* 0x000000262a267228 */ /* 0x008fcc0000000000 */
[----:B------:R-:W-:-:S08]  /*57c0*/  DFMA R6, R42, R6, R40 ;  /* 0x000000062a06722b */ /* 0x000fd00000000028 */
[----:B------:R-:W-:-:S08]  /*57d0*/  DMUL R36, R6, UR32 ;  /* 0x0000002006247c28 */ /* 0x000fd00008000000 */
[----:B0-----:R-:W-:-:S06]  /*57e0*/  DMUL R36, R36, UR26 ;  /* 0x0000001a24247c28 */ /* 0x001fcc0008000000 */
        /* <DEDUP_REMOVED lines=16> */
[----:B------:R-:W-:-:S04]  /*58f0*/  DMUL R10, R8, UR22 ;  /* 0x00000016080a7c28 */ /* 0x000fc80008000000 */
[----:B------:R-:W-:-:S13]  /*5900*/  FSETP.GT.AND P0, PT, |R0|, 1.469367938527859385e-39, PT ;  /* 0x001000000000780b */ /* 0x000fda0003f04200 */
[----:B------:R-:W-:Y:S05]  /*5910*/  @P0 BRA `(.L_x_77) ;  /* 0x0000000000100947 */ /* 0x000fea0003800000 */
[----:B------:R-:W-:Y:S01]  /*5920*/  IMAD.MOV.U32 R4, RZ, RZ, 0x938ac5d ;  /* 0x0938ac5dff047424 */ /* 0x000fe200078e00ff */
[----:B------:R-:W-:Y:S01]  /*5930*/  MOV R0, 0x5960 ;  /* 0x0000596000007802 */ /* 0x000fe20000000f00 */
[----:B------:R-:W-:-:S07]  /*5940*/  IMAD.MOV.U32 R3, RZ, RZ, 0x3caca0b1 ;  /* 0x3caca0b1ff037424 */ /* 0x000fce00078e00ff */
[----:B------:R-:W-:Y:S05]  /*5950*/  CALL.REL.NOINC `($__internal_0_$__cuda_sm20_div_rn_f64_full) ;  /* 0x00000040003c7944 */ /* 0x000fea0003c00000 */
.L_x_77:
        /* <DEDUP_REMOVED lines=66> */
.L_x_79:
[----:B------:R-:W-:Y:S05]  /*5d80*/  BSYNC.RECONVERGENT B0 ;  /* 0x0000000000007941 */ /* 0x000fea0003800200 */
.L_x_78:
[----:B------:R-:W-:Y:S01]  /*5d90*/  UMOV UR32, 0x5a0839b3 ;  /* 0x5a0839b300207882 */ /* 0x000fe20000000000 */
[----:B------:R-:W-:Y:S02]  /*5da0*/  UMOV UR33, 0x3ba6587f ;  /* 0x3ba6587f00217882 */ /* 0x000fe40000000000 */
        /* <DEDUP_REMOVED lines=14> */
.L_x_80:
        /* <DEDUP_REMOVED lines=22> */
.L_x_82:
[----:B------:R-:W-:Y:S05]  /*5ff0*/  BSYNC.RECONVERGENT B1 ;  /* 0x0000000000017941 */ /* 0x000fea0003800200 */
.L_x_81:
[----:B------:R-:W-:Y:S01]  /*6000*/  IMAD.U32 R10, RZ, RZ, UR28 ;  /* 0x0000001cff0a7e24 */ /* 0x000fe2000f8e00ff */
[----:B------:R-:W-:-:S05]  /*6010*/  MOV R11, UR29 ;  /* 0x0000001d000b7c02 */ /* 0x000fca0008000f00 */
        /* <DEDUP_REMOVED lines=8> */
[----:B------:R-:W-:Y:S02]  /*60a0*/  DFMA R38, R38, R4, R44 ;  /* 0x000000042626722b */ /* 0x000fe4000000002c */
[----:B--2---:R-:W-:-:S08]  /*60b0*/  DADD R6, R6, -0.5 ;  /* 0xbfe0000006067429 */ /* 0x004fd00000000000 */
[----:B------:R-:W-:Y:S01]  /*60c0*/  DADD R8, R6, R6 ;  /* 0x0000000006087229 */ /* 0x000fe20000000006 */
[----:B------:R-:W-:Y:S01]  /*60d0*/  IMAD.MOV.U32 R6, RZ, RZ, 0x1 ;  /* 0x00000001ff067424 */ /* 0x000fe200078e00ff */
[----:B---3--:R-:W-:-:S06]  /*60e0*/  DMUL R12, R42, R12 ;  /* 0x0000000c2a0c7228 */ /* 0x008fcc0000000000 */
[----:B------:R-:W-:-:S08]  /*60f0*/  DFMA R8, R42, R8, R40 ;  /* 0x000000082a08722b */ /* 0x000fd00000000028 */
[----:B------:R-:W-:-:S08]  /*6100*/  DMUL R36, R8, UR28 ;  /* 0x0000001c08247c28 */ /* 0x000fd00008000000 */
[----:B------:R-:W-:-:S06]  /*6110*/  DMUL R36, R36, UR26 ;  /* 0x0000001a24247c28 */ /* 0x000fcc0008000000 */
        /* <DEDUP_REMOVED lines=19> */
[----:B------:R-:W-:Y:S01]  /*6250*/  MOV R4, 0x938ac5d ;  /* 0x0938ac5d00047802 */ /* 0x000fe20000000f00 */
[----:B------:R-:W-:Y:S01]  /*6260*/  IMAD.MOV.U32 R3, RZ, RZ, 0x3caca0b1 ;  /* 0x3caca0b1ff037424 */ /* 0x000fe200078e00ff */
[----:B------:R-:W-:-:S07]  /*6270*/  MOV R0, 0x6290 ;  /* 0x0000629000007802 */ /* 0x000fce0000000f00 */
[----:B------:R-:W-:Y:S05]  /*6280*/  CALL.REL.NOINC `($__internal_0_$__cuda_sm20_div_rn_f64_full) ;  /* 0x0000003400f07944 */ /* 0x000fea0003c00000 */
[----:B------:R-:W-:Y:S02]  /*6290*/  IMAD.MOV.U32 R6, RZ, RZ, R4 ;  /* 0x000000ffff067224 */ /* 0x000fe400078e0004 */
[----:B------:R-:W-:-:S07]  /*62a0*/  IMAD.MOV.U32 R7, RZ, RZ, R5 ;  /* 0x000000ffff077224 */ /* 0x000fce00078e0005 */
.L_x_83:
        /* <DEDUP_REMOVED lines=58> */
[----:B------:R-:W-:Y:S01]  /*6650*/  @!P1 IMAD.MOV.U32 R6, RZ, RZ, RZ ;  /* 0x000000ffff069224 */ /* 0x000fe200078e00ff */
[----:B------:R-:W-:Y:S02]  /*6660*/  FSEL R45, R45, RZ, P0 ;  /* 0x000000ff2d2d7208 */ /* 0x000fe40000000000 */
[----:B------:R-:W-:-:S05]  /*6670*/  @!P1 SHF.R.S32.HI R5, RZ, 0x1, R0 ;  /* 0x00000001ff059819 */ /* 0x000fca0000011400 */
[----:B------:R-:W-:Y:S01]  /*6680*/  @!P1 IMAD.IADD R4, R4, 0x1, -R5 ;  /* 0x0000000104049824 */ /* 0x000fe200078e0a05 */
[----:B------:R-:W-:-:S04]  /*6690*/  @!P1 LEA R5, R5, R37, 0x14 ;  /* 0x0000002505059211 */ /* 0x000fc800078ea0ff */
[----:B------:R-:W-:Y:S01]  /*66a0*/  @!P1 LEA R7, R4, 0x3ff00000, 0x14 ;  /* 0x3ff0000004079811 */ /* 0x000fe200078ea0ff */
[----:B------:R-:W-:-:S06]  /*66b0*/  @!P1 IMAD.MOV.U32 R4, RZ, RZ, R36 ;  /* 0x000000ffff049224 */ /* 0x000fcc00078e0024 */
[----:B------:R-:W-:-:S11]  /*66c0*/  @!P1 DMUL R44, R4, R6 ;  /* 0x00000006042c9228 */ /* 0x000fd60000000000 */
.L_x_85:
[----:B------:R-:W-:Y:S05]  /*66d0*/  BSYNC.RECONVERGENT B0 ;  /* 0x0000000000007941 */ /* 0x000fea0003800200 */
.L_x_84:
        /* <DEDUP_REMOVED lines=16> */
.L_x_86:
        /* <DEDUP_REMOVED lines=22> */
.L_x_88:
[----:B------:R-:W-:Y:S05]  /*6940*/  BSYNC.RECONVERGENT B1 ;  /* 0x0000000000017941 */ /* 0x000fea0003800200 */
.L_x_87:
[----:B------:R-:W-:Y:S01]  /*6950*/  DFMA R44, R12, R4, R38 ;  /* 0x000000040c2c722b */ /* 0x000fe20000000026 */
[----:B------:R-:W-:Y:S10]  /*6960*/  BRA.U UP2, `(.L_x_89) ;  /* 0xffffffed024c7547 */ /* 0x000ff4000b83ffff */
[----:B------:R-:W-:Y:S01]  /*6970*/  MOV R4, UR12 ;  /* 0x0000000c00047c02 */ /* 0x000fe20008000f00 */
[----:B------:R-:W-:-:S07]  /*6980*/  IMAD.MOV.U32 R5, RZ, RZ, RZ ;  /* 0x000000ffff057224 */ /* 0x000fce00078e00ff */
.L_x_76:
[----:B------:R-:W-:-:S09]  /*6990*/  UISETP.NE.AND UP2, UPT, UR25, URZ, UPT ;  /* 0x000000ff1900728c */ /* 0x000fd2000bf45270 */
[----:B------:R-:W-:Y:S05]  /*69a0*/  BRA.U !UP2, `(.L_x_75) ;  /* 0x000000090a5c7547 */ /* 0x000fea000b800000 */
[----:B------:R-:W0:Y:S01]  /*69b0*/  LDCU.128 UR16, c[0x0][0x3d0] ;  /* 0x00007a00ff1077ac */ /* 0x000e220008000c00 */
[C---:B------:R-:W-:Y:S01]  /*69c0*/  IMAD.SHL.U32 R6, R4.reuse, 0x8, RZ ;  /* 0x0000000804067824 */ /* 0x040fe200078e00ff */
[----:B------:R-:W-:-:S04]  /*69d0*/  SHF.L.U64.HI R0, R4, 0x3, R5 ;  /* 0x0000000304007819 */ /* 0x000fc80000010205 */
[----:B0-----:R-:W-:-:S04]  /*69e0*/  IADD3 R8, P0, PT, R6, UR18, RZ ;  /* 0x0000001206087c10 */ /* 0x001fc8000ff1e0ff */
[----:B------:R-:W-:Y:S01]  /*69f0*/  IADD3.X R9, PT, PT, R0, UR19, RZ, P0, !PT ;  /* 0x0000001300097c10 */ /* 0x000fe200087fe4ff */
[----:B------:R-:W0:Y:S04]  /*6a00*/  LDCU.64 UR18, c[0x0][0x3f8] ;  /* 0x00007f00ff1277ac */ /* 0x000e280008000a00 */
[----:B------:R-:W2:Y:S01]  /*6a10*/  LDG.E.64 R4, desc[UR20][R8.64] ;  /* 0x0000001408047981 */ /* 0x000ea2000c1e1b00 */
[----:B------:R-:W-:-:S04]  /*6a20*/  IADD3 R6, P0, PT, R6, UR16, RZ ;  /* 0x0000001006067c10 */ /* 0x000fc8000ff1e0ff */
[----:B------:R-:W-:-:S06]  /*6a30*/  IADD3.X R7, PT, PT, R0, UR17, RZ, P0, !PT ;  /* 0x0000001100077c10 */ /* 0x000fcc00087fe4ff */
[----:B------:R-:W3:Y:S01]  /*6a40*/  LDG.E.64 R6, desc[UR20][R6.64] ;  /* 0x0000001406067981 */ /* 0x000ee2000c1e1b00 */
[----:B------:R-:W-:Y:S01]  /*6a50*/  UMOV UR16, 0xa8ba67b5 ;  /* 0xa8ba67b500107882 */ /* 0x000fe20000000000 */
[----:B------:R-:W-:Y:S01]  /*6a60*/  UMOV UR17, 0x3ca3e5b1 ;  /* 0x3ca3e5b100117882 */ /* 0x000fe20000000000 */
[----:B--2---:R-:W-:-:S08]  /*6a70*/  DADD R4, R4, -0.5 ;  /* 0xbfe0000004047429 */ /* 0x004fd00000000000 */
[----:B------:R-:W-:-:S08]  /*6a80*/  DADD R4, R4, R4 ;  /* 0x0000000004047229 */ /* 0x000fd00000000004 */
[C---:B------:R-:W-:Y:S01]  /*6a90*/  DFMA R40, R42.reuse, R4, R40 ;  /* 0x000000042a28722b */ /* 0x040fe20000000028 */
[----:B------:R-:W-:Y:S01]  /*6aa0*/  IMAD.MOV.U32 R4, RZ, RZ, 0x1 ;  /* 0x00000001ff047424 */ /* 0x000fe200078e00ff */
[----:B---3--:R-:W-:-:S06]  /*6ab0*/  DMUL R42, R42, R6 ;  /* 0x000000062a2a7228 */ /* 0x008fcc0000000000 */
[----:B------:R-:W-:-:S08]  /*6ac0*/  DMUL R36, R40, UR16 ;  /* 0x0000001028247c28 */ /* 0x000fd00008000000 */
[----:B0-----:R-:W-:Y:S01]  /*6ad0*/  DMUL R36, R36, UR18 ;  /* 0x0000001224247c28 */ /* 0x001fe20008000000 */
[----:B------:R-:W-:Y:S01]  /*6ae0*/  UMOV UR18, 0x938ac5d ;  /* 0x0938ac5d00127882 */ /* 0x000fe20000000000 */
[----:B------:R-:W-:-:S04]  /*6af0*/  UMOV UR19, 0x3caca0b1 ;  /* 0x3caca0b100137882 */ /* 0x000fc80000000000 */
        /* <DEDUP_REMOVED lines=23> */
.L_x_90:
        /* <DEDUP_REMOVED lines=66> */
.L_x_92:
[----:B------:R-:W-:Y:S05]  /*7090*/  BSYNC.RECONVERGENT B0 ;  /* 0x0000000000007941 */ /* 0x000fea0003800200 */
.L_x_91:
        /* <DEDUP_REMOVED lines=16> */
.L_x_93:
        /* <DEDUP_REMOVED lines=22> */
.L_x_95:
[----:B------:R-:W-:Y:S05]  /*7300*/  BSYNC.RECONVERGENT B1 ;  /* 0x0000000000017941 */ /* 0x000fea0003800200 */
.L_x_94:
[----:B------:R-:W-:-:S11]  /*7310*/  DFMA R44, R42, R4, R44 ;  /* 0x000000042a2c722b */ /* 0x000fd6000000002c */
.L_x_75:
[----:B------:R-:W-:Y:S01]  /*7320*/  DADD R32, R32, R44 ;  /* 0x0000000020207229 */ /* 0x000fe2000000002c */
[----:B------:R-:W-:Y:S01]  /*7330*/  CS2R R44, SRZ ;  /* 0x00000000002c7805 */ /* 0x000fe2000001ff00 */
[----:B------:R-:W-:Y:S09]  /*7340*/  BRA.U !UP0, `(.L_x_96) ;  /* 0x0000001d08687547 */ /* 0x000ff2000b800000 */
[----:B------:R-:W-:Y:S01]  /*7350*/  MOV R6, UR10 ;  /* 0x0000000a00067c02 */ /* 0x000fe20008000f00 */
[----:B------:R-:W-:Y:S02]  /*7360*/  IMAD.U32 R7, RZ, RZ, UR11 ;  /* 0x0000000bff077e24 */ /* 0x000fe4000f8e00ff */
[----:B------:R-:W-:Y:S02]  /*7370*/  IMAD.U32 R8, RZ, RZ, UR10 ;  /* 0x0000000aff087e24 */ /* 0x000fe4000f8e00ff */
[----:B------:R-:W-:Y:S02]  /*7380*/  IMAD.U32 R9, RZ, RZ, UR11 ;  /* 0x0000000bff097e24 */ /* 0x000fe4000f8e00ff */
[----:B------:R-:W2:Y:S04]  /*7390*/  LDG.E.64 R6, desc[UR20][R6.64] ;  /* 0x0000001406067981 */ /* 0x000ea8000c1e1b00 */
[----:B------:R-:W2:Y:S01]  /*73a0*/  LDG.E.64 R4, desc[UR20][R8.64+0x8] ;  /* 0x0000081408047981 */ /* 0x000ea2000c1e1b00 */
[----:B------:R-:W-:Y:S01]  /*73b0*/  UISETP.NE.AND UP0, UPT, UR24, URZ, UPT ;  /* 0x000000ff1800728c */ /* 0x000fe2000bf05270 */
[----:B------:R-:W-:Y:S01]  /*73c0*/  CS2R R44, SRZ ;  /* 0x00000000002c7805 */ /* 0x000fe2000001ff00 */
[----:B--2---:R-:W-:-:S02]  /*73d0*/  DADD R42, R4, -R6 ;  /* 0x00000000042a7229 */ /* 0x004fc40000000806 */
        /* <DEDUP_REMOVED lines=9> */
.L_x_110:
[----:B-1----:R-:W-:-:S06]  /*7470*/  UIMAD.WIDE.U32 UR26, UR7, 0x8, UR18 ;  /* 0x00000008071a78a5 */ /* 0x002fcc000f8e0012 */
[----:B------:R-:W-:Y:S02]  /*7480*/  IMAD.U32 R8, RZ, RZ, UR26 ;  /* 0x0000001aff087e24 */ /* 0x000fe4000f8e00ff */
[----:B------:R-:W-:-:S05]  /*7490*/  IMAD.U32 R9, RZ, RZ, UR27 ;  /* 0x0000001bff097e24 */ /* 0x000fca000f8e00ff */
[----:B------:R-:W2:Y:S01]  /*74a0*/  LDG.E.64 R4, desc[UR20][R8.64] ;  /* 0x0000001408047981 */ /* 0x000ea2000c1e1b00 */
[----:B------:R-:W-:-:S06]  /*74b0*/  UIMAD.WIDE.U32 UR28, UR7, 0x8, UR16 ;  /* 0x00000008071c78a5 */ /* 0x000fcc000f8e0010 */
[----:B------:R-:W-:Y:S01]  /*74c0*/  MOV R38, UR28 ;  /* 0x0000001c00267c02 */ /* 0x000fe20008000f00 */
        /* <DEDUP_REMOVED lines=10> */
[----:B------:R-:W-:Y:S01]  /*7570*/  IMAD.MOV.U32 R4, RZ, RZ, 0x1 ;  /* 0x00000001ff047424 */ /* 0x000fe200078e00ff */
        /* <DEDUP_REMOVED lines=24> */
[----:B------:R-:W-:Y:S02]  /*7700*/  MOV R3, 0x3caca0b1 ;  /* 0x3caca0b100037802 */ /* 0x000fe40000000f00 */
[----:B------:R-:W-:-:S07]  /*7710*/  MOV R0, 0x7730 ;  /* 0x0000773000007802 */ /* 0x000fce0000000f00 */
[----:B------:R-:W-:Y:S05]  /*7720*/  CALL.REL.NOINC `($__internal_0_$__cuda_sm20_div_rn_f64_full) ;  /* 0x0000002000c87944 */ /* 0x000fea0003c00000 */
.L_x_98:
        /* <DEDUP_REMOVED lines=66> */
.L_x_100:
[----:B------:R-:W-:Y:S05]  /*7b50*/  BSYNC.RECONVERGENT B0 ;  /* 0x0000000000007941 */ /* 0x000fea0003800200 */
.L_x_99:
        /* <DEDUP_REMOVED lines=16> */
.L_x_101:
        /* <DEDUP_REMOVED lines=22> */
.L_x_103:
[----:B------:R-:W-:Y:S05]  /*7dc0*/  BSYNC.RECONVERGENT B1 ;  /* 0x0000000000017941 */ /* 0x000fea0003800200 */
.L_x_102:
        /* <DEDUP_REMOVED lines=13> */
[----:B------:R-:W-:Y:S01]  /*7ea0*/  MOV R6, 0x1 ;  /* 0x0000000100067802 */ /* 0x000fe20000000f00 */
        /* <DEDUP_REMOVED lines=27> */
[----:B------:R-:W-:Y:S01]  /*8060*/  MOV R6, R4 ;  /* 0x0000000400067202 */ /* 0x000fe20000000f00 */
[----:B------:R-:W-:-:S07]  /*8070*/  IMAD.MOV.U32 R7, RZ, RZ, R5 ;  /* 0x000000ffff077224 */ /* 0x000fce00078e0005 */
.L_x_104:
[----:B------:R-:W-:Y:S01]  /*8080*/  IMAD.MOV.U32 R4, RZ, RZ, 0x652b82fe ;  /* 0x652b82feff047424 */ /* 0x000fe200078e00ff */
[----:B------:R-:W-:Y:S01]  /*8090*/  MOV R5, 0x3ff71547 ;  /* 0x3ff7154700057802 */ /* 0x000fe20000000f00 */
        /* <DEDUP_REMOVED lines=55> */
[C---:B------:R-:W-:Y:S02]  /*8410*/  @!P1 LEA.HI R0, R4.reuse, R4, RZ, 0x1 ;  /* 0x0000000404009211 */ /* 0x040fe400078f08ff */
[----:B------:R-:W-:Y:S02]  /*8420*/  @!P1 MOV R6, RZ ;  /* 0x000000ff00069202 */ /* 0x000fe40000000f00 */
[----:B------:R-:W-:Y:S02]  /*8430*/  @!P1 SHF.R.S32.HI R5, RZ, 0x1, R0 ;  /* 0x00000001ff059819 */ /* 0x000fe40000011400 */
[----:B------:R-:W-:Y:S02]  /*8440*/  FSEL R45, R45, RZ, P0 ;  /* 0x000000ff2d2d7208 */ /* 0x000fe40000000000 */
[----:B------:R-:W-:Y:S01]  /*8450*/  @!P1 IADD3 R4, PT, PT, R4, -R5, RZ ;  /* 0x8000000504049210 */ /* 0x000fe20007ffe0ff */
[----:B------:R-:W-:-:S03]  /*8460*/  @!P1 IMAD R5, R5, 0x100000, R37 ;  /* 0x0010000005059824 */ /* 0x000fc600078e0225 */
[----:B------:R-:W-:Y:S01]  /*8470*/  @!P1 LEA R7, R4, 0x3ff00000, 0x14 ;  /* 0x3ff0000004079811 */ /* 0x000fe200078ea0ff */
[----:B------:R-:W-:-:S06]  /*8480*/  @!P1 IMAD.MOV.U32 R4, RZ, RZ, R36 ;  /* 0x000000ffff049224 */ /* 0x000fcc00078e0024 */
[----:B------:R-:W-:-:S11]  /*8490*/  @!P1 DMUL R44, R4, R6 ;  /* 0x00000006042c9228 */ /* 0x000fd60000000000 */
.L_x_106:
[----:B------:R-:W-:Y:S05]  /*84a0*/  BSYNC.RECONVERGENT B0 ;  /* 0x0000000000007941 */ /* 0x000fea0003800200 */
.L_x_105:
        /* <DEDUP_REMOVED lines=16> */
.L_x_107:
        /* <DEDUP_REMOVED lines=18> */
[----:B------:R-:W-:Y:S01]  /*86d0*/  MOV R37, R9 ;  /* 0x0000000900257202 */ /* 0x000fe20000000f00 */
[----:B------:R-:W-:Y:S01]  /*86e0*/  IMAD.MOV.U32 R36, RZ, RZ, R8 ;  /* 0x000000ffff247224 */ /* 0x000fe200078e0008 */
[----:B------:R-:W-:-:S07]  /*86f0*/  MOV R0, 0x8710 ;  /* 0x0000871000007802 */ /* 0x000fce0000000f00 */
[----:B------:R-:W-:Y:S05]  /*8700*/  CALL.REL.NOINC `($__internal_0_$__cuda_sm20_div_rn_f64_full) ;  /* 0x0000001000d07944 */ /* 0x000fea0003c00000 */
.L_x_109:
[----:B------:R-:W-:Y:S05]  /*8710*/  BSYNC.RECONVERGENT B1 ;  /* 0x0000000000017941 */ /* 0x000fea0003800200 */
.L_x_108:
[----:B------:R-:W-:Y:S01]  /*8720*/  DFMA R44, R12, R4, R38 ;  /* 0x000000040c2c722b */ /* 0x000fe20000000026 */
[----:B------:R-:W-:Y:S10]  /*8730*/  BRA.U UP0, `(.L_x_110) ;  /* 0xffffffed004c7547 */ /* 0x000ff4000b83ffff */
[----:B------:R-:W-:Y:S02]  /*8740*/  IMAD.U32 R4, RZ, RZ, UR12 ;  /* 0x0000000cff047e24 */ /* 0x000fe4000f8e00ff */
[----:B------:R-:W-:-:S07]  /*8750*/  IMAD.MOV.U32 R5, RZ, RZ, RZ ;  /* 0x000000ffff057224 */ /* 0x000fce00078e00ff */
.L_x_97:
[----:B------:R-:W-:-:S09]  /*8760*/  UISETP.NE.AND UP0, UPT, UR25, URZ, UPT ;  /* 0x000000ff1900728c */ /* 0x000fd2000bf05270 */
[----:B------:R-:W-:Y:S05]  /*8770*/  BRA.U !UP0, `(.L_x_96) ;  /* 0x00000009085c7547 */ /* 0x000fea000b800000 */
[----:B------:R-:W0:Y:S01]  /*8780*/  LDCU.128 UR16, c[0x0][0x3d0] ;  /* 0x00007a00ff1077ac */ /* 0x000e220008000c00 */
[C---:B------:R-:W-:Y:S02]  /*8790*/  SHF.L.U32 R6, R4.reuse, 0x3, RZ ;  /* 0x0000000304067819 */ /* 0x040fe400000006ff */
[----:B------:R-:W-:Y:S02]  /*87a0*/  SHF.L.U64.HI R0, R4, 0x3, R5 ;  /* 0x0000000304007819 */ /* 0x000fe40000010205 */
[----:B0-----:R-:W-:-:S04]  /*87b0*/  IADD3 R8, P0, PT, R6, UR18, RZ ;  /* 0x0000001206087c10 */ /* 0x001fc8000ff1e0ff */
[----:B------:R-:W-:-:S05]  /*87c0*/  IADD3.X R9, PT, PT, R0, UR19, RZ, P0, !PT ;  /* 0x0000001300097c10 */ /* 0x000fca00087fe4ff */
[----:B------:R-:W2:Y:S01]  /*87d0*/  LDG.E.64 R4, desc[UR20][R8.64] ;  /* 0x0000001408047981 */ /* 0x000ea2000c1e1b00 */
[----:B------:R-:W-:-:S04]  /*87e0*/  IADD3 R6, P0, PT, R6, UR16, RZ ;  /* 0x0000001006067c10 */ /* 0x000fc8000ff1e0ff */
[----:B------:R-:W-:Y:S01]  /*87f0*/  IADD3.X R7, PT, PT, R0, UR17, RZ, P0, !PT ;  /* 0x0000001100077c10 */ /* 0x000fe200087fe4ff */
[----:B------:R-:W0:Y:S05]  /*8800*/  LDCU.64 UR16, c[0x0][0x3f8] ;  /* 0x00007f00ff1077ac */ /* 0x000e2a0008000a00 */
        /* <DEDUP_REMOVED lines=35> */
.L_x_111:
        /* <DEDUP_REMOVED lines=66> */
.L_x_113:
[----:B------:R-:W-:Y:S05]  /*8e60*/  BSYNC.RECONVERGENT B0 ;  /* 0x0000000000007941 */ /* 0x000fea0003800200 */
.L_x_112:
        /* <DEDUP_REMOVED lines=13> */
[----:B------:R-:W-:Y:S01]  /*8f40*/  IMAD.MOV.U32 R4, RZ, RZ, 0x5a0839b3 ;  /* 0x5a0839b3ff047424 */ /* 0x000fe200078e00ff */
[----:B------:R-:W-:-:S07]  /*8f50*/  MOV R0, 0x8f70 ;  /* 0x00008f7000007802 */ /* 0x000fce0000000f00 */
[----:B------:R-:W-:Y:S05]  /*8f60*/  CALL.REL.NOINC `($__internal_0_$__cuda_sm20_div_rn_f64_full) ;  /* 0x0000000800b87944 */ /* 0x000fea0003c00000 */
.L_x_114:
        /* <DEDUP_REMOVED lines=22> */
.L_x_116:
[----:B------:R-:W-:Y:S05]  /*90d0*/  BSYNC.RECONVERGENT B1 ;  /* 0x0000000000017941 */ /* 0x000fea0003800200 */
.L_x_115:
[----:B------:R-:W-:-:S11]  /*90e0*/  DFMA R44, R42, R4, R44 ;  /* 0x000000042a2c722b */ /* 0x000fd6000000002c */
.L_x_96:
[----:B------:R-:W0:Y:S01]  /*90f0*/  MUFU.RCP64H R5, R15 ;  /* 0x0000000f00057308 */ /* 0x000e220000001800 */
[----:B------:R-:W-:Y:S01]  /*9100*/  MOV R4, 0x1 ;  /* 0x0000000100047802 */ /* 0x000fe20000000f00 */
[----:B------:R-:W-:Y:S01]  /*9110*/  BSSY.RECONVERGENT B1, `(.L_x_117) ;  /* 0x0000013000017945 */ /* 0x000fe20003800200 */
[----:B------:R-:W-:-:S04]  /*9120*/  FSETP.GEU.AND P1, PT, |R45|, 6.5827683646048100446e-37, PT ;  /* 0x036000002d00780b */ /* 0x000fc80003f2e200 */
        /* <DEDUP_REMOVED lines=17> */
.L_x_118:
[----:B------:R-:W-:Y:S05]  /*9240*/  BSYNC.RECONVERGENT B1 ;  /* 0x0000000000017941 */ /* 0x000fea0003800200 */
.L_x_117:
[----:B------:R-:W-:Y:S01]  /*9250*/  DADD R30, R4, R30 ;  /* 0x00000000041e7229 */ /* 0x000fe2000000001e */
[----:B------:R-:W-:Y:S10]  /*9260*/  BRA.U UP1, `(.L_x_119) ;  /* 0xffffff81017c7547 */ /* 0x000ff4000b83ffff */
        /* <DEDUP_REMOVED lines=21> */
.L_x_121:
[----:B------:R-:W-:Y:S05]  /*93c0*/  BSYNC.RECONVERGENT B1 ;  /* 0x0000000000017941 */ /* 0x000fea0003800200 */
.L_x_120:
        /* <DEDUP_REMOVED lines=11> */
[----:B------:R-:W-:Y:S01]  /*9480*/  DFMA R6, R6, R10, R8 ;  /* 0x0000000a0606722b */ /* 0x000fe20000000008 */
[----:B------:R-:W-:Y:S01]  /*9490*/  IMAD.MOV.U32 R8, RZ, RZ, R4 ;  /* 0x000000ffff087224 */ /* 0x000fe200078e0004 */
[----:B------:R-:W-:-:S08]  /*94a0*/  MOV R9, R5 ;  /* 0x0000000500097202 */ /* 0x000fd00000000f00 */
        /* <DEDUP_REMOVED lines=9> */
[----:B------:R-:W-:Y:S01]  /*9540*/  IMAD.MOV.U32 R6, RZ, RZ, R4 ;  /* 0x000000ffff067224 */ /* 0x000fe200078e0004 */
[----:B------:R-:W-:-:S07]  /*9550*/  MOV R7, R5 ;  /* 0x0000000500077202 */ /* 0x000fce0000000f00 */
.L_x_122:
[----:B------:R-:W-:Y:S05]  /*9560*/  BSYNC.RECONVERGENT B1 ;  /* 0x0000000000017941 */ /* 0x000fea0003800200 */
.L_x_6:
[----:B------:R-:W0:Y:S08]  /*9570*/  LDC.64 R4, c[0x0][0x380] ;  /* 0x0000e000ff047b82 */ /* 0x000e300000000a00 */
[----:B------:R-:W1:Y:S01]  /*9580*/  LDC.64 R10, c[0x0][0x388] ;  /* 0x0000e200ff0a7b82 */ /* 0x000e620000000a00 */
[----:B0-----:R-:W-:-:S05]  /*9590*/  IMAD.WIDE R4, R2, 0x8, R4 ;  /* 0x0000000802047825 */ /* 0x001fca00078e0204 */
[----:B------:R0:W-:Y:S01]  /*95a0*/  STG.E.64 desc[UR20][R4.64], R8 ;  /* 0x0000000804007986 */ /* 0x0001e2000c101b14 */
[----:B-1----:R-:W-:-:S05]  /*95b0*/  IMAD.WIDE R10, R2, 0x8, R10 ;  /* 0x00000008020a7825 */ /* 0x002fca00078e020a */
[----:B------:R1:W-:Y:S04]  /*95c0*/  STG.E.64 desc[UR20][R10.64], R6 ;  /* 0x000000060a007986 */ /* 0x0003e8000c101b14 */
[----:B------:R-:W2:Y:S01]  /*95d0*/  LDG.E.64 R28, desc[UR20][R28.64] ;  /* 0x000000141c1c7981 */ /* 0x000ea2000c1e1b00 */
[----:B------:R-:W3:Y:S01]  /*95e0*/  MUFU.RCP64H R13, UR5 ;  /* 0x00000005000d7d08 */ /* 0x000ee20008001800 */
[----:B------:R-:W-:Y:S02]  /*95f0*/  HFMA2 R12, -RZ, RZ, 0, 5.9604644775390625e-08 ;  /* 0x00000001ff0c7431 */ /* 0x000fe400000001ff */
[----:B------:R-:W-:Y:S01]  /*9600*/  IMAD.U32 R14, RZ, RZ, UR4 ;  /* 0x00000004ff0e7e24 */ /* 0x000fe2000f8e00ff */
[----:B------:R-:W-:Y:S01]  /*9610*/  FSETP.GEU.AND P1, PT, |R35|, 6.5827683646048100446e-37, PT ;  /* 0x036000002300780b */ /* 0x000fe20003f2e200 */
[----:B------:R-:W-:Y:S01]  /*9620*/  IMAD.U32 R15, RZ, RZ, UR5 ;  /* 0x00000005ff0f7e24 */ /* 0x000fe2000f8e00ff */
[----:B------:R-:W-:Y:S05]  /*9630*/  BSSY.RECONVERGENT B1, `(.L_x_123) ;  /* 0x000001b000017945 */ /* 0x000fea0003800200 */
[----:B---3--:R-:W-:-:S08]  /*9640*/  DFMA R14, R12, -R14, 1 ;  /* 0x3ff000000c0e742b */ /* 0x008fd0000000080e */
[----:B------:R-:W-:-:S08]  /*9650*/  DFMA R14, R14, R14, R14 ;  /* 0x0000000e0e0e722b */ /* 0x000fd0000000000e */
[----:B------:R-:W-:Y:S01]  /*9660*/  DFMA R14, R12, R14, R12 ;  /* 0x0000000e0c0e722b */ /* 0x000fe2000000000c */
[----:B------:R-:W-:Y:S02]  /*9670*/  IMAD.U32 R12, RZ, RZ, UR4 ;  /* 0x00000004ff0c7e24 */ /* 0x000fe4000f8e00ff */
[----:B------:R-:W-:-:S06]  /*9680*/  IMAD.U32 R13, RZ, RZ, UR5 ;  /* 0x00000005ff0d7e24 */ /* 0x000fcc000f8e00ff */
[----:B------:R-:W-:-:S08]  /*9690*/  DFMA R12, R14, -R12, 1 ;  /* 0x3ff000000e0c742b */ /* 0x000fd0000000080c */
[----:B------:R-:W-:-:S08]  /*96a0*/  DFMA R12, R14, R12, R14 ;  /* 0x0000000c0e0c722b */ /* 0x000fd0000000000e */
[----:B0-----:R-:W-:-:S08]  /*96b0*/  DMUL R4, R12, R34 ;  /* 0x000000220c047228 */ /* 0x001fd00000000000 */
[----:B-1----:R-:W-:-:S08]  /*96c0*/  DFMA R6, R4, -UR4, R34 ;  /* 0x8000000404067c2b */ /* 0x002fd00008000022 */
[----:B------:R-:W-:-:S10]  /*96d0*/  DFMA R4, R12, R6, R4 ;  /* 0x000000060c04722b */ /* 0x000fd40000000004 */
[----:B------:R-:W-:Y:S01]  /*96e0*/  FFMA R0, RZ, UR5, R5 ;  /* 0x00000005ff007c23 */ /* 0x000fe20008000005 */
[----:B--2---:R-:W-:-:S14]  /*96f0*/  DSETP.GEU.AND P0, PT, R28, 70, PT ;  /* 0x405180001c00742a */ /* 0x004fdc0003f0e000 */
[----:B------:R-:W-:Y:S01]  /*9700*/  @!P0 MOV R8, 0x0 ;  /* 0x0000000000088802 */ /* 0x000fe20000000f00 */
[----:B------:R-:W-:-:S05]  /*9710*/  @!P0 IMAD.MOV.U32 R9, RZ, RZ, -0x3ff80000 ;  /* 0xc0080000ff098424 */ /* 0x000fca00078e00ff */
[----:B------:R0:W-:Y:S01]  /*9720*/  @!P0 STG.E.64 desc[UR20][R10.64], R8 ;  /* 0x000000080a008986 */ /* 0x0001e2000c101b14 */
[----:B------:R-:W-:-:S13]  /*9730*/  FSETP.GT.AND P0, PT, |R0|, 1.469367938527859385e-39, PT ;  /* 0x001000000000780b */ /* 0x000fda0003f04200 */
[----:B0-----:R-:W-:Y:S05]  /*9740*/  @P0 BRA P1, `(.L_x_124) ;  /* 0x0000000000240947 */ /* 0x001fea0000800000 */
[----:B------:R-:W-:Y:S01]  /*9750*/  IMAD.U32 R5, RZ, RZ, UR5 ;  /* 0x00000005ff057e24 */ /* 0x000fe2000f8e00ff */
[----:B------:R-:W-:Y:S01]  /*9760*/  MOV R37, UR5 ;  /* 0x0000000500257c02 */ /* 0x000fe20008000f00 */
[----:B------:R-:W-:Y:S01]  /*9770*/  IMAD.U32 R4, RZ, RZ, UR4 ;  /* 0x00000004ff047e24 */ /* 0x000fe2000f8e00ff */
[----:B------:R-:W-:Y:S01]  /*9780*/  MOV R4, R34 ;  /* 0x0000002200047202 */ /* 0x000fe20000000f00 */
[----:B------:R-:W-:Y:S01]  /*9790*/  IMAD.U32 R36, RZ, RZ, UR4 ;  /* 0x00000004ff247e24 */ /* 0x000fe2000f8e00ff */
[----:B------:R-:W-:Y:S01]  /*97a0*/  MOV R0, 0x97e0 ;  /* 0x000097e000007802 */ /* 0x000fe20000000f00 */
[----:B------:R-:W-:Y:S02]  /*97b0*/  IMAD.MOV.U32 R3, RZ, RZ, R35 ;  /* 0x000000ffff037224 */ /* 0x000fe400078e0023 */
[----:B------:R-:W-:-:S07]  /*97c0*/  IMAD.MOV.U32 R37, RZ, RZ, R5 ;  /* 0x000000ffff257224 */ /* 0x000fce00078e0005 */
[----:B------:R-:W-:Y:S05]  /*97d0*/  CALL.REL.NOINC `($__internal_0_$__cuda_sm20_div_rn_f64_full) ;  /* 0x00000000009c7944 */ /* 0x000fea0003c00000 */
.L_x_124:
[----:B------:R-:W-:Y:S05]  /*97e0*/  BSYNC.RECONVERGENT B1 ;  /* 0x0000000000017941 */ /* 0x000fea0003800200 */
.L_x_123:
[----:B------:R-:W0:Y:S01]  /*97f0*/  MUFU.RCP64H R7, R31 ;  /* 0x0000001f00077308 */ /* 0x000e220000001800 */
[----:B------:R-:W-:Y:S01]  /*9800*/  MOV R6, 0x1 ;  /* 0x0000000100067802 */ /* 0x000fe20000000f00 */
[----:B------:R-:W1:Y:S01]  /*9810*/  LDC.64 R14, c[0x0][0x390] ;  /* 0x0000e400ff0e7b82 */ /* 0x000e620000000a00 */
[----:B------:R-:W-:Y:S01]  /*9820*/  FSETP.GEU.AND P1, PT, |R33|, 6.5827683646048100446e-37, PT ;  /* 0x036000002100780b */ /* 0x000fe20003f2e200 */
[----:B------:R-:W-:Y:S03]  /*9830*/  BSSY.RECONVERGENT B1, `(.L_x_125) ;  /* 0x0000016000017945 */ /* 0x000fe60003800200 */
[----:B0-----:R-:W-:-:S08]  /*9840*/  DFMA R8, R6, -R30, 1 ;  /* 0x3ff000000608742b */ /* 0x001fd0000000081e */
[----:B------:R-:W-:-:S08]  /*9850*/  DFMA R8, R8, R8, R8 ;  /* 0x000000080808722b */ /* 0x000fd00000000008 */
[----:B------:R-:W-:-:S08]  /*9860*/  DFMA R8, R6, R8, R6 ;  /* 0x000000080608722b */ /* 0x000fd00000000006 */
[----:B------:R-:W-:-:S08]  /*9870*/  DFMA R6, R8, -R30, 1 ;  /* 0x3ff000000806742b */ /* 0x000fd0000000081e */
[----:B------:R-:W-:Y:S01]  /*9880*/  DFMA R6, R8, R6, R8 ;  /* 0x000000060806722b */ /* 0x000fe20000000008 */
[----:B-1----:R-:W-:-:S05]  /*9890*/  IMAD.WIDE R8, R2, 0x8, R14 ;  /* 0x0000000802087825 */ /* 0x002fca00078e020e */
[----:B------:R0:W-:Y:S02]  /*98a0*/  STG.E.64 desc[UR20][R8.64], R4 ;  /* 0x0000000408007986 */ /* 0x0001e4000c101b14 */
[----:B------:R-:W-:-:S08]  /*98b0*/  DMUL R10, R6, R32 ;  /* 0x00000020060a7228 */ /* 0x000fd00000000000 */
[----:B------:R-:W-:-:S08]  /*98c0*/  DFMA R12, R10, -R30, R32 ;  /* 0x8000001e0a0c722b */ /* 0x000fd00000000020 */
[----:B------:R-:W-:-:S10]  /*98d0*/  DFMA R6, R6, R12, R10 ;  /* 0x0000000c0606722b */ /* 0x000fd4000000000a */
[----:B------:R-:W-:-:S05]  /*98e0*/  FFMA R0, RZ, R31, R7 ;  /* 0x0000001fff007223 */ /* 0x000fca0000000007 */
[----:B------:R-:W-:-:S13]  /*98f0*/  FSETP.GT.AND P0, PT, |R0|, 1.469367938527859385e-39, PT ;  /* 0x001000000000780b */ /* 0x000fda0003f04200 */
[----:B0-----:R-:W-:Y:S05]  /*9900*/  @P0 BRA P1, `(.L_x_126) ;  /* 0x0000000000200947 */ /* 0x001fea0000800000 */
        /* <DEDUP_REMOVED lines=8> */
.L_x_126:
[----:B------:R-:W-:Y:S05]  /*9990*/  BSYNC.RECONVERGENT B1 ;  /* 0x0000000000017941 */ /* 0x000fea0003800200 */
.L_x_125:
[----:B------:R-:W0:Y:S08]  /*99a0*/  LDC.64 R10, c[0x0][0x3f8] ;  /* 0x0000fe00ff0a7b82 */ /* 0x000e300000000a00 */
[----:B------:R-:W1:Y:S01]  /*99b0*/  LDC.64 R4, c[0x0][0x398] ;  /* 0x0000e600ff047b82 */ /* 0x000e620000000a00 */
[----:B0-----:R-:W-:Y:S01]  /*99c0*/  DSETP.GEU.AND P0, PT, R10, 70, PT ;  /* 0x405180000a00742a */ /* 0x001fe20003f0e000 */
[----:B-1----:R-:W-:-:S05]  /*99d0*/  IMAD.WIDE R2, R2, 0x8, R4 ;  /* 0x0000000802027825 */ /* 0x002fca00078e0204 */
[----:B------:R0:W-:Y:S08]  /*99e0*/  STG.E.64 desc[UR20][R2.64], R6 ;  /* 0x0000000602007986 */ /* 0x0001f0000c101b14 */
[----:B------:R-:W-:Y:S05]  /*99f0*/  @P0 EXIT ;  /* 0x000000000000094d */ /* 0x000fea0003800000 */
[----:B------:R-:W-:Y:S02]  /*9a00*/  IMAD.MOV.U32 R4, RZ, RZ, 0x0 ;  /* 0x00000000ff047424 */ /* 0x000fe400078e00ff */
[----:B------:R-:W-:-:S05]  /*9a10*/  IMAD.MOV.U32 R5, RZ, RZ, -0x3ff80000 ;  /* 0xc0080000ff057424 */ /* 0x000fca00078e00ff */
[----:B------:R-:W-:Y:S04]  /*9a20*/  STG.E.64 desc[UR20][R8.64], R4 ;  /* 0x0000000408007986 */ /* 0x000fe8000c101b14 */
[----:B------:R-:W-:Y:S01]  /*9a30*/  STG.E.64 desc[UR20][R2.64], R4 ;  /* 0x0000000402007986 */ /* 0x000fe2000c101b14 */
[----:B------:R-:W-:Y:S05]  /*9a40*/  EXIT ;  /* 0x000000000000794d */ /* 0x000fea0003800000 */
        .weak           $__internal_0_$__cuda_sm20_div_rn_f64_full
        .type           $__internal_0_$__cuda_sm20_div_rn_f64_full,@function
        .size           $__internal_0_$__cuda_sm20_div_rn_f64_full,(.L_x_1082 - $__internal_0_$__cuda_sm20_div_rn_f64_full)
$__internal_0_$__cuda_sm20_div_rn_f64_full:
[C---:B------:R-:W-:Y:S01]  /*9a50*/  FSETP.GEU.AND P0, PT, |R37|.reuse, 1.469367938527859385e-39, PT ;  /* 0x001000002500780b */ /* 0x040fe20003f0e200 */
[----:B------:R-:W-:Y:S01]  /*9a60*/  IMAD.MOV.U32 R51, RZ, RZ, R3 ;  /* 0x000000ffff337224 */ /* 0x000fe200078e0003 */
[----:B------:R-:W-:Y:S01]  /*9a70*/  LOP3.LUT R5, R37, 0x800fffff, RZ, 0xc0, !PT ;  /* 0x800fffff25057812 */ /* 0x000fe200078ec0ff */
[----:B------:R-:W-:Y:S01]  /*9a80*/  IMAD.MOV.U32 R50, RZ, RZ, R4 ;  /* 0x000000ffff327224 */ /* 0x000fe200078e0004 */
[----:B------:R-:W-:Y:S01]  /*9a90*/  MOV R48, R36 ;  /* 0x0000002400307202 */ /* 0x000fe20000000f00 */
[----:B------:R-:W-:Y:S01]  /*9aa0*/  BSSY.RECONVERGENT B0, `(.L_x_127) ;  /* 0x0000059000007945 */ /* 0x000fe20003800200 */
[----:B------:R-:W-:Y:S02]  /*9ab0*/  LOP3.LUT R49, R5, 0x3ff00000, RZ, 0xfc, !PT ;  /* 0x3ff0000005317812 */ /* 0x000fe400078efcff */
[----:B------:R-:W-:Y:S02]  /*9ac0*/  FSETP.GEU.AND P2, PT, |R51|, 1.469367938527859385e-39, PT ;  /* 0x001000003300780b */ /* 0x000fe40003f4e200 */
[----:B------:R-:W-:-:S02]  /*9ad0*/  MOV R52, 0x1 ;  /* 0x0000000100347802 */ /* 0x000fc40000000f00 */
[----:B------:R-:W-:Y:S01]  /*9ae0*/  LOP3.LUT R3, R51, 0x7ff00000, RZ, 0xc0, !PT ;  /* 0x7ff0000033037812 */ /* 0x000fe200078ec0ff */
[----:B------:R-:W-:Y:S01]  /*9af0*/  @!P0 DMUL R48, R36, 8.98846567431157953865e+307 ;  /* 0x7fe0000024308828 */ /* 0x000fe20000000000 */
[----:B------:R-:W-:-:S04]  /*9b00*/  LOP3.LUT R6, R37, 0x7ff00000, RZ, 0xc0, !PT ;  /* 0x7ff0000025067812 */ /* 0x000fc800078ec0ff */
[----:B------:R-:W-:Y:S01]  /*9b10*/  ISETP.GE.U32.AND P1, PT, R3, R6, PT ;  /* 0x000000060300720c */ /* 0x000fe20003f26070 */
[----:B------:R-:W0:Y:S02]  /*9b20*/  MUFU.RCP64H R53, R49 ;  /* 0x0000003100357308 */ /* 0x000e240000001800 */
[----:B------:R-:W-:Y:S02]  /*9b30*/  @!P2 LOP3.LUT R4, R37, 0x7ff00000, RZ, 0xc0, !PT ;  /* 0x7ff000002504a812 */ /* 0x000fe400078ec0ff */
[----:B------:R-:W-:Y:S02]  /*9b40*/  @!P2 MOV R58, RZ ;  /* 0x000000ff003aa202 */ /* 0x000fe40000000f00 */
[----:B------:R-:W-:Y:S01]  /*9b50*/  @!P2 ISETP.GE.U32.AND P3, PT, R3, R4, PT ;  /* 0x000000040300a20c */ /* 0x000fe20003f66070 */
[----:B------:R-:W-:Y:S01]  /*9b60*/  IMAD.MOV.U32 R4, RZ, RZ, 0x1ca00000 ;  /* 0x1ca00000ff047424 */ /* 0x000fe200078e00ff */
[----:B------:R-:W-:-:S04]  /*9b70*/  @!P0 LOP3.LUT R6, R49, 0x7ff00000, RZ, 0xc0, !PT ;  /* 0x7ff0000031068812 */ /* 0x000fc800078ec0ff */
[C---:B------:R-:W-:Y:S02]  /*9b80*/  @!P2 SEL R7, R4.reuse, 0x63400000, !P3 ;  /* 0x634000000407a807 */ /* 0x040fe40005800000 */
[----:B------:R-:W-:Y:S02]  /*9b90*/  SEL R5, R4, 0x63400000, !P1 ;  /* 0x6340000004057807 */ /* 0x000fe40004800000 */
[----:B------:R-:W-:Y:S01]  /*9ba0*/  @!P2 LOP3.LUT R7, R7, 0x80000000, R51, 0xf8, !PT ;  /* 0x800000000707a812 */ /* 0x000fe200078ef833 */
[----:B0-----:R-:W-:-:S03]  /*9bb0*/  DFMA R56, R52, -R48, 1 ;  /* 0x3ff000003438742b */ /* 0x001fc60000000830 */
[----:B------:R-:W-:-:S05]  /*9bc0*/  @!P2 LOP3.LUT R59, R7, 0x100000, RZ, 0xfc, !PT ;  /* 0x00100000073ba812 */ /* 0x000fca00078efcff */
[----:B------:R-:W-:-:S08]  /*9bd0*/  DFMA R56, R56, R56, R56 ;  /* 0x000000383838722b */ /* 0x000fd00000000038 */
[----:B------:R-:W-:Y:S01]  /*9be0*/  DFMA R56, R52, R56, R52 ;  /* 0x000000383438722b */ /* 0x000fe20000000034 */
[----:B------:R-:W-:Y:S01]  /*9bf0*/  LOP3.LUT R53, R5, 0x800fffff, R51, 0xf8, !PT ;  /* 0x800fffff05357812 */ /* 0x000fe200078ef833 */
[----:B------:R-:W-:Y:S02]  /*9c00*/  IMAD.MOV.U32 R52, RZ, RZ, R50 ;  /* 0x000000ffff347224 */ /* 0x000fe400078e0032 */
[----:B------:R-:W-:-:S04]  /*9c10*/  IMAD.MOV.U32 R5, RZ, RZ, R3 ;  /* 0x000000ffff057224 */ /* 0x000fc800078e0003 */
[----:B------:R-:W-:Y:S02]  /*9c20*/  DFMA R54, R56, -R48, 1 ;  /* 0x3ff000003836742b */ /* 0x000fe40000000830 */
[----:B------:R-:W-:-:S06]  /*9c30*/  @!P2 DFMA R52, R52, 2, -R58 ;  /* 0x400000003434a82b */ /* 0x000fcc000000083a */
[----:B------:R-:W-:-:S04]  /*9c40*/  DFMA R56, R56, R54, R56 ;  /* 0x000000363838722b */ /* 0x000fc80000000038 */
[----:B------:R-:W-:-:S04]  /*9c50*/  @!P2 LOP3.LUT R5, R53, 0x7ff00000, RZ, 0xc0, !PT ;  /* 0x7ff000003505a812 */ /* 0x000fc800078ec0ff */
[----:B------:R-:W-:Y:S01]  /*9c60*/  DMUL R54, R56, R52 ;  /* 0x0000003438367228 */ /* 0x000fe20000000000 */
[----:B------:R-:W-:-:S05]  /*9c70*/  VIADD R7, R5, 0xffffffff ;  /* 0xffffffff05077836 */ /* 0x000fca0000000000 */
[----:B------:R-:W-:Y:S02]  /*9c80*/  ISETP.GT.U32.AND P0, PT, R7, 0x7feffffe, PT ;  /* 0x7feffffe0700780c */ /* 0x000fe40003f04070 */
[----:B------:R-:W-:Y:S01]  /*9c90*/  IADD3 R7, PT, PT, R6, -0x1, RZ ;  /* 0xffffffff06077810 */ /* 0x000fe20007ffe0ff */
[----:B------:R-:W-:-:S03]  /*9ca0*/  DFMA R58, R54, -R48, R52 ;  /* 0x80000030363a722b */ /* 0x000fc60000000034 */
[----:B------:R-:W-:-:S05]  /*9cb0*/  ISETP.GT.U32.OR P0, PT, R7, 0x7feffffe, P0 ;  /* 0x7feffffe0700780c */ /* 0x000fca0000704470 */
[----:B------:R-:W-:-:S08]  /*9cc0*/  DFMA R54, R56, R58, R54 ;  /* 0x0000003a3836722b */ /* 0x000fd00000000036 */
[----:B------:R-:W-:Y:S05]  /*9cd0*/  @P0 BRA `(.L_x_128) ;  /* 0x0000000000740947 */ /* 0x000fea0003800000 */
[----:B------:R-:W-:-:S04]  /*9ce0*/  LOP3.LUT R6, R37, 0x7ff00000, RZ, 0xc0, !PT ;  /* 0x7ff0000025067812 */ /* 0x000fc800078ec0ff */
[CC--:B------:R-:W-:Y:S02]  /*9cf0*/  VIADDMNMX R5, R3.reuse, -R6.reuse, 0xb9600000, !PT ;  /* 0xb960000003057446 */ /* 0x0c0fe40007800906 */
[----:B------:R-:W-:Y:S02]  /*9d00*/  ISETP.GE.U32.AND P0, PT, R3, R6, PT ;  /* 0x000000060300720c */ /* 0x000fe40003f06070 */
[----:B------:R-:W-:Y:S02]  /*9d10*/  VIMNMX R5, PT, PT, R5, 0x46a00000, PT ;  /* 0x46a0000005057848 */ /* 0x000fe40003fe0100 */
[----:B------:R-:W-:Y:S02]  /*9d20*/  SEL R4, R4, 0x63400000, !P0 ;  /* 0x6340000004047807 */ /* 0x000fe40004000000 */
[----:B------:R-:W-:-:S03]  /*9d30*/  MOV R6, RZ ;  /* 0x000000ff00067202 */ /* 0x000fc60000000f00 */
[----:B------:R-:W-:-:S04]  /*9d40*/  IMAD.IADD R4, R5, 0x1, -R4 ;  /* 0x0000000105047824 */ /* 0x000fc800078e0a04 */
[----:B------:R-:W-:-:S06]  /*9d50*/  VIADD R7, R4, 0x7fe00000 ;  /* 0x7fe0000004077836 */ /* 0x000fcc0000000000 */
[----:B------:R-:W-:-:S10]  /*9d60*/  DMUL R56, R54, R6 ;  /* 0x0000000636387228 */ /* 0x000fd40000000000 */
[----:B------:R-:W-:-:S13]  /*9d70*/  FSETP.GTU.AND P0, PT, |R57|, 1.469367938527859385e-39, PT ;  /* 0x001000003900780b */ /* 0x000fda0003f0c200 */
[----:B------:R-:W-:Y:S05]  /*9d80*/  @P0 BRA `(.L_x_129) ;  /* 0x0000000000a80947 */ /* 0x000fea0003800000 */
[----:B------:R-:W-:-:S06]  /*9d90*/  DFMA R48, R54, -R48, R52 ;  /* 0x800000303630722b */ /* 0x000fcc0000000034 */
[----:B------:R-:W-:-:S04]  /*9da0*/  IMAD.MOV.U32 R48, RZ, RZ, RZ ;  /* 0x000000ffff307224 */ /* 0x000fc800078e00ff */
[C---:B------:R-:W-:Y:S02]  /*9db0*/  FSETP.NEU.AND P0, PT, R49.reuse, RZ, PT ;  /* 0x000000ff3100720b */ /* 0x040fe40003f0d000 */
[----:B------:R-:W-:-:S04]  /*9dc0*/  LOP3.LUT R36, R49, 0x80000000, R37, 0x48, !PT ;  /* 0x8000000031247812 */ /* 0x000fc800078e4825 */
[----:B------:R-:W-:-:S07]  /*9dd0*/  LOP3.LUT R49, R36, R7, RZ, 0xfc, !PT ;  /* 0x0000000724317212 */ /* 0x000fce00078efcff */
[----:B------:R-:W-:Y:S05]  /*9de0*/  @!P0 BRA `(.L_x_129) ;  /* 0x0000000000908947 */ /* 0x000fea0003800000 */
[----:B------:R-:W-:Y:S01]  /*9df0*/  IMAD.MOV R7, RZ, RZ, -R4 ;  /* 0x000000ffff077224 */ /* 0x000fe200078e0a04 */
[----:B------:R-:W-:Y:S02]  /*9e00*/  MOV R6, RZ ;  /* 0x000000ff00067202 */ /* 0x000fe40000000f00 */
[----:B------:R-:W-:-:S04]  /*9e10*/  IADD3 R4, PT, PT, -R4, -0x43300000, RZ ;  /* 0xbcd0000004047810 */ /* 0x000fc80007ffe1ff */
[----:B------:R-:W-:Y:S02]  /*9e20*/  DFMA R6, R56, -R6, R54 ;  /* 0x800000063806722b */ /* 0x000fe40000000036 */
[----:B------:R-:W-:-:S08]  /*9e30*/  DMUL.RP R54, R54, R48 ;  /* 0x0000003036367228 */ /* 0x000fd00000008000 */
[----:B------:R-:W-:Y:S02]  /*9e40*/  FSETP.NEU.AND P0, PT, |R7|, R4, PT ;  /* 0x000000040700720b */ /* 0x000fe40003f0d200 */
[----:B------:R-:W-:Y:S02]  /*9e50*/  LOP3.LUT R36, R55, R36, RZ, 0x3c, !PT ;  /* 0x0000002437247212 */ /* 0x000fe400078e3cff */
[----:B------:R-:W-:Y:S02]  /*9e60*/  FSEL R4, R54, R56, !P0 ;  /* 0x0000003836047208 */ /* 0x000fe40004000000 */
[----:B------:R-:W-:-:S03]  /*9e70*/  FSEL R5, R36, R57, !P0 ;  /* 0x0000003924057208 */ /* 0x000fc60004000000 */
[----:B------:R-:W-:Y:S02]  /*9e80*/  IMAD.MOV.U32 R56, RZ, RZ, R4 ;  /* 0x000000ffff387224 */ /* 0x000fe400078e0004 */
[----:B------:R-:W-:Y:S01]  /*9e90*/  IMAD.MOV.U32 R57, RZ, RZ, R5 ;  /* 0x000000ffff397224 */ /* 0x000fe200078e0005 */
[----:B------:R-:W-:Y:S06]  /*9ea0*/  BRA `(.L_x_129) ;  /* 0x0000000000607947 */ /* 0x000fec0003800000 */
.L_x_128:
[----:B------:R-:W-:-:S14]  /*9eb0*/  DSETP.NAN.AND P0, PT, R50, R50, PT ;  /* 0x000000323200722a */ /* 0x000fdc0003f08000 */
[----:B------:R-:W-:Y:S05]  /*9ec0*/  @P0 BRA `(.L_x_130) ;  /* 0x00000000004c0947 */ /* 0x000fea0003800000 */
[----:B------:R-:W-:-:S14]  /*9ed0*/  DSETP.NAN.AND P0, PT, R36, R36, PT ;  /* 0x000000242400722a */ /* 0x000fdc0003f08000 */
[----:B------:R-:W-:Y:S05]  /*9ee0*/  @P0 BRA `(.L_x_131) ;  /* 0x0000000000340947 */ /* 0x000fea0003800000 */
[----:B------:R-:W-:Y:S01]  /*9ef0*/  ISETP.NE.AND P0, PT, R5, R6, PT ;  /* 0x000000060500720c */ /* 0x000fe20003f05270 */
[----:B------:R-:W-:Y:S01]  /*9f00*/  IMAD.MOV.U32 R57, RZ, RZ, -0x80000 ;  /* 0xfff80000ff397424 */ /* 0x000fe200078e00ff */
[----:B------:R-:W-:-:S11]  /*9f10*/  MOV R56, 0x0 ;  /* 0x0000000000387802 */ /* 0x000fd60000000f00 */
[----:B------:R-:W-:Y:S05]  /*9f20*/  @!P0 BRA `(.L_x_129) ;  /* 0x0000000000408947 */ /* 0x000fea0003800000 */
[----:B------:R-:W-:Y:S02]  /*9f30*/  ISETP.NE.AND P0, PT, R5, 0x7ff00000, PT ;  /* 0x7ff000000500780c */ /* 0x000fe40003f05270 */
[----:B------:R-:W-:Y:S02]  /*9f40*/  LOP3.LUT R37, R51, 0x80000000, R37, 0x48, !PT ;  /* 0x8000000033257812 */ /* 0x000fe400078e4825 */
[----:B------:R-:W-:-:S13]  /*9f50*/  ISETP.EQ.OR P0, PT, R6, RZ, !P0 ;  /* 0x000000ff0600720c */ /* 0x000fda0004702670 */
[----:B------:R-:W-:Y:S01]  /*9f60*/  @P0 LOP3.LUT R3, R37, 0x7ff00000, RZ, 0xfc, !PT ;  /* 0x7ff0000025030812 */ /* 0x000fe200078efcff */
[----:B------:R-:W-:Y:S01]  /*9f70*/  @!P0 IMAD.MOV.U32 R56, RZ, RZ, RZ ;  /* 0x000000ffff388224 */ /* 0x000fe200078e00ff */
[----:B------:R-:W-:Y:S01]  /*9f80*/  @!P0 MOV R57, R37 ;  /* 0x0000002500398202 */ /* 0x000fe20000000f00 */
[----:B------:R-:W-:Y:S02]  /*9f90*/  @P0 IMAD.MOV.U32 R56, RZ, RZ, RZ ;  /* 0x000000ffff380224 */ /* 0x000fe400078e00ff */
[----:B------:R-:W-:Y:S01]  /*9fa0*/  @P0 IMAD.MOV.U32 R57, RZ, RZ, R3 ;  /* 0x000000ffff390224 */ /* 0x000fe200078e0003 */
[----:B------:R-:W-:Y:S06]  /*9fb0*/  BRA `(.L_x_129) ;  /* 0x00000000001c7947 */ /* 0x000fec0003800000 */
.L_x_131:
[----:B------:R-:W-:Y:S02]  /*9fc0*/  LOP3.LUT R3, R37, 0x80000, RZ, 0xfc, !PT ;  /* 0x0008000025037812 */ /* 0x000fe400078efcff */
[----:B------:R-:W-:-:S03]  /*9fd0*/  MOV R56, R36 ;  /* 0x0000002400387202 */ /* 0x000fc60000000f00 */
[----:B------:R-:W-:Y:S01]  /*9fe0*/  IMAD.MOV.U32 R57, RZ, RZ, R3 ;  /* 0x000000ffff397224 */ /* 0x000fe200078e0003 */
[----:B------:R-:W-:Y:S06]  /*9ff0*/  BRA `(.L_x_129) ;  /* 0x00000000000c7947 */ /* 0x000fec0003800000 */
.L_x_130:
[----:B------:R-:W-:Y:S01]  /*a000*/  LOP3.LUT R3, R51, 0x80000, RZ, 0xfc, !PT ;  /* 0x0008000033037812 */ /* 0x000fe200078efcff */
[----:B------:R-:W-:-:S03]  /*a010*/  IMAD.MOV.U32 R56, RZ, RZ, R50 ;  /* 0x000000ffff387224 */ /* 0x000fc600078e0032 */
[----:B------:R-:W-:-:S07]  /*a020*/  MOV R57, R3 ;  /* 0x0000000300397202 */ /* 0x000fce0000000f00 */
.L_x_129:
[----:B------:R-:W-:Y:S05]  /*a030*/  BSYNC.RECONVERGENT B0 ;  /* 0x0000000000007941 */ /* 0x000fea0003800200 */
.L_x_127:
[----:B------:R-:W-:Y:S01]  /*a040*/  MOV R6, R0 ;  /* 0x0000000000067202 */ /* 0x000fe20000000f00 */
[----:B------:R-:W-:Y:S02]  /*a050*/  IMAD.MOV.U32 R7, RZ, RZ, 0x0 ;  /* 0x00000000ff077424 */ /* 0x000fe400078e00ff */
[----:B------:R-:W-:Y:S02]  /*a060*/  IMAD.MOV.U32 R4, RZ, RZ, R56 ;  /* 0x000000ffff047224 */ /* 0x000fe400078e0038 */
[----:B------:R-:W-:Y:S01]  /*a070*/  IMAD.MOV.U32 R5, RZ, RZ, R57 ;  /* 0x000000ffff057224 */ /* 0x000fe200078e0039 */
[----:B------:R-:W-:Y:S06]  /*a080*/  RET.REL.NODEC R6 `(_Z19calc_mean_opacitiesPdS_S_S_S_S_S_S_S_S_S_S_S_iiid) ;  /* 0xffffff5c06dc7950 */ /* 0x000fec0003c3ffff */
.L_x_132:
        /* <DEDUP_REMOVED lines=15> */
.L_x_1082:


//--------------------- .text._Z22calc_contr_func_nonisoPdS_S_S_S_S_diii --------------------------
	.section	.text._Z22calc_contr_func_nonisoPdS_S_S_S_S_diii,"ax",@progbits
	.align	128
        .global         _Z22calc_contr_func_nonisoPdS_S_S_S_S_diii
        .type           _Z22calc_contr_func_nonisoPdS_S_S_S_S_diii,@function
        .size           _Z22calc_contr_func_nonisoPdS_S_S_S_S_diii,(.L_x_1126 - _Z22calc_contr_func_nonisoPdS_S_S_S_S_diii)
        .other          _Z22calc_contr_func_nonisoPdS_S_S_S_S_diii,@"STO_CUDA_ENTRY STV_DEFAULT"
_Z22calc_contr_func_nonisoPdS_S_S_S_S_diii:
.text._Z22calc_contr_func_nonisoPdS_S_S_S_S_diii:
[----:B------:R-:W0:Y:S01]  /*0000*/  LDC R1, c[0x0][0x37c] ;  /* 0x0000df00ff017b82 */ /* 0x000e220000000800 */
[----:B------:R-:W1:Y:S07]  /*0010*/  S2R R16, SR_TID.Y ;  /* 0x0000000000107919 */ /* 0x000e6e0000002200 */
[----:B------:R-:W2:Y:S01]  /*0020*/  S2UR UR36, SR_CTAID.Y ;  /* 0x00000000002479c3 */ /* 0x000ea20000002600 */
[----:B------:R-:W3:Y:S01]  /*0030*/  LDCU.64 UR6, c[0x0][0x3b8] ;  /* 0x00007700ff0677ac */ /* 0x000ee20008000a00 */
[----:B------:R-:W4:Y:S06]  /*0040*/  S2R R2, SR_TID.X ;  /* 0x0000000000027919 */ /* 0x000f2c0000002100 */
[----:B------:R-:W4:Y:S01]  /*0050*/  LDC R3, c[0x0][0x360] ;  /* 0x0000d800ff037b82 */ /* 0x000f220000000800 */
[----:B------:R-:W2:Y:S07]  /*0060*/  LDCU UR4, c[0x0][0x364] ;  /* 0x00006c80ff0477ac */ /* 0x000eae0008000800 */
[----:B------:R-:W4:Y:S01]  /*0070*/  S2UR UR5, SR_CTAID.X ;  /* 0x00000000000579c3 */ /* 0x000f220000002500 */
[----:B--2---:R-:W-:-:S06]  /*0080*/  UIMAD UR36, UR36, UR4, URZ ;  /* 0x00000004242472a4 */ /* 0x004fcc000f8e02ff */
[----:B-1----:R-:W-:-:S04]  /*0090*/  IADD3 R17, PT, PT, R16, UR36, RZ ;  /* 0x0000002410117c10 */ /* 0x002fc8000fffe0ff */
[----:B---3--:R-:W-:Y:S01]  /*00a0*/  ISETP.GE.AND P0, PT, R17, UR7, PT ;  /* 0x0000000711007c0c */ /* 0x008fe2000bf06270 */
[----:B----4-:R-:W-:-:S05]  /*00b0*/  IMAD R2, R3, UR5, R2 ;  /* 0x0000000503027c24 */ /* 0x010fca000f8e0202 */
[----:B------:R-:W-:-:S13]  /*00c0*/  ISETP.GE.OR P0, PT, R2, UR6, P0 ;  /* 0x0000000602007c0c */ /* 0x000fda0008706670 */
[----:B0-----:R-:W-:Y:S05]  /*00d0*/  @P0 EXIT ;  /* 0x000000000000094d */ /* 0x001fea0003800000 */
[----:B------:R-:W0:Y:S01]  /*00e0*/  LDCU UR4, c[0x0][0x3c0] ;  /* 0x00007800ff0477ac */ /* 0x000e220008000800 */
[----:B------:R-:W-:-:S04]  /*00f0*/  MOV R0, 0x10 ;  /* 0x0000001000007802 */ /* 0x000fc80000000f00 */
[----:B------:R1:W2:Y:S01]  /*0100*/  LDC.64 R6, c[0x4][R0] ;  /* 0x0100000000067b82 */ /* 0x0002a20000000a00 */
[----:B0-----:R-:W-:-:S06]  /*0110*/  UIMAD.WIDE UR4, UR4, 0x8, URZ ;  /* 0x00000008040478a5 */ /* 0x001fcc000f8e02ff */
[----:B------:R-:W-:Y:S01]  /*0120*/  MOV R9, UR5 ;  /* 0x0000000500097c02 */ /* 0x000fe20008000f00 */
[----:B------:R-:W-:Y:S01]  /*0130*/  IMAD.U32 R5, RZ, RZ, UR5 ;  /* 0x00000005ff057e24 */ /* 0x000fe2000f8e00ff */
[----:B------:R-:W-:Y:S02]  /*0140*/  MOV R4, UR4 ;  /* 0x0000000400047c02 */ /* 0x000fe40008000f00 */
[----:B------:R-:W-:Y:S01]  /*0150*/  MOV R8, UR4 ;  /* 0x0000000400087c02 */ /* 0x000fe20008000f00 */
[----:B-1----:R-:W-:-:S07]  /*0160*/  IMAD.MOV.U32 R5, RZ, RZ, R9 ;  /* 0x000000ffff057224 */ /* 0x002fce00078e0009 */
[----:B------:R-:W-:-:S07]  /*0170*/  LEPC R20, `(.L_x_133) ;  /* 0x000000001014794e */ /* 0x000fce0000000000 */
[----:B--2---:R-:W-:Y:S05]  /*0180*/  CALL.ABS.NOINC R6 ;  /* 0x0000000006007343 */ /* 0x004fea0003c00000 */
.L_x_133:
[----:B------:R-:W0:Y:S01]  /*0190*/  LDCU UR5, c[0x0][0x3c0] ;  /* 0x00007800ff0577ac */ /* 0x000e220008000800 */
[----:B------:R-:W1:Y:S01]  /*01a0*/  LDC.64 R6, c[0x0][0x358] ;  /* 0x0000d600ff067b82 */ /* 0x000e620000000a00 */
[----:B0-----:R-:W-:-:S09]  /*01b0*/  UISETP.GE.AND UP0, UPT, UR5, 0x1, UPT ;  /* 0x000000010500788c */ /* 0x001fd2000bf06270 */
[----:B------:R-:W-:Y:S05]  /*01c0*/  BRA.U !UP0, `(.L_x_134) ;  /* 0x0000000d08f07547 */ /* 0x000fea000b800000 */
[----:B------:R-:W0:Y:S01]  /*01d0*/  LDC.64 R12, c[0x0][0x3b8] ;  /* 0x0000ee00ff0c7b82 */ /* 0x000e220000000a00 */
[C---:B------:R-:W-:Y:S01]  /*01e0*/  IADD3 R9, PT, PT, R17.reuse, 0x7, RZ ;  /* 0x0000000711097810 */ /* 0x040fe20007ffe0ff */
[----:B------:R-:W-:Y:S01]  /*01f0*/  ULOP3.LUT UR4, URZ, UR36, URZ, 0x33, !UPT ;  /* 0x00000024ff047292 */ /* 0x000fe2000f8e33ff */
[C---:B------:R-:W-:Y:S01]  /*0200*/  IADD3 R11, PT, PT, R17.reuse, 0x8, RZ ;  /* 0x00000008110b7810 */ /* 0x040fe20007ffe0ff */
[----:B------:R-:W-:Y:S01]  /*0210*/  BSSY.RECONVERGENT B1, `(.L_x_134) ;  /* 0x00000f7000017945 */ /* 0x000fe20003800200 */
[----:B0-----:R-:W-:-:S03]  /*0220*/  IMAD R3, R17, R12, R2 ;  /* 0x0000000c11037224 */ /* 0x001fc600078e0202 */
[----:B------:R-:W-:Y:S01]  /*0230*/  IADD3 R0, PT, PT, -R16, UR4, R13 ;  /* 0x0000000410007c10 */ /* 0x000fe2000fffe10d */
[-CC-:B------:R-:W-:Y:S02]  /*0240*/  IMAD R8, R9, R12.reuse, R2.reuse ;  /* 0x0000000c09087224 */ /* 0x180fe400078e0202 */
[----:B------:R-:W-:Y:S02]  /*0250*/  IMAD R9, R11, R12, R2 ;  /* 0x0000000c0b097224 */ /* 0x000fe400078e0202 */
[----:B------:R-:W-:Y:S02]  /*0260*/  IMAD R10, R12, UR5, RZ ;  /* 0x000000050c0a7c24 */ /* 0x000fe4000f8e02ff */
[----:B------:R-:W-:Y:S02]  /*0270*/  IMAD.IADD R11, R3, 0x1, R12 ;  /* 0x00000001030b7824 */ /* 0x000fe400078e020c */
[----:B------:R-:W-:-:S07]  /*0280*/  HFMA2 R12, -RZ, RZ, 0, 0 ;  /* 0x00000000ff0c7431 */ /* 0x000fce00000001ff */
.L_x_143:
[----:B--2---:R-:W0:Y:S01]  /*0290*/  LDC R14, c[0x0][0x3bc] ;  /* 0x0000ef00ff0e7b82 */ /* 0x004e220000000800 */
[----:B------:R-:W-:Y:S01]  /*02a0*/  IADD3 R15, PT, PT, R17, 0x1, RZ ;  /* 0x00000001110f7810 */ /* 0x000fe20007ffe0ff */
[----:B------:R-:W-:Y:S01]  /*02b0*/  BSSY.RECONVERGENT B0, `(.L_x_135) ;  /* 0x00000cc000007945 */ /* 0x000fe20003800200 */
[----:B------:R-:W-:Y:S01]  /*02c0*/  IMAD.MOV.U32 R22, RZ, RZ, 0x0 ;  /* 0x00000000ff167424 */ /* 0x000fe200078e00ff */
[----:B------:R-:W-:Y:S02]  /*02d0*/  MOV R23, 0x3ff00000 ;  /* 0x3ff0000000177802 */ /* 0x000fe40000000f00 */
[----:B0-----:R-:W-:-:S13]  /*02e0*/  ISETP.GE.U32.AND P0, PT, R15, R14, PT ;  /* 0x0000000e0f00720c */ /* 0x001fda0003f06070 */
[----:B------:R-:W-:Y:S05]  /*02f0*/  @P0 BRA `(.L_x_136) ;  /* 0x0000000c001c0947 */ /* 0x000fea0003800000 */
[----:B------:R-:W-:Y:S01]  /*0300*/  IADD3 R13, PT, PT, -R17, -0x2, R14 ;  /* 0xfffffffe110d7810 */ /* 0x000fe20007ffe10e */
[----:B------:R-:W-:Y:S01]  /*0310*/  BSSY.RECONVERGENT B2, `(.L_x_137) ;  /* 0x0000064000027945 */ /* 0x000fe20003800200 */
[----:B------:R-:W-:Y:S02]  /*0320*/  HFMA2 R23, -RZ, RZ, 1.984375, 0 ;  /* 0x3ff00000ff177431 */ /* 0x000fe400000001ff */
[----:B------:R-:W-:Y:S01]  /*0330*/  IMAD.MOV.U32 R22, RZ, RZ, 0x0 ;  /* 0x00000000ff167424 */ /* 0x000fe200078e00ff */
[----:B------:R-:W-:Y:S02]  /*0340*/  ISETP.GE.U32.AND P0, PT, R13, 0x7, PT ;  /* 0x000000070d00780c */ /* 0x000fe40003f06070 */
[----:B------:R-:W-:-:S11]  /*0350*/  MOV R13, R15 ;  /* 0x0000000f000d7202 */ /* 0x000fd60000000f00 */
[----:B------:R-:W-:Y:S05]  /*0360*/  @!P0 BRA `(.L_x_138) ;  /* 0x0000000400788947 */ /* 0x000fea0003800000 */
[----:B------:R-:W0:Y:S01]  /*0370*/  LDCU UR5, c[0x0][0x3b8] ;  /* 0x00007700ff0577ac */ /* 0x000e220008000800 */
[C---:B------:R-:W-:Y:S01]  /*0380*/  IADD3 R13, PT, PT, R17.reuse, 0x2, RZ ;  /* 0x00000002110d7810 */ /* 0x040fe20007ffe0ff */
[C---:B------:R-:W-:Y:S01]  /*0390*/  VIADD R15, R17.reuse, 0x3 ;  /* 0x00000003110f7836 */ /* 0x040fe20000000000 */
[C---:B------:R-:W-:Y:S01]  /*03a0*/  IADD3 R19, PT, PT, R17.reuse, 0x4, RZ ;  /* 0x0000000411137810 */ /* 0x040fe20007ffe0ff */
[----:B------:R-:W2:Y:S01]  /*03b0*/  LDCU UR4, c[0x0][0x3c0] ;  /* 0x00007800ff0477ac */ /* 0x000ea20008000800 */
[C---:B------:R-:W-:Y:S01]  /*03c0*/  IADD3 R21, PT, PT, R17.reuse, 0x5, RZ ;  /* 0x0000000511157810 */ /* 0x040fe20007ffe0ff */
[----:B------:R-:W-:Y:S01]  /*03d0*/  VIADD R25, R17, 0x6 ;  /* 0x0000000611197836 */ /* 0x000fe20000000000 */
[----:B------:R-:W-:Y:S01]  /*03e0*/  LOP3.LUT R28, R0, 0xfffffff8, RZ, 0xc0, !PT ;  /* 0xfffffff8001c7812 */ /* 0x000fe200078ec0ff */
[----:B------:R-:W-:Y:S01]  /*03f0*/  BSSY.RECONVERGENT B3, `(.L_x_139) ;  /* 0x0000054000037945 */ /* 0x000fe20003800200 */
[----:B------:R-:W-:Y:S01]  /*0400*/  MOV R14, R17 ;  /* 0x00000011000e7202 */ /* 0x000fe20000000f00 */
[----:B------:R-:W-:Y:S01]  /*0410*/  IMAD.MOV.U32 R23, RZ, RZ, 0x3ff00000 ;  /* 0x3ff00000ff177424 */ /* 0x000fe200078e00ff */
[----:B------:R-:W-:-:S02]  /*0420*/  MOV R22, 0x0 ;  /* 0x0000000000167802 */ /* 0x000fc40000000f00 */
[----:B------:R-:W-:Y:S01]  /*0430*/  IADD3 R28, PT, PT, -R28, RZ, RZ ;  /* 0x000000ff1c1c7210 */ /* 0x000fe20007ffe1ff */
[--C-:B0-----:R-:W-:Y:S02]  /*0440*/  IMAD R13, R13, UR5, R2.reuse ;  /* 0x000000050d0d7c24 */ /* 0x101fe4000f8e0202 */
[--C-:B------:R-:W-:Y:S02]  /*0450*/  IMAD R33, R15, UR5, R2.reuse ;  /* 0x000000050f217c24 */ /* 0x100fe4000f8e0202 */
[--C-:B------:R-:W-:Y:S02]  /*0460*/  IMAD R19, R19, UR5, R2.reuse ;  /* 0x0000000513137c24 */ /* 0x100fe4000f8e0202 */
[--C-:B------:R-:W-:Y:S02]  /*0470*/  IMAD R21, R21, UR5, R2.reuse ;  /* 0x0000000515157c24 */ /* 0x100fe4000f8e0202 */
[----:B------:R-:W-:Y:S02]  /*0480*/  IMAD R25, R25, UR5, R2 ;  /* 0x0000000519197c24 */ /* 0x000fe4000f8e0202 */
[----:B--2---:R-:W-:-:S02]  /*0490*/  IMAD R31, R8, UR4, R12 ;  /* 0x00000004081f7c24 */ /* 0x004fc4000f8e020c */
[--C-:B------:R-:W-:Y:S02]  /*04a0*/  IMAD R15, R9, UR4, R12.reuse ;  /* 0x00000004090f7c24 */ /* 0x100fe4000f8e020c */
[--C-:B------:R-:W-:Y:S02]  /*04b0*/  IMAD R29, R11, UR4, R12.reuse ;  /* 0x000000040b1d7c24 */ /* 0x100fe4000f8e020c */
[--C-:B------:R-:W-:Y:S02]  /*04c0*/  IMAD R13, R13, UR4, R12.reuse ;  /* 0x000000040d0d7c24 */ /* 0x100fe4000f8e020c */
[--C-:B------:R-:W-:Y:S02]  /*04d0*/  IMAD R33, R33, UR4, R12.reuse ;  /* 0x0000000421217c24 */ /* 0x100fe4000f8e020c */
[--C-:B------:R-:W-:Y:S02]  /*04e0*/  IMAD R35, R19, UR4, R12.reuse ;  /* 0x0000000413237c24 */ /* 0x100fe4000f8e020c */
[----:B------:R-:W-:-:S02]  /*04f0*/  IMAD R37, R21, UR4, R12 ;  /* 0x0000000415257c24 */ /* 0x000fc4000f8e020c */
[----:B------:R-:W-:-:S07]  /*0500*/  IMAD R16, R25, UR4, R12 ;  /* 0x0000000419107c24 */ /* 0x000fce000f8e020c */
.L_x_140:
[----:B------:R-:W0:Y:S01]  /*0510*/  LDC.64 R26, c[0x0][0x380] ;  /* 0x0000e000ff1a7b82 */ /* 0x000e220000000a00 */
[C---:B-1----:R-:W-:Y:S02]  /*0520*/  R2UR UR4, R6.reuse ;  /* 0x00000000060472ca */ /* 0x042fe400000e0000 */
[C---:B------:R-:W-:Y:S02]  /*0530*/  R2UR UR5, R7.reuse ;  /* 0x00000000070572ca */ /* 0x040fe400000e0000 */
[----:B------:R-:W-:Y:S02]  /*0540*/  R2UR UR6, R6 ;  /* 0x00000000060672ca */ /* 0x000fe400000e0000 */
[----:B------:R-:W-:Y:S01]  /*0550*/  R2UR UR7, R7 ;  /* 0x00000000070772ca */ /* 0x000fe200000e0000 */
[----:B------:R-:W1:Y:S01]  /*0560*/  LDC.64 R18, c[0x0][0x388] ;  /* 0x0000e200ff127b82 */ /* 0x000e620000000a00 */
[----:B0-----:R-:W-:-:S07]  /*0570*/  IMAD.WIDE R20, R29, 0x8, R26 ;  /* 0x000000081d147825 */ /* 0x001fce00078e021a */
[----:B------:R-:W2:Y:S01]  /*0580*/  LDG.E.64 R20, desc[UR4][R20.64] ;  /* 0x0000000414147981 */ /* 0x000ea2000c1e1b00 */
[----:B-1----:R-:W-:-:S06]  /*0590*/  IMAD.WIDE R24, R29, 0x8, R18 ;  /* 0x000000081d187825 */ /* 0x002fcc00078e0212 */
[----:B------:R-:W3:Y:S01]  /*05a0*/  LDG.E.64 R24, desc[UR6][R24.64] ;  /* 0x0000000618187981 */ /* 0x000ee2000c1e1b00 */
[----:B--2---:R-:W-:Y:S01]  /*05b0*/  DMUL R22, R20, R22 ;  /* 0x0000001614167228 */ /* 0x004fe20000000000 */
[----:B------:R-:W-:-:S06]  /*05c0*/  IMAD.WIDE R20, R13, 0x8, R26 ;  /* 0x000000080d147825 */ /* 0x000fcc00078e021a */
[----:B------:R-:W2:Y:S01]  /*05d0*/  LDG.E.64 R20, desc[UR4][R20.64] ;  /* 0x0000000414147981 */ /* 0x000ea2000c1e1b00 */
[----:B---3--:R-:W-:Y:S01]  /*05e0*/  DMUL R24, R22, R24 ;  /* 0x0000001816187228 */ /* 0x008fe20000000000 */
[----:B------:R-:W-:-:S06]  /*05f0*/  IMAD.WIDE R22, R13, 0x8, R18 ;  /* 0x000000080d167825 */ /* 0x000fcc00078e0212 */
        /* <DEDUP_REMOVED lines=29> */
[----:B------:R-:W-:-:S04]  /*07d0*/  IMAD.WIDE R24, R31, 0x8, R18 ;  /* 0x000000081f187825 */ /* 0x000fc800078e0212 */
[C---:B------:R-:W-:Y:S02]  /*07e0*/  IMAD.WIDE R26, R15.reuse, 0x8, R26 ;  /* 0x000000080f1a7825 */ /* 0x040fe400078e021a */
[----:B------:R-:W3:Y:S02]  /*07f0*/  LDG.E.64 R24, desc[UR6][R24.64] ;  /* 0x0000000618187981 */ /* 0x000ee4000c1e1b00 */
[----:B------:R-:W-:Y:S02]  /*0800*/  IMAD.WIDE R18, R15, 0x8, R18 ;  /* 0x000000080f127825 */ /* 0x000fe400078e0212 */
[----:B------:R-:W4:Y:S04]  /*0810*/  LDG.E.64 R26, desc[UR4][R26.64] ;  /* 0x000000041a1a7981 */ /* 0x000f28000c1e1b00 */
[----:B------:R-:W5:Y:S01]  /*0820*/  LDG.E.64 R18, desc[UR6][R18.64] ;  /* 0x0000000612127981 */ /* 0x000f62000c1e1b00 */
[----:B------:R-:W-:-:S04]  /*0830*/  IADD3 R28, PT, PT, R28, 0x8, RZ ;  /* 0x000000081c1c7810 */ /* 0x000fc80007ffe0ff */
[----:B------:R-:W-:Y:S01]  /*0840*/  ISETP.NE.AND P0, PT, R28, RZ, PT ;  /* 0x000000ff1c00720c */ /* 0x000fe20003f05270 */
[----:B------:R-:W-:Y:S01]  /*0850*/  VIADD R14, R14, 0x8 ;  /* 0x000000080e0e7836 */ /* 0x000fe20000000000 */
[C---:B------:R-:W-:Y:S01]  /*0860*/  LEA R13, R10.reuse, R13, 0x3 ;  /* 0x0000000d0a0d7211 */ /* 0x040fe200078e18ff */
[C---:B------:R-:W-:Y:S01]  /*0870*/  IMAD R37, R10.reuse, 0x8, R37 ;  /* 0x000000080a257824 */ /* 0x040fe200078e0225 */
[C---:B------:R-:W-:Y:S01]  /*0880*/  LEA R33, R10.reuse, R33, 0x3 ;  /* 0x000000210a217211 */ /* 0x040fe200078e18ff */
[C---:B------:R-:W-:Y:S01]  /*0890*/  IMAD R29, R10.reuse, 0x8, R29 ;  /* 0x000000080a1d7824 */ /* 0x040fe200078e021d */
[C---:B------:R-:W-:Y:S02]  /*08a0*/  LEA R35, R10.reuse, R35, 0x3 ;  /* 0x000000230a237211 */ /* 0x040fe400078e18ff */
[C---:B------:R-:W-:Y:S02]  /*08b0*/  LEA R16, R10.reuse, R16, 0x3 ;  /* 0x000000100a107211 */ /* 0x040fe400078e18ff */
[----:B------:R-:W-:-:S02]  /*08c0*/  LEA R31, R10, R31, 0x3 ;  /* 0x0000001f0a1f7211 */ /* 0x000fc400078e18ff */
[----:B------:R-:W-:Y:S01]  /*08d0*/  LEA R15, R10, R15, 0x3 ;  /* 0x0000000f0a0f7211 */ /* 0x000fe200078e18ff */
[----:B--2---:R-:W-:-:S08]  /*08e0*/  DMUL R20, R20, R22 ;  /* 0x0000001614147228 */ /* 0x004fd00000000000 */
[----:B---3--:R-:W-:-:S08]  /*08f0*/  DMUL R20, R20, R24 ;  /* 0x0000001814147228 */ /* 0x008fd00000000000 */
[----:B----4-:R-:W-:-:S08]  /*0900*/  DMUL R20, R20, R26 ;  /* 0x0000001a14147228 */ /* 0x010fd00000000000 */
[----:B-----5:R-:W-:Y:S01]  /*0910*/  DMUL R22, R20, R18 ;  /* 0x0000001214167228 */ /* 0x020fe20000000000 */
[----:B------:R-:W-:Y:S10]  /*0920*/  @P0 BRA `(.L_x_140) ;  /* 0xfffffff800f80947 */ /* 0x000ff4000383ffff */
[----:B------:R-:W-:Y:S05]  /*0930*/  BSYNC.RECONVERGENT B3 ;  /* 0x0000000000037941 */ /* 0x000fea0003800200 */
.L_x_139:
[----:B------:R-:W-:-:S07]  /*0940*/  IADD3 R13, PT, PT, R14, 0x1, RZ ;  /* 0x000000010e0d7810 */ /* 0x000fce0007ffe0ff */
.L_x_138:
[----:B------:R-:W-:Y:S05]  /*0950*/  BSYNC.RECONVERGENT B2 ;  /* 0x0000000000027941 */ /* 0x000fea0003800200 */
.L_x_137:
[----:B------:R-:W-:-:S04]  /*0960*/  LOP3.LUT R14, R0, 0x7, RZ, 0xc0, !PT ;  /* 0x00000007000e7812 */ /* 0x000fc800078ec0ff */
[----:B------:R-:W-:-:S13]  /*0970*/  ISETP.NE.AND P0, PT, R14, RZ, PT ;  /* 0x000000ff0e00720c */ /* 0x000fda0003f05270 */
[----:B------:R-:W-:Y:S05]  /*0980*/  @!P0 BRA `(.L_x_136) ;  /* 0x0000000400788947 */ /* 0x000fea0003800000 */
[----:B------:R-:W-:Y:S01]  /*0990*/  IADD3 R14, PT, PT, R14, -0x1, RZ ;  /* 0xffffffff0e0e7810 */ /* 0x000fe20007ffe0ff */
[----:B------:R-:W-:Y:S01]  /*09a0*/  BSSY.RECONVERGENT B2, `(.L_x_141) ;  /* 0x0000030000027945 */ /* 0x000fe20003800200 */
[----:B------:R-:W-:Y:S02]  /*09b0*/  LOP3.LUT R16, R0, 0x3, RZ, 0xc0, !PT ;  /* 0x0000000300107812 */ /* 0x000fe400078ec0ff */
[----:B------:R-:W-:Y:S02]  /*09c0*/  ISETP.GE.U32.AND P0, PT, R14, 0x3, PT ;  /* 0x000000030e00780c */ /* 0x000fe40003f06070 */
[----:B------:R-:W-:-:S11]  /*09d0*/  ISETP.NE.AND P1, PT, R16, RZ, PT ;  /* 0x000000ff1000720c */ /* 0x000fd60003f25270 */
[----:B------:R-:W-:Y:S05]  /*09e0*/  @!P0 BRA `(.L_x_142) ;  /* 0x0000000000ac8947 */ /* 0x000fea0003800000 */
[----:B------:R-:W0:Y:S01]  /*09f0*/  LDCU UR4, c[0x0][0x3b8] ;  /* 0x00007700ff0477ac */ /* 0x000e220008000800 */
[----:B------:R-:W2:Y:S01]  /*0a00*/  LDC.64 R18, c[0x0][0x380] ;  /* 0x0000e000ff127b82 */ /* 0x000ea20000000a00 */
[C---:B-1----:R-:W-:Y:S01]  /*0a10*/  R2UR UR6, R6.reuse ;  /* 0x00000000060672ca */ /* 0x042fe200000e0000 */
[----:B------:R-:W1:Y:S01]  /*0a20*/  LDCU UR5, c[0x0][0x3c0] ;  /* 0x00007800ff0577ac */ /* 0x000e620008000800 */
[----:B------:R-:W-:Y:S02]  /*0a30*/  R2UR UR7, R7 ;  /* 0x00000000070772ca */ /* 0x000fe400000e0000 */
[----:B------:R-:W-:-:S03]  /*0a40*/  R2UR UR8, R6 ;  /* 0x00000000060872ca */ /* 0x000fc600000e0000 */
[----:B------:R-:W3:Y:S01]  /*0a50*/  LDC.64 R14, c[0x0][0x388] ;  /* 0x0000e200ff0e7b82 */ /* 0x000ee20000000a00 */
[----:B------:R-:W-:Y:S01]  /*0a60*/  R2UR UR9, R7 ;  /* 0x00000000070972ca */ /* 0x000fe200000e0000 */
[----:B0-----:R-:W-:-:S04]  /*0a70*/  IMAD R21, R13, UR4, R2 ;  /* 0x000000040d157c24 */ /* 0x001fc8000f8e0202 */
[----:B-1----:R-:W-:-:S04]  /*0a80*/  IMAD R31, R21, UR5, R12 ;  /* 0x00000005151f7c24 */ /* 0x002fc8000f8e020c */
[----:B--2---:R-:W-:Y:S01]  /*0a90*/  IMAD.WIDE R32, R31, 0x8, R18 ;  /* 0x000000081f207825 */ /* 0x004fe200078e0212 */
[----:B------:R-:W-:-:S05]  /*0aa0*/  IADD3 R29, PT, PT, R21, UR4, RZ ;  /* 0x00000004151d7c10 */ /* 0x000fca000fffe0ff */
[----:B------:R-:W2:Y:S01]  /*0ab0*/  LDG.E.64 R32, desc[UR6][R32.64] ;  /* 0x0000000620207981 */ /* 0x000ea2000c1e1b00 */
[----:B---3--:R-:W-:-:S04]  /*0ac0*/  IMAD.WIDE R30, R31, 0x8, R14 ;  /* 0x000000081f1e7825 */ /* 0x008fc800078e020e */
[----:B------:R-:W-:Y:S02]  /*0ad0*/  IMAD R25, R29, UR5, R12 ;  /* 0x000000051d197c24 */ /* 0x000fe4000f8e020c */
[----:B------:R-:W3:Y:S02]  /*0ae0*/  LDG.E.64 R30, desc[UR8][R30.64] ;  /* 0x000000081e1e7981 */ /* 0x000ee4000c1e1b00 */
[----:B------:R-:W-:-:S04]  /*0af0*/  IMAD.WIDE R20, R25, 0x8, R18 ;  /* 0x0000000819147825 */ /* 0x000fc800078e0212 */
[----:B------:R-:W-:Y:S02]  /*0b00*/  VIADD R29, R29, UR4 ;  /* 0x000000041d1d7c36 */ /* 0x000fe40008000000 */
[----:B------:R-:W4:Y:S01]  /*0b10*/  LDG.E.64 R20, desc[UR6][R20.64] ;  /* 0x0000000614147981 */ /* 0x000f22000c1e1b00 */
[----:B------:R-:W-:-:S04]  /*0b20*/  IMAD.WIDE R24, R25, 0x8, R14 ;  /* 0x0000000819187825 */ /* 0x000fc800078e020e */
[----:B------:R-:W-:Y:S02]  /*0b30*/  IMAD R35, R29, UR5, R12 ;  /* 0x000000051d237c24 */ /* 0x000fe4000f8e020c */
[----:B------:R-:W5:Y:S02]  /*0b40*/  LDG.E.64 R24, desc[UR8][R24.64] ;  /* 0x0000000818187981 */ /* 0x000f64000c1e1b00 */
[----:B------:R-:W-:Y:S01]  /*0b50*/  IMAD.WIDE R26, R35, 0x8, R18 ;  /* 0x00000008231a7825 */ /* 0x000fe200078e0212 */
[----:B------:R-:W-:-:S03]  /*0b60*/  IADD3 R37, PT, PT, R29, UR4, RZ ;  /* 0x000000041d257c10 */ /* 0x000fc6000fffe0ff */
[----:B------:R-:W-:Y:S02]  /*0b70*/  IMAD.WIDE R28, R35, 0x8, R14 ;  /* 0x00000008231c7825 */ /* 0x000fe400078e020e */
[----:B------:R-:W5:Y:S02]  /*0b80*/  LDG.E.64 R26, desc[UR6][R26.64] ;  /* 0x000000061a1a7981 */ /* 0x000f64000c1e1b00 */
[----:B------:R-:W-:Y:S02]  /*0b90*/  IMAD R35, R37, UR5, R12 ;  /* 0x0000000525237c24 */ /* 0x000fe4000f8e020c */
[----:B------:R-:W5:Y:S01]  /*0ba0*/  LDG.E.64 R28, desc[UR8][R28.64] ;  /* 0x000000081c1c7981 */ /* 0x000f62000c1e1b00 */
[----:B------:R-:W-:Y:S01]  /*0bb0*/  R2UR UR4, R6 ;  /* 0x00000000060472ca */ /* 0x000fe200000e0000 */
[----:B------:R-:W-:Y:S01]  /*0bc0*/  IMAD.WIDE R18, R35, 0x8, R18 ;  /* 0x0000000823127825 */ /* 0x000fe200078e0212 */
[----:B------:R-:W-:-:S03]  /*0bd0*/  R2UR UR5, R7 ;  /* 0x00000000070572ca */ /* 0x000fc600000e0000 */
[----:B------:R-:W-:Y:S02]  /*0be0*/  IMAD.WIDE R14, R35, 0x8, R14 ;  /* 0x00000008230e7825 */ /* 0x000fe400078e020e */
[----:B------:R-:W5:Y:S08]  /*0bf0*/  LDG.E.64 R18, desc[UR6][R18.64] ;  /* 0x0000000612127981 */ /* 0x000f70000c1e1b00 */
[----:B------:R-:W5:Y:S01]  /*0c00*/  LDG.E.64 R14, desc[UR4][R14.64] ;  /* 0x000000040e0e7981 */ /* 0x000f62000c1e1b00 */
[----:B------:R-:W-:Y:S01]  /*0c10*/  IADD3 R13, PT, PT, R13, 0x4, RZ ;  /* 0x000000040d0d7810 */ /* 0x000fe20007ffe0ff */
[----:B--2---:R-:W-:-:S08]  /*0c20*/  DMUL R32, R22, R32 ;  /* 0x0000002016207228 */ /* 0x004fd00000000000 */
[----:B---3--:R-:W-:-:S08]  /*0c30*/  DMUL R30, R32, R30 ;  /* 0x0000001e201e7228 */ /* 0x008fd00000000000 */
[----:B----4-:R-:W-:-:S08]  /*0c40*/  DMUL R20, R30, R20 ;  /* 0x000000141e147228 */ /* 0x010fd00000000000 */
[----:B-----5:R-:W-:-:S08]  /*0c50*/  DMUL R20, R20, R24 ;  /* 0x0000001814147228 */ /* 0x020fd00000000000 */
[----:B------:R-:W-:-:S08]  /*0c60*/  DMUL R20, R20, R26 ;  /* 0x0000001a14147228 */ /* 0x000fd00000000000 */
[----:B------:R-:W-:-:S08]  /*0c70*/  DMUL R20, R20, R28 ;  /* 0x0000001c14147228 */ /* 0x000fd00000000000 */
[----:B------:R-:W-:-:S08]  /*0c80*/  DMUL R20, R20, R18 ;  /* 0x0000001214147228 */ /* 0x000fd00000000000 */
[----:B------:R-:W-:-:S11]  /*0c90*/  DMUL R22, R20, R14 ;  /* 0x0000000e14167228 */ /* 0x000fd60000000000 */
.L_x_142:
[----:B------:R-:W-:Y:S05]  /*0ca0*/  BSYNC.RECONVERGENT B2 ;  /* 0x0000000000027941 */ /* 0x000fea0003800200 */
.L_x_141:
[----:B------:R-:W-:Y:S05]  /*0cb0*/  @!P1 BRA `(.L_x_136) ;  /* 0x0000000000ac9947 */ /* 0x000fea0003800000 */
[----:B------:R-:W-:Y:S01]  /*0cc0*/  ISETP.NE.AND P0, PT, R16, 0x1, PT ;  /* 0x000000011000780c */ /* 0x000fe20003f05270 */
[----:B------:R-:W0:Y:S01]  /*0cd0*/  LDC.64 R24, c[0x0][0x380] ;  /* 0x0000e000ff187b82 */ /* 0x000e220000000a00 */
[----:B------:R-:W-:-:S07]  /*0ce0*/  LOP3.LUT P1, RZ, R0, 0x1, RZ, 0xc0, !PT ;  /* 0x0000000100ff7812 */ /* 0x000fce000782c0ff */
[----:B------:R-:W2:Y:S04]  /*0cf0*/  LDC.64 R26, c[0x0][0x388] ;  /* 0x0000e200ff1a7b82 */ /* 0x000ea80000000a00 */
[C---:B-1----:R-:W-:Y:S02]  /*0d00*/  @P0 R2UR UR4, R6.reuse ;  /* 0x00000000060402ca */ /* 0x042fe400000e0000 */
[C---:B------:R-:W-:Y:S02]  /*0d10*/  @P0 R2UR UR5, R7.reuse ;  /* 0x00000000070502ca */ /* 0x040fe400000e0000 */
[----:B------:R-:W1:Y:S01]  /*0d20*/  @P0 LDC R14, c[0x0][0x3b8] ;  /* 0x0000ee00ff0e0b82 */ /* 0x000e620000000800 */
[----:B------:R-:W-:Y:S02]  /*0d30*/  @P0 R2UR UR6, R6 ;  /* 0x00000000060602ca */ /* 0x000fe400000e0000 */
[----:B------:R-:W-:-:S05]  /*0d40*/  @P0 R2UR UR7, R7 ;  /* 0x00000000070702ca */ /* 0x000fca00000e0000 */
[----:B------:R-:W3:Y:S08]  /*0d50*/  @P0 LDC R21, c[0x0][0x3c0] ;  /* 0x0000f000ff150b82 */ /* 0x000ef00000000800 */
[----:B------:R-:W4:Y:S01]  /*0d60*/  @P1 LDC R16, c[0x0][0x3b8] ;  /* 0x0000ee00ff101b82 */ /* 0x000f220000000800 */
[----:B-1----:R-:W-:-:S07]  /*0d70*/  @P0 IMAD R15, R13, R14, R2 ;  /* 0x0000000e0d0f0224 */ /* 0x002fce00078e0202 */
[----:B------:R-:W1:Y:S01]  /*0d80*/  @P1 LDC R31, c[0x0][0x3c0] ;  /* 0x0000f000ff1f1b82 */ /* 0x000e620000000800 */
[C---:B------:R-:W-:Y:S01]  /*0d90*/  @P0 IADD3 R20, PT, PT, R15.reuse, R14, RZ ;  /* 0x0000000e0f140210 */ /* 0x040fe20007ffe0ff */
[----:B---3--:R-:W-:-:S06]  /*0da0*/  @P0 IMAD R19, R15, R21, R12 ;  /* 0x000000150f130224 */ /* 0x008fcc00078e020c */
[----:B------:R-:W3:Y:S01]  /*0db0*/  LDC.64 R14, c[0x0][0x380] ;  /* 0x0000e000ff0e7b82 */ /* 0x000ee20000000a00 */
[----:B0-----:R-:W-:-:S04]  /*0dc0*/  @P0 IMAD.WIDE R28, R19, 0x8, R24 ;  /* 0x00000008131c0825 */ /* 0x001fc800078e0218 */
[----:B--2---:R-:W-:Y:S02]  /*0dd0*/  @P0 IMAD.WIDE R18, R19, 0x8, R26 ;  /* 0x0000000813120825 */ /* 0x004fe400078e021a */
[----:B------:R-:W2:Y:S02]  /*0de0*/  @P0 LDG.E.64 R28, desc[UR4][R28.64] ;  /* 0x000000041c1c0981 */ /* 0x000ea4000c1e1b00 */
[----:B------:R-:W-:Y:S02]  /*0df0*/  @P0 IMAD R33, R20, R21, R12 ;  /* 0x0000001514210224 */ /* 0x000fe400078e020c */
[----:B------:R-:W5:Y:S01]  /*0e00*/  @P0 LDG.E.64 R18, desc[UR6][R18.64] ;  /* 0x0000000612120981 */ /* 0x000f62000c1e1b00 */
[----:B------:R-:W0:Y:S01]  /*0e10*/  LDC.64 R20, c[0x0][0x388] ;  /* 0x0000e200ff147b82 */ /* 0x000e220000000a00 */
[----:B------:R-:W-:-:S04]  /*0e20*/  @P0 IMAD.WIDE R24, R33, 0x8, R24 ;  /* 0x0000000821180825 */ /* 0x000fc800078e0218 */
[----:B------:R-:W-:Y:S02]  /*0e30*/  @P0 VIADD R13, R13, 0x2 ;  /* 0x000000020d0d0836 */ /* 0x000fe40000000000 */
[----:B------:R-:W5:Y:S01]  /*0e40*/  @P0 LDG.E.64 R24, desc[UR4][R24.64] ;  /* 0x0000000418180981 */ /* 0x000f62000c1e1b00 */
[----:B------:R-:W-:Y:S01]  /*0e50*/  @P0 IMAD.WIDE R26, R33, 0x8, R26 ;  /* 0x00000008211a0825 */ /* 0x000fe200078e021a */
[----:B------:R-:W-:Y:S02]  /*0e60*/  @P1 R2UR UR4, R6 ;  /* 0x00000000060412ca */ /* 0x000fe400000e0000 */
[----:B------:R-:W-:Y:S01]  /*0e70*/  @P1 R2UR UR5, R7 ;  /* 0x00000000070512ca */ /* 0x000fe200000e0000 */
[----:B----4-:R-:W-:Y:S02]  /*0e80*/  @P1 IMAD R16, R13, R16, R2 ;  /* 0x000000100d101224 */ /* 0x010fe400078e0202 */
[----:B------:R-:W4:Y:S02]  /*0e90*/  @P0 LDG.E.64 R26, desc[UR6][R26.64] ;  /* 0x000000061a1a0981 */ /* 0x000f24000c1e1b00 */
[----:B-1----:R-:W-:Y:S01]  /*0ea0*/  @P1 IMAD R31, R16, R31, R12 ;  /* 0x0000001f101f1224 */ /* 0x002fe200078e020c */
[----:B------:R-:W-:-:S02]  /*0eb0*/  @P1 R2UR UR6, R6 ;  /* 0x00000000060612ca */ /* 0x000fc400000e0000 */
[----:B------:R-:W-:Y:S01]  /*0ec0*/  @P1 R2UR UR7, R7 ;  /* 0x00000000070712ca */ /* 0x000fe200000e0000 */
[----:B---3--:R-:W-:-:S04]  /*0ed0*/  @P1 IMAD.WIDE R14, R31, 0x8, R14 ;  /* 0x000000081f0e1825 */ /* 0x008fc800078e020e */
[----:B0-----:R-:W-:Y:S02]  /*0ee0*/  @P1 IMAD.WIDE R20, R31, 0x8, R20 ;  /* 0x000000081f141825 */ /* 0x001fe400078e0214 */
[----:B------:R-:W3:Y:S06]  /*0ef0*/  @P1 LDG.E.64 R14, desc[UR4][R14.64] ;  /* 0x000000040e0e1981 */ /* 0x000eec000c1e1b00 */
[----:B------:R-:W3:Y:S01]  /*0f00*/  @P1 LDG.E.64 R20, desc[UR6][R20.64] ;  /* 0x0000000614141981 */ /* 0x000ee2000c1e1b00 */
[----:B--2---:R-:W-:-:S08]  /*0f10*/  @P0 DMUL R28, R22, R28 ;  /* 0x0000001c161c0228 */ /* 0x004fd00000000000 */
[----:B-----5:R-:W-:-:S08]  /*0f20*/  @P0 DMUL R18, R28, R18 ;  /* 0x000000121c120228 */ /* 0x020fd00000000000 */
[----:B------:R-:W-:-:S08]  /*0f30*/  @P0 DMUL R18, R18, R24 ;  /* 0x0000001812120228 */ /* 0x000fd00000000000 */
[----:B----4-:R-:W-:-:S08]  /*0f40*/  @P0 DMUL R22, R18, R26 ;  /* 0x0000001a12160228 */ /* 0x010fd00000000000 */
[----:B---3--:R-:W-:-:S08]  /*0f50*/  @P1 DMUL R18, R22, R14 ;  /* 0x0000000e16121228 */ /* 0x008fd00000000000 */
[----:B------:R-:W-:-:S11]  /*0f60*/  @P1 DMUL R22, R18, R20 ;  /* 0x0000001412161228 */ /* 0x000fd60000000000 */
.L_x_136:
[----:B------:R-:W-:Y:S05]  /*0f70*/  BSYNC.RECONVERGENT B0 ;  /* 0x0000000000007941 */ /* 0x000fea0003800200 */
.L_x_135:
[----:B------:R-:W0:Y:S01]  /*0f80*/  LDC.64 R18, c[0x0][0x380] ;  /* 0x0000e000ff127b82 */ /* 0x000e220000000a00 */
[----:B------:R-:W2:Y:S01]  /*0f90*/  LDCU UR4, c[0x0][0x3c0] ;  /* 0x00007800ff0477ac */ /* 0x000ea20008000800 */
[C---:B-1----:R-:W-:Y:S02]  /*0fa0*/  R2UR UR6, R6.reuse ;  /* 0x00000000060672ca */ /* 0x042fe400000e0000 */
[C---:B------:R-:W-:Y:S01]  /*0fb0*/  R2UR UR7, R7.reuse ;  /* 0x00000000070772ca */ /* 0x040fe200000e0000 */
[----:B------:R-:W1:Y:S01]  /*0fc0*/  LDCU UR5, c[0x0][0x3b8] ;  /* 0x00007700ff0577ac */ /* 0x000e620008000800 */
[----:B------:R-:W-:Y:S02]  /*0fd0*/  R2UR UR8, R6 ;  /* 0x00000000060872ca */ /* 0x000fe400000e0000 */
[----:B------:R-:W3:Y:S01]  /*0fe0*/  LDC.64 R20, c[0x0][0x388] ;  /* 0x0000e200ff147b82 */ /* 0x000ee20000000a00 */
[----:B------:R-:W-:-:S07]  /*0ff0*/  R2UR UR9, R7 ;  /* 0x00000000070972ca */ /* 0x000fce00000e0000 */
[----:B------:R-:W4:Y:S01]  /*1000*/  LDC.64 R26, c[0x0][0x3a0] ;  /* 0x0000e800ff1a7b82 */ /* 0x000f220000000a00 */
[----:B--2---:R-:W-:-:S04]  /*1010*/  IMAD R3, R3, UR4, R12 ;  /* 0x0000000403037c24 */ /* 0x004fc8000f8e020c */
[----:B0-----:R-:W-:-:S03]  /*1020*/  IMAD.WIDE R18, R3, 0x8, R18 ;  /* 0x0000000803127825 */ /* 0x001fc600078e0212 */
[----:B------:R-:W0:Y:S03]  /*1030*/  LDC.64 R14, c[0x0][0x390] ;  /* 0x0000e400ff0e7b82 */ /* 0x000e260000000a00 */
[----:B------:R-:W2:Y:S01]  /*1040*/  LDG.E.64 R18, desc[UR6][R18.64] ;  /* 0x0000000612127981 */ /* 0x000ea2000c1e1b00 */
[----:B---3--:R-:W-:-:S06]  /*1050*/  IMAD.WIDE R20, R3, 0x8, R20 ;  /* 0x0000000803147825 */ /* 0x008fcc00078e0214 */
[----:B------:R-:W2:Y:S01]  /*1060*/  LDG.E.64 R20, desc[UR8][R20.64] ;  /* 0x0000000814147981 */ /* 0x000ea2000c1e1b00 */
[----:B------:R-:W-:Y:S02]  /*1070*/  R2UR UR10, R6 ;  /* 0x00000000060a72ca */ /* 0x000fe400000e0000 */
[----:B------:R-:W-:Y:S01]  /*1080*/  R2UR UR11, R7 ;  /* 0x00000000070b72ca */ /* 0x000fe200000e0000 */
[----:B-1----:R-:W-:Y:S01]  /*1090*/  IMAD R3, R17, UR5, R2 ;  /* 0x0000000511037c24 */ /* 0x002fe2000f8e0202 */
[----:B--2---:R-:W-:Y:S01]  /*10a0*/  DFMA R24, -R18, R20, 1 ;  /* 0x3ff000001218742b */ /* 0x004fe20000000114 */
[----:B----4-:R-:W-:-:S07]  /*10b0*/  IMAD.WIDE.U32 R18, R12, 0x8, R26 ;  /* 0x000000080c127825 */ /* 0x010fce00078e001a */
[----:B------:R-:W-:Y:S01]  /*10c0*/  DMUL R22, R24, R22 ;  /* 0x0000001618167228 */ /* 0x000fe20000000000 */
[----:B------:R-:W-:-:S06]  /*10d0*/  IMAD.WIDE.U32 R24, R12, 0x8, R4 ;  /* 0x000000080c187825 */ /* 0x000fcc00078e0004 */
[----:B------:R2:W-:Y:S01]  /*10e0*/  ST.E.64 desc[UR6][R24.64], R22 ;  /* 0x0000001618007985 */ /* 0x0005e2000c101b06 */
[----:B0-----:R-:W-:-:S03]  /*10f0*/  IMAD.WIDE R20, R3, 0x8, R14 ;  /* 0x0000000803147825 */ /* 0x001fc600078e020e */
[----:B------:R-:W3:Y:S04]  /*1100*/  LDG.E.64 R18, desc[UR8][R18.64] ;  /* 0x0000000812127981 */ /* 0x000ee8000c1e1b00 */
[----:B------:R-:W4:Y:S01]  /*1110*/  LDG.E.64 R26, desc[UR10][R20.64] ;  /* 0x0000000a141a7981 */ /* 0x000f22000c1e1b00 */
[----:B------:R-:W-:-:S04]  /*1120*/  IADD3 R12, PT, PT, R12, 0x1, RZ ;  /* 0x000000010c0c7810 */ /* 0x000fc80007ffe0ff */
[----:B------:R-:W-:Y:S01]  /*1130*/  ISETP.NE.AND P0, PT, R12, UR4, PT ;  /* 0x000000040c007c0c */ /* 0x000fe2000bf05270 */
[----:B---3--:R-:W-:-:S08]  /*1140*/  DMUL R14, R18, 0.5 ;  /* 0x3fe00000120e7828 */ /* 0x008fd00000000000 */
[----:B----4-:R-:W-:-:S07]  /*1150*/  DFMA R14, R22, R14, R26 ;  /* 0x0000000e160e722b */ /* 0x010fce000000001a */
[----:B------:R2:W-:Y:S01]  /*1160*/  STG.E.64 desc[UR6][R20.64], R14 ;  /* 0x0000000e14007986 */ /* 0x0005e2000c101b06 */
[----:B------:R-:W-:Y:S05]  /*1170*/  @P0 BRA `(.L_x_143) ;  /* 0xfffffff000440947 */ /* 0x000fea000383ffff */
[----:B------:R-:W-:Y:S05]  /*1180*/  BSYNC.RECONVERGENT B1 ;  /* 0x0000000000017941 */ /* 0x000fea0003800200 */
.L_x_134:
[----:B------:R-:W0:Y:S01]  /*1190*/  LDCU.64 UR6, c[0x0][0x3b8] ;  /* 0x00007700ff0677ac */ /* 0x000e220008000a00 */
[----:B------:R-:W3:Y:S01]  /*11a0*/  LDC.64 R8, c[0x0][0x3a8] ;  /* 0x0000ea00ff087b82 */ /* 0x000ee20000000a00 */
[----:B-1----:R-:W-:Y:S02]  /*11b0*/  R2UR UR8, R6 ;  /* 0x00000000060872ca */ /* 0x002fe400000e0000 */
[C---:B------:R-:W-:Y:S02]  /*11c0*/  R2UR UR9, R7.reuse ;  /* 0x00000000070972ca */ /* 0x040fe400000e0000 */
[----:B------:R-:W-:-:S03]  /*11d0*/  R2UR UR5, R7 ;  /* 0x00000000070572ca */ /* 0x000fc600000e0000 */
[----:B------:R-:W1:Y:S01]  /*11e0*/  LDC.64 R10, c[0x0][0x390] ;  /* 0x0000e400ff0a7b82 */ /* 0x000e620000000a00 */
[----:B0-----:R-:W-:-:S06]  /*11f0*/  UIADD3 UR4, UPT, UPT, UR7, 0x2, URZ ;  /* 0x0000000207047890 */ /* 0x001fcc000fffe0ff */
[----:B------:R-:W-:Y:S01]  /*1200*/  IMAD R3, R2, UR4, R17 ;  /* 0x0000000402037c24 */ /* 0x000fe2000f8e0211 */
[----:B------:R-:W-:Y:S01]  /*1210*/  R2UR UR4, R6 ;  /* 0x00000000060472ca */ /* 0x000fe200000e0000 */
[----:B------:R-:W-:Y:S02]  /*1220*/  IMAD R17, R17, UR6, R2 ;  /* 0x0000000611117c24 */ /* 0x000fe4000f8e0202 */
[----:B---3--:R-:W-:-:S06]  /*1230*/  IMAD.WIDE R8, R3, 0x8, R8 ;  /* 0x0000000803087825 */ /* 0x008fcc00078e0208 */
[----:B------:R-:W3:Y:S01]  /*1240*/  LDG.E.64 R8, desc[UR8][R8.64] ;  /* 0x0000000808087981 */ /* 0x000ee2000c1e1b00 */
[----:B-1----:R-:W-:-:S04]  /*1250*/  IMAD.WIDE R12, R17, 0x8, R10 ;  /* 0x00000008110c7825 */ /* 0x002fc800078e020a */
[----:B------:R-:W-:Y:S01]  /*1260*/  HFMA2 R3, -RZ, RZ, 2.048828125, 0.01168060302734375 ;  /* 0x401921fbff037431 */ /* 0x000fe200000001ff */
[----:B------:R-:W0:Y:S01]  /*1270*/  LDC.64 R10, c[0x0][0x398] ;  /* 0x0000e600ff0a7b82 */ /* 0x000e220000000a00 */
[----:B------:R-:W4:Y:S01]  /*1280*/  LDG.E.64 R12, desc[UR4][R12.64] ;  /* 0x000000040c0c7981 */ /* 0x000f22000c1e1b00 */
[----:B------:R-:W1:Y:S01]  /*1290*/  LDCU.64 UR4, c[0x0][0x3b0] ;  /* 0x00007600ff0477ac */ /* 0x000e620008000a00 */
[----:B------:R-:W-:Y:S02]  /*12a0*/  MOV R2, 0x54442d18 ;  /* 0x54442d1800027802 */ /* 0x000fe40000000f00 */
[----:B------:R-:W-:-:S04]  /*12b0*/  MOV R0, 0x18 ;  /* 0x0000001800007802 */ /* 0x000fc80000000f00 */
[----:B-1----:R-:W-:Y:S01]  /*12c0*/  DMUL R2, R2, UR4 ;  /* 0x0000000402027c28 */ /* 0x002fe20008000000 */
[----:B------:R-:W-:Y:S02]  /*12d0*/  R2UR UR4, R6 ;  /* 0x00000000060472ca */ /* 0x000fe400000e0000 */
[----:B------:R-:W-:Y:S01]  /*12e0*/  R2UR UR5, R7 ;  /* 0x00000000070572ca */ /* 0x000fe200000e0000 */
[----:B0-----:R-:W-:-:S04]  /*12f0*/  IMAD.WIDE R6, R17, 0x8, R10 ;  /* 0x0000000811067825 */ /* 0x001fc800078e020a */
[----:B---3--:R-:W-:Y:S01]  /*1300*/  DMUL R2, R2, R8 ;  /* 0x0000000802027228 */ /* 0x008fe20000000000 */
[----:B------:R0:W1:Y:S07]  /*1310*/  LDC.64 R8, c[0x4][R0] ;  /* 0x0100000000087b82 */ /* 0x00006e0000000a00 */
[----:B----4-:R-:W-:-:S07]  /*1320*/  DMUL R2, R2, R12 ;  /* 0x0000000c02027228 */ /* 0x010fce0000000000 */
[----:B------:R0:W-:Y:S04]  /*1330*/  STG.E.64 desc[UR4][R6.64], R2 ;  /* 0x0000000206007986 */ /* 0x0001e8000c101b04 */
[----:B--2---:R-:W-:-:S07]  /*1340*/  LEPC R20, `(.L_x_144) ;  /* 0x000000001014794e */ /* 0x004fce0000000000 */
[----:B01----:R-:W-:Y:S05]  /*1350*/  CALL.ABS.NOINC R8 ;  /* 0x0000000008007343 */ /* 0x003fea0003c00000 */
.L_x_144:
[----:B------:R-:W-:Y:S05]  /*1360*/  EXIT ;  /* 0x000000000000794d */ /* 0x000fea0003800000 */
.L_x_145:
        /* <DEDUP_REMOVED lines=9> */
.L_x_1126:


//--------------------- .text._Z19calc_contr_func_isoPdS_S_S_S_diii --------------------------
	.section	.text._Z19calc_contr_func_isoPdS_S_S_S_diii,"ax",@progbits
	.align	128
        .global         _Z19calc_contr_func_isoPdS_S_S_S_diii
        .type           _Z19calc_contr_func_isoPdS_S_S_S_diii,@function
        .size           _Z19calc_contr_func_isoPdS_S_S_S_diii,(.L_x_1127 - _Z19calc_contr_func_isoPdS_S_S_S_diii)
        .other          _Z19calc_contr_func_isoPdS_S_S_S_diii,@"STO_CUDA_ENTRY STV_DEFAULT"
_Z19calc_contr_func_isoPdS_S_S_S_diii:
.text._Z19calc_contr_func_isoPdS_S_S_S_diii:
        /* <DEDUP_REMOVED lines=21> */
[----:B------:R-:W-:Y:S02]  /*0150*/  MOV R4, UR4 ;  /* 0x0000000400047c02 */ /* 0x000fe40008000f00 */
[----:B-1----:R-:W-:-:S07]  /*0160*/  MOV R5, R9 ;  /* 0x0000000900057202 */ /* 0x002fce0000000f00 */
[----:B------:R-:W-:-:S07]  /*0170*/  LEPC R20, `(.L_x_146) ;  /* 0x000000001014794e */ /* 0x000fce0000000000 */
[----:B--2---:R-:W-:Y:S05]  /*0180*/  CALL.ABS.NOINC R6 ;  /* 0x0000000006007343 */ /* 0x004fea0003c00000 */
.L_x_146:
[----:B------:R-:W0:Y:S01]  /*0190*/  LDCU UR5, c[0x0][0x3b8] ;  /* 0x00007700ff0577ac */ /* 0x000e220008000800 */
[----:B------:R-:W1:Y:S01]  /*01a0*/  LDC.64 R6, c[0x0][0x358] ;  /* 0x0000d600ff067b82 */ /* 0x000e620000000a00 */
[----:B0-----:R-:W-:-:S09]  /*01b0*/  UISETP.GE.AND UP0, UPT, UR5, 0x1, UPT ;  /* 0x000000010500788c */ /* 0x001fd2000bf06270 */
[----:B------:R-:W-:Y:S05]  /*01c0*/  BRA.U !UP0, `(.L_x_147) ;  /* 0x0000001108bc7547 */ /* 0x000fea000b800000 */
[----:B------:R-:W0:Y:S01]  /*01d0*/  LDC.64 R18, c[0x0][0x3b0] ;  /* 0x0000ec00ff127b82 */ /* 0x000e220000000a00 */
[----:B------:R-:W-:Y:S01]  /*01e0*/  ULOP3.LUT UR4, URZ, UR36, URZ, 0x33, !UPT ;  /* 0x00000024ff047292 */ /* 0x000fe2000f8e33ff */
[C---:B------:R-:W-:Y:S01]  /*01f0*/  IADD3 R0, PT, PT, R2.reuse, 0x9, RZ ;  /* 0x0000000902007810 */ /* 0x040fe20007ffe0ff */
[C---:B------:R-:W-:Y:S01]  /*0200*/  VIADD R11, R2.reuse, 0xe ;  /* 0x0000000e020b7836 */ /* 0x040fe20000000000 */
[C---:B------:R-:W-:Y:S01]  /*0210*/  IADD3 R8, PT, PT, R2.reuse, 0xb, RZ ;  /* 0x0000000b02087810 */ /* 0x040fe20007ffe0ff */
[----:B------:R-:W-:Y:S01]  /*0220*/  BSSY.RECONVERGENT B1, `(.L_x_147) ;  /* 0x0000129000017945 */ /* 0x000fe20003800200 */
[C---:B------:R-:W-:Y:S02]  /*0230*/  IADD3 R9, PT, PT, R2.reuse, 0xc, RZ ;  /* 0x0000000c02097810 */ /* 0x040fe40007ffe0ff */
[C---:B------:R-:W-:Y:S02]  /*0240*/  IADD3 R10, PT, PT, R2.reuse, 0xd, RZ ;  /* 0x0000000d020a7810 */ /* 0x040fe40007ffe0ff */
[----:B------:R-:W-:-:S02]  /*0250*/  IADD3 R12, PT, PT, R2, 0xf, RZ ;  /* 0x0000000f020c7810 */ /* 0x000fc40007ffe0ff */
[C---:B------:R-:W-:Y:S02]  /*0260*/  IADD3 R13, PT, PT, R2.reuse, 0x10, RZ ;  /* 0x00000010020d7810 */ /* 0x040fe40007ffe0ff */
[----:B0-----:R-:W-:Y:S01]  /*0270*/  IADD3 R3, PT, PT, -R2, -0x2, R19 ;  /* 0xfffffffe02037810 */ /* 0x001fe20007ffe113 */
[-C--:B------:R-:W-:Y:S01]  /*0280*/  IMAD R0, R0, R18.reuse, R17 ;  /* 0x0000001200007224 */ /* 0x080fe200078e0211 */
[----:B------:R-:W-:Y:S01]  /*0290*/  IADD3 R20, PT, PT, -R16, UR4, R19 ;  /* 0x0000000410147c10 */ /* 0x000fe2000fffe113 */
[-CC-:B------:R-:W-:Y:S01]  /*02a0*/  IMAD R8, R8, R18.reuse, R17.reuse ;  /* 0x0000001208087224 */ /* 0x180fe200078e0211 */
[----:B------:R-:W-:Y:S01]  /*02b0*/  ISETP.GE.U32.AND P0, PT, R3, 0xf, PT ;  /* 0x0000000f0300780c */ /* 0x000fe20003f06070 */
[----:B------:R-:W-:Y:S01]  /*02c0*/  VIADD R3, R2, 0xa ;  /* 0x0000000a02037836 */ /* 0x000fe20000000000 */
[----:B------:R-:W-:Y:S01]  /*02d0*/  LOP3.LUT R21, R20, 0xfffffff0, RZ, 0xc0, !PT ;  /* 0xfffffff014157812 */ /* 0x000fe200078ec0ff */
[----:B------:R-:W-:Y:S02]  /*02e0*/  IMAD R9, R9, R18, R17 ;  /* 0x0000001209097224 */ /* 0x000fe400078e0211 */
[----:B------:R-:W-:-:S02]  /*02f0*/  HFMA2 R19, -RZ, RZ, 0, 0 ;  /* 0x00000000ff137431 */ /* 0x000fc400000001ff */
[-CC-:B------:R-:W-:Y:S01]  /*0300*/  IMAD R3, R3, R18.reuse, R17.reuse ;  /* 0x0000001203037224 */ /* 0x180fe200078e0211 */
[----:B------:R-:W-:Y:S01]  /*0310*/  LOP3.LUT R16, R20, 0xf, RZ, 0xc0, !PT ;  /* 0x0000000f14107812 */ /* 0x000fe200078ec0ff */
[-CC-:B------:R-:W-:Y:S02]  /*0320*/  IMAD R10, R10, R18.reuse, R17.reuse ;  /* 0x000000120a0a7224 */ /* 0x180fe400078e0211 */
[-CC-:B------:R-:W-:Y:S02]  /*0330*/  IMAD R11, R11, R18.reuse, R17.reuse ;  /* 0x000000120b0b7224 */ /* 0x180fe400078e0211 */
[-CC-:B------:R-:W-:Y:S02]  /*0340*/  IMAD R12, R12, R18.reuse, R17.reuse ;  /* 0x000000120c0c7224 */ /* 0x180fe400078e0211 */
[-CC-:B------:R-:W-:Y:S02]  /*0350*/  IMAD R13, R13, R18.reuse, R17.reuse ;  /* 0x000000120d0d7224 */ /* 0x180fe400078e0211 */
[----:B------:R-:W-:-:S02]  /*0360*/  IMAD R14, R2, R18, R17 ;  /* 0x00000012020e7224 */ /* 0x000fc400078e0211 */
[----:B------:R-:W-:Y:S01]  /*0370*/  IMAD R15, R18, UR5, RZ ;  /* 0x00000005120f7c24 */ /* 0x000fe2000f8e02ff */
[C---:B------:R-:W-:Y:S01]  /*0380*/  LOP3.LUT R18, R20.reuse, 0x7, RZ, 0xc0, !PT ;  /* 0x0000000714127812 */ /* 0x040fe200078ec0ff */
[----:B------:R-:W-:Y:S01]  /*0390*/  IMAD.MOV R21, RZ, RZ, -R21 ;  /* 0x000000ffff157224 */ /* 0x000fe200078e0a15 */
[----:B------:R-:W-:-:S07]  /*03a0*/  LOP3.LUT R20, R20, 0x3, RZ, 0xc0, !PT ;  /* 0x0000000314147812 */ /* 0x000fce00078ec0ff */
.L_x_158:
[----:B0-----:R-:W0:Y:S01]  /*03b0*/  LDCU UR4, c[0x0][0x3b4] ;  /* 0x00007680ff0477ac */ /* 0x001e220008000800 */
[----:B------:R-:W-:Y:S01]  /*03c0*/  IADD3 R40, PT, PT, R2, 0x1, RZ ;  /* 0x0000000102287810 */ /* 0x000fe20007ffe0ff */
[----:B------:R-:W-:Y:S01]  /*03d0*/  BSSY.RECONVERGENT B0, `(.L_x_148) ;  /* 0x00000f2000007945 */ /* 0x000fe20003800200 */
[----:B------:R-:W-:Y:S02]  /*03e0*/  MOV R30, 0x0 ;  /* 0x00000000001e7802 */ /* 0x000fe40000000f00 */
[----:B------:R-:W-:Y:S02]  /*03f0*/  MOV R31, 0x3ff00000 ;  /* 0x3ff00000001f7802 */ /* 0x000fe40000000f00 */
[----:B0-----:R-:W-:-:S13]  /*0400*/  ISETP.GE.U32.AND P1, PT, R40, UR4, PT ;  /* 0x0000000428007c0c */ /* 0x001fda000bf26070 */
[----:B------:R-:W-:Y:S05]  /*0410*/  @P1 BRA `(.L_x_149) ;  /* 0x0000000c00b41947 */ /* 0x000fea0003800000 */
[----:B------:R-:W-:Y:S01]  /*0420*/  BSSY.RECONVERGENT B2, `(.L_x_150) ;  /* 0x0000075000027945 */ /* 0x000fe20003800200 */
[----:B------:R-:W-:Y:S01]  /*0430*/  IMAD.MOV.U32 R30, RZ, RZ, 0x0 ;  /* 0x00000000ff1e7424 */ /* 0x000fe200078e00ff */
[----:B------:R-:W-:Y:S02]  /*0440*/  MOV R31, 0x3ff00000 ;  /* 0x3ff00000001f7802 */ /* 0x000fe40000000f00 */
[----:B------:R-:W-:Y:S05]  /*0450*/  @!P0 BRA `(.L_x_151) ;  /* 0x0000000400c48947 */ /* 0x000fea0003800000 */
[----:B------:R-:W0:Y:S01]  /*0460*/  LDCU UR5, c[0x0][0x3b0] ;  /* 0x00007600ff0577ac */ /* 0x000e220008000800 */
[C---:B------:R-:W-:Y:S01]  /*0470*/  IADD3 R22, PT, PT, R2.reuse, 0x2, RZ ;  /* 0x0000000202167810 */ /* 0x040fe20007ffe0ff */
[C---:B------:R-:W-:Y:S01]  /*0480*/  VIADD R32, R2.reuse, 0x5 ;  /* 0x0000000502207836 */ /* 0x040fe20000000000 */
[C---:B------:R-:W-:Y:S01]  /*0490*/  IADD3 R34, PT, PT, R2.reuse, 0x6, RZ ;  /* 0x0000000602227810 */ /* 0x040fe20007ffe0ff */
[----:B------:R-:W2:Y:S01]  /*04a0*/  LDCU UR4, c[0x0][0x3b8] ;  /* 0x00007700ff0477ac */ /* 0x000ea20008000800 */
[C---:B------:R-:W-:Y:S01]  /*04b0*/  IADD3 R26, PT, PT, R2.reuse, 0x3, RZ ;  /* 0x00000003021a7810 */ /* 0x040fe20007ffe0ff */
[----:B------:R-:W-:Y:S01]  /*04c0*/  HFMA2 R30, -RZ, RZ, 0, 0 ;  /* 0x00000000ff1e7431 */ /* 0x000fe200000001ff */
[C---:B------:R-:W-:Y:S01]  /*04d0*/  IADD3 R28, PT, PT, R2.reuse, 0x4, RZ ;  /* 0x00000004021c7810 */ /* 0x040fe20007ffe0ff */
[----:B------:R-:W-:Y:S01]  /*04e0*/  BSSY.RECONVERGENT B3, `(.L_x_152) ;  /* 0x0000067000037945 */ /* 0x000fe20003800200 */
[C---:B------:R-:W-:Y:S01]  /*04f0*/  IADD3 R36, PT, PT, R2.reuse, 0x7, RZ ;  /* 0x0000000702247810 */ /* 0x040fe20007ffe0ff */
[----:B------:R-:W-:Y:S01]  /*0500*/  IMAD.MOV.U32 R23, RZ, RZ, R2 ;  /* 0x000000ffff177224 */ /* 0x000fe200078e0002 */
[----:B------:R-:W-:-:S02]  /*0510*/  IADD3 R38, PT, PT, R2, 0x8, RZ ;  /* 0x0000000802267810 */ /* 0x000fc40007ffe0ff */
[----:B------:R-:W-:Y:S02]  /*0520*/  MOV R49, R21 ;  /* 0x0000001500317202 */ /* 0x000fe40000000f00 */
[----:B------:R-:W-:Y:S01]  /*0530*/  MOV R31, 0x3ff00000 ;  /* 0x3ff00000001f7802 */ /* 0x000fe20000000f00 */
[--C-:B0-----:R-:W-:Y:S01]  /*0540*/  IMAD R24, R22, UR5, R17.reuse ;  /* 0x0000000516187c24 */ /* 0x101fe2000f8e0211 */
[----:B------:R-:W-:Y:S01]  /*0550*/  IADD3 R22, PT, PT, R14, UR5, RZ ;  /* 0x000000050e167c10 */ /* 0x000fe2000fffe0ff */
[--C-:B------:R-:W-:Y:S02]  /*0560*/  IMAD R46, R34, UR5, R17.reuse ;  /* 0x00000005222e7c24 */ /* 0x100fe4000f8e0211 */
[--C-:B------:R-:W-:Y:S02]  /*0570*/  IMAD R26, R26, UR5, R17.reuse ;  /* 0x000000051a1a7c24 */ /* 0x100fe4000f8e0211 */
[--C-:B------:R-:W-:Y:S02]  /*0580*/  IMAD R28, R28, UR5, R17.reuse ;  /* 0x000000051c1c7c24 */ /* 0x100fe4000f8e0211 */
[----:B------:R-:W-:-:S02]  /*0590*/  IMAD R32, R32, UR5, R17 ;  /* 0x0000000520207c24 */ /* 0x000fc4000f8e0211 */
[--C-:B------:R-:W-:Y:S02]  /*05a0*/  IMAD R50, R36, UR5, R17.reuse ;  /* 0x0000000524327c24 */ /* 0x100fe4000f8e0211 */
[----:B------:R-:W-:Y:S02]  /*05b0*/  IMAD R52, R38, UR5, R17 ;  /* 0x0000000526347c24 */ /* 0x000fe4000f8e0211 */
[--C-:B--2---:R-:W-:Y:S02]  /*05c0*/  IMAD R45, R46, UR4, R19.reuse ;  /* 0x000000042e2d7c24 */ /* 0x104fe4000f8e0213 */
[--C-:B------:R-:W-:Y:S02]  /*05d0*/  IMAD R48, R0, UR4, R19.reuse ;  /* 0x0000000400307c24 */ /* 0x100fe4000f8e0213 */
[--C-:B------:R-:W-:Y:S02]  /*05e0*/  IMAD R34, R3, UR4, R19.reuse ;  /* 0x0000000403227c24 */ /* 0x100fe4000f8e0213 */
[----:B------:R-:W-:-:S02]  /*05f0*/  IMAD R35, R8, UR4, R19 ;  /* 0x0000000408237c24 */ /* 0x000fc4000f8e0213 */
[--C-:B------:R-:W-:Y:S02]  /*0600*/  IMAD R36, R9, UR4, R19.reuse ;  /* 0x0000000409247c24 */ /* 0x100fe4000f8e0213 */
[--C-:B------:R-:W-:Y:S02]  /*0610*/  IMAD R37, R10, UR4, R19.reuse ;  /* 0x000000040a257c24 */ /* 0x100fe4000f8e0213 */
[--C-:B------:R-:W-:Y:S02]  /*0620*/  IMAD R38, R11, UR4, R19.reuse ;  /* 0x000000040b267c24 */ /* 0x100fe4000f8e0213 */
        /* <DEDUP_REMOVED lines=8> */
[----:B------:R-:W-:-:S07]  /*06b0*/  IMAD R22, R22, UR4, R19 ;  /* 0x0000000416167c24 */ /* 0x000fce000f8e0213 */
.L_x_153:
[----:B------:R-:W0:Y:S01]  /*06c0*/  LDC.64 R32, c[0x0][0x380] ;  /* 0x0000e000ff207b82 */ /* 0x000e220000000a00 */
[C---:B-1----:R-:W-:Y:S02]  /*06d0*/  R2UR UR4, R6.reuse ;  /* 0x00000000060472ca */ /* 0x042fe400000e0000 */
[C---:B------:R-:W-:Y:S02]  /*06e0*/  R2UR UR5, R7.reuse ;  /* 0x00000000070572ca */ /* 0x040fe400000e0000 */
[----:B------:R-:W-:Y:S02]  /*06f0*/  R2UR UR6, R6 ;  /* 0x00000000060672ca */ /* 0x000fe400000e0000 */
[----:B------:R-:W-:Y:S01]  /*0700*/  R2UR UR7, R7 ;  /* 0x00000000070772ca */ /* 0x000fe200000e0000 */
[----:B0-----:R-:W-:-:S08]  /*0710*/  IMAD.WIDE R28, R22, 0x8, R32 ;  /* 0x00000008161c7825 */ /* 0x001fd000078e0220 */
[----:B------:R-:W2:Y:S01]  /*0720*/  LDG.E.64 R26, desc[UR4][R28.64] ;  /* 0x000000041c1a7981 */ /* 0x000ea2000c1e1b00 */
[----:B------:R-:W-:-:S05]  /*0730*/  IMAD.WIDE R52, R41, 0x8, R32 ;  /* 0x0000000829347825 */ /* 0x000fca00078e0220 */
[----:B------:R0:W3:Y:S01]  /*0740*/  LDG.E.64 R24, desc[UR6][R52.64] ;  /* 0x0000000634187981 */ /* 0x0000e2000c1e1b00 */
[----:B------:R-:W-:-:S05]  /*0750*/  IMAD.WIDE R50, R42, 0x8, R32 ;  /* 0x000000082a327825 */ /* 0x000fca00078e0220 */
[----:B------:R1:W4:Y:S01]  /*0760*/  LDG.E.64 R28, desc[UR4][R50.64] ;  /* 0x00000004321c7981 */ /* 0x000322000c1e1b00 */
[----:B0-----:R-:W-:-:S04]  /*0770*/  IMAD.WIDE R52, R44, 0x8, R32 ;  /* 0x000000082c347825 */ /* 0x001fc800078e0220 */
[----:B-1----:R-:W-:Y:S01]  /*0780*/  IMAD.WIDE R50, R45, 0x8, R32 ;  /* 0x000000082d327825 */ /* 0x002fe200078e0220 */
[----:B--2---:R-:W-:-:S04]  /*0790*/  DMUL R26, R26, R30 ;  /* 0x0000001e1a1a7228 */ /* 0x004fc80000000000 */
[----:B------:R-:W2:Y:S04]  /*07a0*/  LDG.E.64 R30, desc[UR4][R50.64] ;  /* 0x00000004321e7981 */ /* 0x000ea8000c1e1b00 */
[----:B---3--:R-:W-:Y:S01]  /*07b0*/  DMUL R24, R26, R24 ;  /* 0x000000181a187228 */ /* 0x008fe20000000000 */
[----:B------:R-:W-:-:S06]  /*07c0*/  IMAD.WIDE R26, R43, 0x8, R32 ;  /* 0x000000082b1a7825 */ /* 0x000fcc00078e0220 */
[----:B------:R-:W3:Y:S01]  /*07d0*/  LDG.E.64 R26, desc[UR4][R26.64] ;  /* 0x000000041a1a7981 */ /* 0x000ee2000c1e1b00 */
[----:B----4-:R-:W-:-:S03]  /*07e0*/  DMUL R28, R24, R28 ;  /* 0x0000001c181c7228 */ /* 0x010fc60000000000 */
[----:B------:R0:W4:Y:S02]  /*07f0*/  LDG.E.64 R24, desc[UR6][R52.64] ;  /* 0x0000000634187981 */ /* 0x000124000c1e1b00 */
[----:B0-----:R-:W-:-:S04]  /*0800*/  IMAD.WIDE R52, R47, 0x8, R32 ;  /* 0x000000082f347825 */ /* 0x001fc800078e0220 */
[----:B------:R-:W-:Y:S01]  /*0810*/  IMAD.WIDE R50, R48, 0x8, R32 ;  /* 0x0000000830327825 */ /* 0x000fe200078e0220 */
[----:B---3--:R-:W-:-:S03]  /*0820*/  DMUL R26, R28, R26 ;  /* 0x0000001a1c1a7228 */ /* 0x008fc60000000000 */
[----:B------:R-:W-:-:S05]  /*0830*/  IMAD.WIDE R28, R46, 0x8, R32 ;  /* 0x000000082e1c7825 */ /* 0x000fca00078e0220 */
[----:B----4-:R-:W-:Y:S02]  /*0840*/  DMUL R24, R26, R24 ;  /* 0x000000181a187228 */ /* 0x010fe40000000000 */
[----:B------:R-:W3:Y:S06]  /*0850*/  LDG.E.64 R26, desc[UR4][R28.64] ;  /* 0x000000041c1a7981 */ /* 0x000eec000c1e1b00 */
[----:B--2---:R-:W-:Y:S02]  /*0860*/  DMUL R30, R24, R30 ;  /* 0x0000001e181e7228 */ /* 0x004fe40000000000 */
[----:B------:R0:W2:Y:S04]  /*0870*/  LDG.E.64 R24, desc[UR6][R52.64] ;  /* 0x0000000634187981 */ /* 0x0000a8000c1e1b00 */
[----:B------:R1:W4:Y:S01]  /*0880*/  LDG.E.64 R28, desc[UR4][R50.64] ;  /* 0x00000004321c7981 */ /* 0x000322000c1e1b00 */
[----:B0-----:R-:W-:-:S04]  /*0890*/  IMAD.WIDE R52, R35, 0x8, R32 ;  /* 0x0000000823347825 */ /* 0x001fc800078e0220 */
[----:B-1----:R-:W-:Y:S01]  /*08a0*/  IMAD.WIDE R50, R36, 0x8, R32 ;  /* 0x0000000824327825 */ /* 0x002fe200078e0220 */
[----:B---3--:R-:W-:-:S04]  /*08b0*/  DMUL R26, R30, R26 ;  /* 0x0000001a1e1a7228 */ /* 0x008fc80000000000 */
[----:B------:R-:W3:Y:S04]  /*08c0*/  LDG.E.64 R30, desc[UR4][R50.64] ;  /* 0x00000004321e7981 */ /* 0x000ee8000c1e1b00 */
[----:B--2---:R-:W-:Y:S01]  /*08d0*/  DMUL R24, R26, R24 ;  /* 0x000000181a187228 */ /* 0x004fe20000000000 */
[----:B------:R-:W-:-:S06]  /*08e0*/  IMAD.WIDE R26, R34, 0x8, R32 ;  /* 0x00000008221a7825 */ /* 0x000fcc00078e0220 */
[----:B------:R-:W2:Y:S01]  /*08f0*/  LDG.E.64 R26, desc[UR4][R26.64] ;  /* 0x000000041a1a7981 */ /* 0x000ea2000c1e1b00 */
[----:B----4-:R-:W-:-:S03]  /*0900*/  DMUL R28, R24, R28 ;  /* 0x0000001c181c7228 */ /* 0x010fc60000000000 */
[----:B------:R0:W4:Y:S02]  /*0910*/  LDG.E.64 R24, desc[UR6][R52.64] ;  /* 0x0000000634187981 */ /* 0x000124000c1e1b00 */
[----:B0-----:R-:W-:-:S03]  /*0920*/  IMAD.WIDE R52, R37, 0x8, R32 ;  /* 0x0000000825347825 */ /* 0x001fc600078e0220 */
[----:B--2---:R-:W-:-:S08]  /*0930*/  DMUL R26, R28, R26 ;  /* 0x0000001a1c1a7228 */ /* 0x004fd00000000000 */
[----:B----4-:R-:W-:Y:S01]  /*0940*/  DMUL R24, R26, R24 ;  /* 0x000000181a187228 */ /* 0x010fe20000000000 */
[----:B------:R-:W-:-:S04]  /*0950*/  IMAD.WIDE R28, R38, 0x8, R32 ;  /* 0x00000008261c7825 */ /* 0x000fc800078e0220 */
[----:B------:R-:W-:Y:S02]  /*0960*/  IMAD.WIDE R26, R39, 0x8, R32 ;  /* 0x00000008271a7825 */ /* 0x000fe400078e0220 */
[----:B------:R-:W2:Y:S01]  /*0970*/  LDG.E.64 R28, desc[UR6][R28.64] ;  /* 0x000000061c1c7981 */ /* 0x000ea2000c1e1b00 */
[----:B---3--:R-:W-:-:S03]  /*0980*/  DMUL R30, R24, R30 ;  /* 0x0000001e181e7228 */ /* 0x008fc60000000000 */
[----:B------:R-:W3:Y:S01]  /*0990*/  LDG.E.64 R24, desc[UR4][R52.64] ;  /* 0x0000000434187981 */ /* 0x000ee2000c1e1b00 */
[----:B------:R-:W-:-:S03]  /*09a0*/  IMAD.WIDE R32, R40, 0x8, R32 ;  /* 0x0000000828207825 */ /* 0x000fc600078e0220 */
        /* <DEDUP_REMOVED lines=9> */
[C---:B------:R-:W-:Y:S01]  /*0a40*/  LEA R42, R15.reuse, R42, 0x4 ;  /* 0x0000002a0f2a7211 */ /* 0x040fe200078e20ff */
[C---:B------:R-:W-:Y:S01]  /*0a50*/  IMAD R39, R15.reuse, 0x10, R39 ;  /* 0x000000100f277824 */ /* 0x040fe200078e0227 */
[C---:B------:R-:W-:Y:S02]  /*0a60*/  LEA R43, R15.reuse, R43, 0x4 ;  /* 0x0000002b0f2b7211 */ /* 0x040fe400078e20ff */
[----:B------:R-:W-:-:S02]  /*0a70*/  LEA R45, R15, R45, 0x4 ;  /* 0x0000002d0f2d7211 */ /* 0x000fc400078e20ff */
[C---:B------:R-:W-:Y:S02]  /*0a80*/  LEA R46, R15.reuse, R46, 0x4 ;  /* 0x0000002e0f2e7211 */ /* 0x040fe400078e20ff */
[C---:B------:R-:W-:Y:S02]  /*0a90*/  LEA R47, R15.reuse, R47, 0x4 ;  /* 0x0000002f0f2f7211 */ /* 0x040fe400078e20ff */
[C---:B------:R-:W-:Y:S02]  /*0aa0*/  LEA R48, R15.reuse, R48, 0x4 ;  /* 0x000000300f307211 */ /* 0x040fe400078e20ff */
[C---:B------:R-:W-:Y:S02]  /*0ab0*/  LEA R35, R15.reuse, R35, 0x4 ;  /* 0x000000230f237211 */ /* 0x040fe400078e20ff */
[C---:B------:R-:W-:Y:S02]  /*0ac0*/  LEA R36, R15.reuse, R36, 0x4 ;  /* 0x000000240f247211 */ /* 0x040fe400078e20ff */
[----:B------:R-:W-:-:S02]  /*0ad0*/  LEA R37, R15, R37, 0x4 ;  /* 0x000000250f257211 */ /* 0x000fc400078e20ff */
[C---:B------:R-:W-:Y:S02]  /*0ae0*/  LEA R38, R15.reuse, R38, 0x4 ;  /* 0x000000260f267211 */ /* 0x040fe400078e20ff */
[----:B------:R-:W-:Y:S01]  /*0af0*/  LEA R40, R15, R40, 0x4 ;  /* 0x000000280f287211 */ /* 0x000fe200078e20ff */
[----:B---3--:R-:W-:-:S08]  /*0b00*/  DMUL R24, R30, R24 ;  /* 0x000000181e187228 */ /* 0x008fd00000000000 */
[----:B--2---:R-:W-:-:S08]  /*0b10*/  DMUL R24, R24, R28 ;  /* 0x0000001c18187228 */ /* 0x004fd00000000000 */
[----:B----4-:R-:W-:-:S08]  /*0b20*/  DMUL R24, R24, R26 ;  /* 0x0000001a18187228 */ /* 0x010fd00000000000 */
[----:B-----5:R-:W-:Y:S01]  /*0b30*/  DMUL R30, R24, R32 ;  /* 0x00000020181e7228 */ /* 0x020fe20000000000 */
[----:B------:R-:W-:Y:S10]  /*0b40*/  @P1 BRA `(.L_x_153) ;  /* 0xfffffff800dc1947 */ /* 0x000ff4000383ffff */
[----:B------:R-:W-:Y:S05]  /*0b50*/  BSYNC.RECONVERGENT B3 ;  /* 0x0000000000037941 */ /* 0x000fea0003800200 */
.L_x_152:
[----:B------:R-:W-:-:S07]  /*0b60*/  IADD3 R40, PT, PT, R23, 0x1, RZ ;  /* 0x0000000117287810 */ /* 0x000fce0007ffe0ff */
.L_x_151:
[----:B------:R-:W-:Y:S05]  /*0b70*/  BSYNC.RECONVERGENT B2 ;  /* 0x0000000000027941 */ /* 0x000fea0003800200 */
.L_x_150:
[----:B------:R-:W-:-:S13]  /*0b80*/  ISETP.NE.AND P1, PT, R16, RZ, PT ;  /* 0x000000ff1000720c */ /* 0x000fda0003f25270 */
[----:B------:R-:W-:Y:S05]  /*0b90*/  @!P1 BRA `(.L_x_149) ;  /* 0x0000000400d49947 */ /* 0x000fea0003800000 */
[----:B------:R-:W-:Y:S01]  /*0ba0*/  IADD3 R22, PT, PT, R16, -0x1, RZ ;  /* 0xffffffff10167810 */ /* 0x000fe20007ffe0ff */
[----:B------:R-:W-:Y:S01]  /*0bb0*/  BSSY.RECONVERGENT B2, `(.L_x_154) ;  /* 0x0000034000027945 */ /* 0x000fe20003800200 */
[----:B------:R-:W-:Y:S02]  /*0bc0*/  ISETP.NE.AND P2, PT, R18, RZ, PT ;  /* 0x000000ff1200720c */ /* 0x000fe40003f45270 */
[----:B------:R-:W-:-:S13]  /*0bd0*/  ISETP.GE.U32.AND P1, PT, R22, 0x7, PT ;  /* 0x000000071600780c */ /* 0x000fda0003f26070 */
[----:B------:R-:W-:Y:S05]  /*0be0*/  @!P1 BRA `(.L_x_155) ;  /* 0x0000000000c09947 */ /* 0x000fea0003800000 */
[----:B------:R-:W0:Y:S01]  /*0bf0*/  LDCU UR4, c[0x0][0x3b0] ;  /* 0x00007600ff0477ac */ /* 0x000e220008000800 */
[----:B------:R-:W2:Y:S01]  /*0c00*/  LDC.64 R22, c[0x0][0x380] ;  /* 0x0000e000ff167b82 */ /* 0x000ea20000000a00 */
[C---:B-1----:R-:W-:Y:S01]  /*0c10*/  R2UR UR6, R6.reuse ;  /* 0x00000000060672ca */ /* 0x042fe200000e0000 */
[----:B------:R-:W1:Y:S01]  /*0c20*/  LDCU UR5, c[0x0][0x3b8] ;  /* 0x00007700ff0577ac */ /* 0x000e620008000800 */
[C---:B------:R-:W-:Y:S02]  /*0c30*/  R2UR UR7, R7.reuse ;  /* 0x00000000070772ca */ /* 0x040fe400000e0000 */
[----:B------:R-:W-:Y:S02]  /*0c40*/  R2UR UR8, R6 ;  /* 0x00000000060872ca */ /* 0x000fe400000e0000 */
[----:B------:R-:W-:Y:S01]  /*0c50*/  R2UR UR9, R7 ;  /* 0x00000000070972ca */ /* 0x000fe200000e0000 */
[----:B0-----:R-:W-:-:S04]  /*0c60*/  IMAD R24, R40, UR4, R17 ;  /* 0x0000000428187c24 */ /* 0x001fc8000f8e0211 */
[C---:B-1----:R-:W-:Y:S01]  /*0c70*/  IMAD R39, R24.reuse, UR5, R19 ;  /* 0x0000000518277c24 */ /* 0x042fe2000f8e0213 */
[----:B------:R-:W-:-:S03]  /*0c80*/  IADD3 R24, PT, PT, R24, UR4, RZ ;  /* 0x0000000418187c10 */ /* 0x000fc6000fffe0ff */
[----:B--2---:R-:W-:-:S04]  /*0c90*/  IMAD.WIDE R38, R39, 0x8, R22 ;  /* 0x0000000827267825 */ /* 0x004fc800078e0216 */
[C---:B------:R-:W-:Y:S02]  /*0ca0*/  IMAD R37, R24.reuse, UR5, R19 ;  /* 0x0000000518257c24 */ /* 0x040fe4000f8e0213 */
[----:B------:R-:W2:Y:S01]  /*0cb0*/  LDG.E.64 R38, desc[UR6][R38.64] ;  /* 0x0000000626267981 */ /* 0x000ea2000c1e1b00 */
[----:B------:R-:W-:Y:S02]  /*0cc0*/  VIADD R24, R24, UR4 ;  /* 0x0000000418187c36 */ /* 0x000fe40008000000 */
[----:B------:R-:W-:-:S04]  /*0cd0*/  IMAD.WIDE R36, R37, 0x8, R22 ;  /* 0x0000000825247825 */ /* 0x000fc800078e0216 */
[C---:B------:R-:W-:Y:S01]  /*0ce0*/  IMAD R25, R24.reuse, UR5, R19 ;  /* 0x0000000518197c24 */ /* 0x040fe2000f8e0213 */
[----:B------:R-:W-:Y:S01]  /*0cf0*/  IADD3 R26, PT, PT, R24, UR4, RZ ;  /* 0x00000004181a7c10 */ /* 0x000fe2000fffe0ff */
[----:B------:R-:W3:Y:S02]  /*0d00*/  LDG.E.64 R36, desc[UR8][R36.64] ;  /* 0x0000000824247981 */ /* 0x000ee4000c1e1b00 */
[----:B------:R-:W-:Y:S01]  /*0d10*/  IMAD.WIDE R24, R25, 0x8, R22 ;  /* 0x0000000819187825 */ /* 0x000fe200078e0216 */
[----:B------:R-:W-:-:S03]  /*0d20*/  IADD3 R28, PT, PT, R26, UR4, RZ ;  /* 0x000000041a1c7c10 */ /* 0x000fc6000fffe0ff */
[--C-:B------:R-:W-:Y:S02]  /*0d30*/  IMAD R27, R26, UR5, R19.reuse ;  /* 0x000000051a1b7c24 */ /* 0x100fe4000f8e0213 */
[----:B------:R-:W4:Y:S01]  /*0d40*/  LDG.E.64 R24, desc[UR6][R24.64] ;  /* 0x0000000618187981 */ /* 0x000f22000c1e1b00 */
[C---:B------:R-:W-:Y:S02]  /*0d50*/  IMAD R29, R28.reuse, UR5, R19 ;  /* 0x000000051c1d7c24 */ /* 0x040fe4000f8e0213 */
[----:B------:R-:W-:Y:S01]  /*0d60*/  IMAD.WIDE R26, R27, 0x8, R22 ;  /* 0x000000081b1a7825 */ /* 0x000fe200078e0216 */
[----:B------:R-:W-:-:S03]  /*0d70*/  IADD3 R32, PT, PT, R28, UR4, RZ ;  /* 0x000000041c207c10 */ /* 0x000fc6000fffe0ff */
[----:B------:R-:W-:Y:S02]  /*0d80*/  IMAD.WIDE R28, R29, 0x8, R22 ;  /* 0x000000081d1c7825 */ /* 0x000fe400078e0216 */
[----:B------:R-:W5:Y:S02]  /*0d90*/  LDG.E.64 R26, desc[UR8][R26.64] ;  /* 0x000000081a1a7981 */ /* 0x000f64000c1e1b00 */
[C---:B------:R-:W-:Y:S01]  /*0da0*/  IMAD R33, R32.reuse, UR5, R19 ;  /* 0x0000000520217c24 */ /* 0x040fe2000f8e0213 */
[----:B------:R-:W-:Y:S01]  /*0db0*/  IADD3 R34, PT, PT, R32, UR4, RZ ;  /* 0x0000000420227c10 */ /* 0x000fe2000fffe0ff */
[----:B------:R-:W5:Y:S02]  /*0dc0*/  LDG.E.64 R28, desc[UR6][R28.64] ;  /* 0x000000061c1c7981 */ /* 0x000f64000c1e1b00 */
[----:B------:R-:W-:-:S04]  /*0dd0*/  IMAD.WIDE R32, R33, 0x8, R22 ;  /* 0x0000000821207825 */ /* 0x000fc800078e0216 */
[C---:B------:R-:W-:Y:S02]  /*0de0*/  IMAD R35, R34.reuse, UR5, R19 ;  /* 0x0000000522237c24 */ /* 0x040fe4000f8e0213 */
[----:B------:R-:W5:Y:S01]  /*0df0*/  LDG.E.64 R32, desc[UR8][R32.64] ;  /* 0x0000000820207981 */ /* 0x000f62000c1e1b00 */
[----:B------:R-:W-:Y:S02]  /*0e00*/  VIADD R42, R34, UR4 ;  /* 0x00000004222a7c36 */ /* 0x000fe40008000000 */
[----:B------:R-:W-:-:S04]  /*0e10*/  IMAD.WIDE R34, R35, 0x8, R22 ;  /* 0x0000000823227825 */ /* 0x000fc800078e0216 */
[----:B------:R-:W-:Y:S02]  /*0e20*/  IMAD R41, R42, UR5, R19 ;  /* 0x000000052a297c24 */ /* 0x000fe4000f8e0213 */
[----:B------:R-:W5:Y:S02]  /*0e30*/  LDG.E.64 R34, desc[UR6][R34.64] ;  /* 0x0000000622227981 */ /* 0x000f64000c1e1b00 */
[----:B------:R-:W-:-:S06]  /*0e40*/  IMAD.WIDE R22, R41, 0x8, R22 ;  /* 0x0000000829167825 */ /* 0x000fcc00078e0216 */
        /* <DEDUP_REMOVED lines=10> */
.L_x_155:
[----:B------:R-:W-:Y:S05]  /*0ef0*/  BSYNC.RECONVERGENT B2 ;  /* 0x0000000000027941 */ /* 0x000fea0003800200 */
.L_x_154:
        /* <DEDUP_REMOVED lines=16> */
[----:B--2---:R-:W-:Y:S01]  /*1000*/  IMAD.WIDE R22, R23, 0x8, R26 ;  /* 0x0000000817167825 */ /* 0x004fe200078e021a */
[----:B------:R-:W-:-:S03]  /*1010*/  IADD3 R28, PT, PT, R24, UR4, RZ ;  /* 0x00000004181c7c10 */ /* 0x000fc6000fffe0ff */
[--C-:B------:R-:W-:Y:S02]  /*1020*/  IMAD R25, R24, UR5, R19.reuse ;  /* 0x0000000518197c24 */ /* 0x100fe4000f8e0213 */
[----:B------:R-:W2:Y:S01]  /*1030*/  LDG.E.64 R22, desc[UR6][R22.64] ;  /* 0x0000000616167981 */ /* 0x000ea2000c1e1b00 */
[----:B------:R-:W-:Y:S02]  /*1040*/  IMAD R29, R28, UR5, R19 ;  /* 0x000000051c1d7c24 */ /* 0x000fe4000f8e0213 */
[----:B------:R-:W-:-:S04]  /*1050*/  IMAD.WIDE R24, R25, 0x8, R26 ;  /* 0x0000000819187825 */ /* 0x000fc800078e021a */
[----:B------:R-:W-:Y:S02]  /*1060*/  VIADD R32, R28, UR4 ;  /* 0x000000041c207c36 */ /* 0x000fe40008000000 */
[----:B------:R-:W3:Y:S01]  /*1070*/  LDG.E.64 R24, desc[UR8][R24.64] ;  /* 0x0000000818187981 */ /* 0x000ee2000c1e1b00 */
[----:B------:R-:W-:-:S04]  /*1080*/  IMAD.WIDE R28, R29, 0x8, R26 ;  /* 0x000000081d1c7825 */ /* 0x000fc800078e021a */
[----:B------:R-:W-:Y:S02]  /*1090*/  IMAD R33, R32, UR5, R19 ;  /* 0x0000000520217c24 */ /* 0x000fe4000f8e0213 */
[----:B------:R-:W4:Y:S02]  /*10a0*/  LDG.E.64 R28, desc[UR6][R28.64] ;  /* 0x000000061c1c7981 */ /* 0x000f24000c1e1b00 */
[----:B------:R-:W-:-:S06]  /*10b0*/  IMAD.WIDE R26, R33, 0x8, R26 ;  /* 0x00000008211a7825 */ /* 0x000fcc00078e021a */
[----:B------:R-:W5:Y:S01]  /*10c0*/  LDG.E.64 R26, desc[UR8][R26.64] ;  /* 0x000000081a1a7981 */ /* 0x000f62000c1e1b00 */
[----:B------:R-:W-:Y:S01]  /*10d0*/  IADD3 R40, PT, PT, R40, 0x4, RZ ;  /* 0x0000000428287810 */ /* 0x000fe20007ffe0ff */
[----:B--2---:R-:W-:-:S08]  /*10e0*/  DMUL R22, R30, R22 ;  /* 0x000000161e167228 */ /* 0x004fd00000000000 */
[----:B---3--:R-:W-:-:S08]  /*10f0*/  DMUL R22, R22, R24 ;  /* 0x0000001816167228 */ /* 0x008fd00000000000 */
[----:B----4-:R-:W-:-:S08]  /*1100*/  DMUL R22, R22, R28 ;  /* 0x0000001c16167228 */ /* 0x010fd00000000000 */
[----:B-----5:R-:W-:-:S11]  /*1110*/  DMUL R30, R22, R26 ;  /* 0x0000001a161e7228 */ /* 0x020fd60000000000 */
.L_x_157:
[----:B------:R-:W-:Y:S05]  /*1120*/  BSYNC.RECONVERGENT B2 ;  /* 0x0000000000027941 */ /* 0x000fea0003800200 */
.L_x_156:
[----:B------:R-:W-:Y:S05]  /*1130*/  @!P2 BRA `(.L_x_149) ;  /* 0x00000000006ca947 */ /* 0x000fea0003800000 */
[----:B------:R-:W0:Y:S01]  /*1140*/  LDC R27, c[0x0][0x3b0] ;  /* 0x0000ec00ff1b7b82 */ /* 0x000e220000000800 */
[----:B-1----:R-:W-:Y:S02]  /*1150*/  R2UR UR4, R6 ;  /* 0x00000000060472ca */ /* 0x002fe400000e0000 */
[----:B------:R-:W-:-:S05]  /*1160*/  R2UR UR5, R7 ;  /* 0x00000000070572ca */ /* 0x000fca00000e0000 */
[----:B------:R-:W1:Y:S08]  /*1170*/  LDC R28, c[0x0][0x3b8] ;  /* 0x0000ee00ff1c7b82 */ /* 0x000e700000000800 */
[----:B------:R-:W2:Y:S01]  /*1180*/  LDC.64 R22, c[0x0][0x380] ;  /* 0x0000e000ff167b82 */ /* 0x000ea20000000a00 */
[----:B0-----:R-:W-:-:S04]  /*1190*/  IMAD R40, R40, R27, R17 ;  /* 0x0000001b28287224 */ /* 0x001fc800078e0211 */
[----:B-1----:R-:W-:-:S04]  /*11a0*/  IMAD R25, R40, R28, R19 ;  /* 0x0000001c28197224 */ /* 0x002fc800078e0213 */
[----:B--2---:R-:W-:-:S06]  /*11b0*/  IMAD.WIDE R24, R25, 0x8, R22 ;  /* 0x0000000819187825 */ /* 0x004fcc00078e0216 */
[----:B------:R-:W2:Y:S01]  /*11c0*/  LDG.E.64 R24, desc[UR4][R24.64] ;  /* 0x0000000418187981 */ /* 0x000ea2000c1e1b00 */
[----:B------:R-:W-:Y:S01]  /*11d0*/  ISETP.NE.AND P1, PT, R20, 0x1, PT ;  /* 0x000000011400780c */ /* 0x000fe20003f25270 */
[----:B--2---:R-:W-:-:S12]  /*11e0*/  DMUL R30, R30, R24 ;  /* 0x000000181e1e7228 */ /* 0x004fd80000000000 */
[----:B------:R-:W-:Y:S05]  /*11f0*/  @!P1 BRA `(.L_x_149) ;  /* 0x00000000003c9947 */ /* 0x000fea0003800000 */
[----:B------:R-:W-:Y:S02]  /*1200*/  ISETP.NE.AND P1, PT, R20, 0x2, PT ;  /* 0x000000021400780c */ /* 0x000fe40003f25270 */
[----:B------:R-:W-:Y:S02]  /*1210*/  IADD3 R26, PT, PT, R40, R27, RZ ;  /* 0x0000001b281a7210 */ /* 0x000fe40007ffe0ff */
[----:B------:R-:W-:Y:S02]  /*1220*/  R2UR UR4, R6 ;  /* 0x00000000060472ca */ /* 0x000fe400000e0000 */
[----:B------:R-:W-:Y:S01]  /*1230*/  R2UR UR5, R7 ;  /* 0x00000000070572ca */ /* 0x000fe200000e0000 */
[----:B------:R-:W-:-:S04]  /*1240*/  IMAD R25, R26, R28, R19 ;  /* 0x0000001c1a197224 */ /* 0x000fc800078e0213 */
[----:B------:R-:W-:Y:S02]  /*1250*/  IMAD.WIDE R24, R25, 0x8, R22 ;  /* 0x0000000819187825 */ /* 0x000fe400078e0216 */
[----:B------:R-:W-:Y:S02]  /*1260*/  @P1 IADD3 R26, PT, PT, R26, R27, RZ ;  /* 0x0000001b1a1a1210 */ /* 0x000fe40007ffe0ff */
[----:B------:R-:W-:Y:S02]  /*1270*/  @P1 R2UR UR6, R6 ;  /* 0x00000000060612ca */ /* 0x000fe400000e0000 */
[----:B------:R-:W-:Y:S01]  /*1280*/  @P1 R2UR UR7, R7 ;  /* 0x00000000070712ca */ /* 0x000fe200000e0000 */
[----:B------:R-:W-:Y:S01]  /*1290*/  @P1 IMAD R27, R26, R28, R19 ;  /* 0x0000001c1a1b1224 */ /* 0x000fe200078e0213 */
[----:B------:R-:W2:Y:S03]  /*12a0*/  LDG.E.64 R24, desc[UR4][R24.64] ;  /* 0x0000000418187981 */ /* 0x000ea6000c1e1b00 */
[----:B------:R-:W-:-:S08]  /*12b0*/  @P1 IMAD.WIDE R22, R27, 0x8, R22 ;  /* 0x000000081b161825 */ /* 0x000fd000078e0216 */
[----:B------:R-:W3:Y:S01]  /*12c0*/  @P1 LDG.E.64 R22, desc[UR6][R22.64] ;  /* 0x0000000616161981 */ /* 0x000ee2000c1e1b00 */
[----:B--2---:R-:W-:-:S08]  /*12d0*/  DMUL R30, R30, R24 ;  /* 0x000000181e1e7228 */ /* 0x004fd00000000000 */
[----:B---3--:R-:W-:-:S11]  /*12e0*/  @P1 DMUL R30, R30, R22 ;  /* 0x000000161e1e1228 */ /* 0x008fd60000000000 */
.L_x_149:
[----:B------:R-:W-:Y:S05]  /*12f0*/  BSYNC.RECONVERGENT B0 ;  /* 0x0000000000007941 */ /* 0x000fea0003800200 */
.L_x_148:
[----:B------:R-:W0:Y:S01]  /*1300*/  LDC.64 R24, c[0x0][0x380] ;  /* 0x0000e000ff187b82 */ /* 0x000e220000000a00 */
[----:B------:R-:W2:Y:S01]  /*1310*/  LDCU UR4, c[0x0][0x3b8] ;  /* 0x00007700ff0477ac */ /* 0x000ea20008000800 */
[----:B-1----:R-:W-:Y:S02]  /*1320*/  R2UR UR6, R6 ;  /* 0x00000000060672ca */ /* 0x002fe400000e0000 */
[----:B------:R-:W-:-:S04]  /*1330*/  R2UR UR7, R7 ;  /* 0x00000000070772ca */ /* 0x000fc800000e0000 */
[----:B------:R-:W1:Y:S01]  /*1340*/  LDC.64 R28, c[0x0][0x398] ;  /* 0x0000e600ff1c7b82 */ /* 0x000e620000000a00 */
[----:B--2---:R-:W-:-:S04]  /*1350*/  IMAD R23, R14, UR4, R19 ;  /* 0x000000040e177c24 */ /* 0x004fc8000f8e0213 */
[----:B0-----:R-:W-:-:S03]  /*1360*/  IMAD.WIDE R24, R23, 0x8, R24 ;  /* 0x0000000817187825 */ /* 0x001fc600078e0218 */
[----:B------:R-:W0:Y:S03]  /*1370*/  LDC.64 R22, c[0x0][0x388] ;  /* 0x0000e200ff167b82 */ /* 0x000e260000000a00 */
[----:B------:R-:W2:Y:S01]  /*1380*/  LDG.E.64 R24, desc[UR6][R24.64] ;  /* 0x0000000618187981 */ /* 0x000ea2000c1e1b00 */
[C---:B------:R-:W-:Y:S01]  /*1390*/  R2UR UR8, R6.reuse ;  /* 0x00000000060872ca */ /* 0x040fe200000e0000 */
[----:B-1----:R-:W-:Y:S01]  /*13a0*/  IMAD.WIDE.U32 R28, R19, 0x8, R28 ;  /* 0x00000008131c7825 */ /* 0x002fe200078e001c */
[C---:B------:R-:W-:Y:S02]  /*13b0*/  R2UR UR9, R7.reuse ;  /* 0x00000000070972ca */ /* 0x040fe400000e0000 */
[----:B------:R-:W-:Y:S02]  /*13c0*/  R2UR UR10, R6 ;  /* 0x00000000060a72ca */ /* 0x000fe400000e0000 */
[----:B------:R-:W-:Y:S01]  /*13d0*/  R2UR UR11, R7 ;  /* 0x00000000070b72ca */ /* 0x000fe200000e0000 */
[----:B0-----:R-:W-:Y:S01]  /*13e0*/  IMAD.WIDE R32, R14, 0x8, R22 ;  /* 0x000000080e207825 */ /* 0x001fe200078e0216 */
[----:B--2---:R-:W-:-:S08]  /*13f0*/  DADD R26, -R24, 1 ;  /* 0x3ff00000181a7429 */ /* 0x004fd00000000100 */
[----:B------:R-:W-:Y:S01]  /*1400*/  DMUL R30, R26, R30 ;  /* 0x0000001e1a1e7228 */ /* 0x000fe20000000000 */
[----:B------:R-:W-:-:S06]  /*1410*/  IMAD.WIDE.U32 R26, R19, 0x8, R4 ;  /* 0x00000008131a7825 */ /* 0x000fcc00078e0004 */
[----:B------:R0:W-:Y:S04]  /*1420*/  ST.E.64 desc[UR6][R26.64], R30 ;  /* 0x0000001e1a007985 */ /* 0x0001e8000c101b06 */
[----:B------:R-:W2:Y:S04]  /*1430*/  LDG.E.64 R28, desc[UR8][R28.64] ;  /* 0x000000081c1c7981 */ /* 0x000ea8000c1e1b00 */
[----:B------:R-:W3:Y:S01]  /*1440*/  LDG.E.64 R24, desc[UR10][R32.64] ;  /* 0x0000000a20187981 */ /* 0x000ee2000c1e1b00 */
[----:B------:R-:W-:-:S04]  /*1450*/  IADD3 R19, PT, PT, R19, 0x1, RZ ;  /* 0x0000000113137810 */ /* 0x000fc80007ffe0ff */
[----:B------:R-:W-:Y:S01]  /*1460*/  ISETP.NE.AND P1, PT, R19, UR4, PT ;  /* 0x0000000413007c0c */ /* 0x000fe2000bf25270 */
[----:B--2---:R-:W-:-:S08]  /*1470*/  DMUL R22, R28, 0.5 ;  /* 0x3fe000001c167828 */ /* 0x004fd00000000000 */
[----:B---3--:R-:W-:-:S07]  /*1480*/  DFMA R22, R30, R22, R24 ;  /* 0x000000161e16722b */ /* 0x008fce0000000018 */
[----:B------:R0:W-:Y:S01]  /*1490*/  STG.E.64 desc[UR6][R32.64], R22 ;  /* 0x0000001620007986 */ /* 0x0001e2000c101b06 */
[----:B------:R-:W-:Y:S05]  /*14a0*/  @P1 BRA `(.L_x_158) ;  /* 0xffffffec00c01947 */ /* 0x000fea000383ffff */
[----:B------:R-:W-:Y:S05]  /*14b0*/  BSYNC.RECONVERGENT B1 ;  /* 0x0000000000017941 */ /* 0x000fea0003800200 */
.L_x_147:
[----:B------:R-:W2:Y:S01]  /*14c0*/  LDCU.64 UR6, c[0x0][0x3b0] ;  /* 0x00007600ff0677ac */ /* 0x000ea20008000a00 */
[----:B------:R-:W3:Y:S01]  /*14d0*/  LDC.64 R8, c[0x0][0x3a0] ;  /* 0x0000e800ff087b82 */ /* 0x000ee20000000a00 */
[----:B-1----:R-:W-:Y:S02]  /*14e0*/  R2UR UR8, R6 ;  /* 0x00000000060872ca */ /* 0x002fe400000e0000 */
[C---:B------:R-:W-:Y:S02]  /*14f0*/  R2UR UR9, R7.reuse ;  /* 0x00000000070972ca */ /* 0x040fe400000e0000 */
[----:B------:R-:W-:-:S03]  /*1500*/  R2UR UR5, R7 ;  /* 0x00000000070572ca */ /* 0x000fc600000e0000 */
[----:B------:R-:W1:Y:S01]  /*1510*/  LDC.64 R10, c[0x0][0x388] ;  /* 0x0000e200ff0a7b82 */ /* 0x000e620000000a00 */
[----:B--2---:R-:W-:-:S06]  /*1520*/  UIADD3 UR4, UPT, UPT, UR7, 0x2, URZ ;  /* 0x0000000207047890 */ /* 0x004fcc000fffe0ff */
[----:B------:R-:W-:Y:S01]  /*1530*/  IMAD R3, R17, UR4, R2 ;  /* 0x0000000411037c24 */ /* 0x000fe2000f8e0202 */
[----:B------:R-:W-:Y:S01]  /*1540*/  R2UR UR4, R6 ;  /* 0x00000000060472ca */ /* 0x000fe200000e0000 */
[----:B------:R-:W-:Y:S02]  /*1550*/  IMAD R17, R2, UR6, R17 ;  /* 0x0000000602117c24 */ /* 0x000fe4000f8e0211 */
[----:B---3--:R-:W-:Y:S02]  /*1560*/  IMAD.WIDE R8, R3, 0x8, R8 ;  /* 0x0000000803087825 */ /* 0x008fe400078e0208 */
[----:B------:R-:W2:Y:S04]  /*1570*/  LDC.64 R2, c[0x0][0x3a8] ;  /* 0x0000ea00ff027b82 */ /* 0x000ea80000000a00 */
[----:B------:R-:W3:Y:S01]  /*1580*/  LDG.E.64 R8, desc[UR8][R8.64] ;  /* 0x0000000808087981 */ /* 0x000ee2000c1e1b00 */
[----:B-1----:R-:W-:-:S03]  /*1590*/  IMAD.WIDE R12, R17, 0x8, R10 ;  /* 0x00000008110c7825 */ /* 0x002fc600078e020a */
[----:B------:R-:W1:Y:S03]  /*15a0*/  LDC.64 R10, c[0x0][0x390] ;  /* 0x0000e400ff0a7b82 */ /* 0x000e660000000a00 */
[----:B------:R-:W4:Y:S01]  /*15b0*/  LDG.E.64 R12, desc[UR4][R12.64] ;  /* 0x000000040c0c7981 */ /* 0x000f22000c1e1b00 */
[----:B------:R-:W-:Y:S01]  /*15c0*/  UMOV UR4, 0x54442d18 ;  /* 0x54442d1800047882 */ /* 0x000fe20000000000 */
[----:B------:R-:W-:Y:S01]  /*15d0*/  UMOV UR5, 0x401921fb ;  /* 0x401921fb00057882 */ /* 0x000fe20000000000 */
[----:B------:R-:W-:Y:S01]  /*15e0*/  MOV R0, 0x18 ;  /* 0x0000001800007802 */ /* 0x000fe20000000f00 */
[----:B--2---:R-:W-:Y:S01]  /*15f0*/  DMUL R2, R2, UR4 ;  /* 0x0000000402027c28 */ /* 0x004fe20008000000 */
[----:B------:R-:W-:Y:S02]  /*1600*/  R2UR UR4, R6 ;  /* 0x00000000060472ca */ /* 0x000fe400000e0000 */
[----:B------:R-:W-:Y:S01]  /*1610*/  R2UR UR5, R7 ;  /* 0x00000000070572ca */ /* 0x000fe200000e0000 */
[----:B-1----:R-:W-:-:S04]  /*1620*/  IMAD.WIDE R6, R17, 0x8, R10 ;  /* 0x0000000811067825 */ /* 0x002fc800078e020a */
[----:B---3--:R-:W-:Y:S01]  /*1630*/  DMUL R2, R2, R8 ;  /* 0x0000000802027228 */ /* 0x008fe20000000000 */
[----:B------:R1:W2:Y:S07]  /*1640*/  LDC.64 R8, c[0x4][R0] ;  /* 0x0100000000087b82 */ /* 0x0002ae0000000a00 */
[----:B----4-:R-:W-:-:S07]  /*1650*/  DMUL R2, R2, R12 ;  /* 0x0000000c02027228 */ /* 0x010fce0000000000 */
[----:B------:R1:W-:Y:S04]  /*1660*/  STG.E.64 desc[UR4][R6.64], R2 ;  /* 0x0000000206007986 */ /* 0x0003e8000c101b04 */
[----:B------:R-:W-:-:S07]  /*1670*/  LEPC R20, `(.L_x_159) ;  /* 0x000000001014794e */ /* 0x000fce0000000000 */
[----:B012---:R-:W-:Y:S05]  /*1680*/  CALL.ABS.NOINC R8 ;  /* 0x0000000008007343 */ /* 0x007fea0003c00000 */
.L_x_159:
[----:B------:R-:W-:Y:S05]  /*1690*/  EXIT ;  /* 0x000000000000794d */ /* 0x000fea0003800000 */
.L_x_160:
        /* <DEDUP_REMOVED lines=14> */
.L_x_1127:


//--------------------- .text._Z38integrate_optdepth_transmission_nonisoPdS_S_S_S_S_S_iii --------------------------
	.section	.text._Z38integrate_optdepth_transmission_nonisoPdS_S_S_S_S_S_iii,"ax",@progbits
	.align	128
        .global         _Z38integrate_optdepth_transmission_nonisoPdS_S_S_S_S_S_iii
        .type           _Z38integrate_optdepth_transmission_nonisoPdS_S_S_S_S_S_iii,@function
        .size           _Z38integrate_optdepth_transmission_nonisoPdS_S_S_S_S_S_iii,(.L_x_1128 - _Z38integrate_optdepth_transmission_nonisoPdS_S_S_S_S_S_iii)
        .other          _Z38integrate_optdepth_transmission_nonisoPdS_S_S_S_S_S_iii,@"STO_CUDA_ENTRY STV_DEFAULT"
_Z38integrate_optdepth_transmission_nonisoPdS_S_S_S_S_S_iii:
.text._Z38integrate_optdepth_transmission_nonisoPdS_S_S_S_S_S_iii:
[----:B------:R-:W-:Y:S01]  /*0000*/  LDC R1, c[0x0][0x37c] ;  /* 0x0000df00ff017b82 */ /* 0x000fe20000000800 */
[----:B------:R-:W0:Y:S07]  /*0010*/  S2R R3, SR_TID.Y ;  /* 0x0000000000037919 */ /* 0x000e2e0000002200 */
[----:B------:R-:W1:Y:S01]  /*0020*/  LDC R5, c[0x0][0x360] ;  /* 0x0000d800ff057b82 */ /* 0x000e620000000800 */
[----:B------:R-:W2:Y:S01]  /*0030*/  LDCU.64 UR8, c[0x0][0x3b8] ;  /* 0x00007700ff0877ac */ /* 0x000ea20008000a00 */
[----:B------:R-:W1:Y:S06]  /*0040*/  S2R R2, SR_TID.X ;  /* 0x0000000000027919 */ /* 0x000e6c0000002100 */
[----:B------:R-:W0:Y:S08]  /*0050*/  S2UR UR5, SR_CTAID.Y ;  /* 0x00000000000579c3 */ /* 0x000e300000002600 */
[----:B------:R-:W0:Y:S08]  /*0060*/  LDC R0, c[0x0][0x364] ;  /* 0x0000d900ff007b82 */ /* 0x000e300000000800 */
[----:B------:R-:W1:Y:S01]  /*0070*/  S2UR UR4, SR_CTAID.X ;  /* 0x00000000000479c3 */ /* 0x000e620000002500 */
[----:B0-----:R-:W-:-:S05]  /*0080*/  IMAD R3, R0, UR5, R3 ;  /* 0x0000000500037c24 */ /* 0x001fca000f8e0203 */
[----:B--2---:R-:W-:Y:S01]  /*0090*/  ISETP.GE.AND P0, PT, R3, UR9, PT ;  /* 0x0000000903007c0c */ /* 0x004fe2000bf06270 */
[----:B-1----:R-:W-:-:S05]  /*00a0*/  IMAD R2, R5, UR4, R2 ;  /* 0x0000000405027c24 */ /* 0x002fca000f8e0202 */
[----:B------:R-:W-:-:S13]  /*00b0*/  ISETP.GE.OR P0, PT, R2, UR8, P0 ;  /* 0x0000000802007c0c */ /* 0x000fda0008706670 */
[----:B------:R-:W-:Y:S05]  /*00c0*/  @P0 EXIT ;  /* 0x000000000000094d */ /* 0x000fea0003800000 */
[----:B------:R-:W0:Y:S01]  /*00d0*/  LDC R0, c[0x0][0x3c0] ;  /* 0x0000f000ff007b82 */ /* 0x000e220000000800 */
[----:B------:R-:W1:Y:S01]  /*00e0*/  LDCU.64 UR6, c[0x0][0x358] ;  /* 0x00006b00ff0677ac */ /* 0x000e620008000a00 */
[----:B------:R-:W-:-:S06]  /*00f0*/  IMAD R3, R3, UR8, R2 ;  /* 0x0000000803037c24 */ /* 0x000fcc000f8e0202 */
[----:B------:R-:W2:Y:S08]  /*0100*/  LDC.64 R6, c[0x0][0x3a8] ;  /* 0x0000ea00ff067b82 */ /* 0x000eb00000000a00 */
[----:B------:R-:W3:Y:S01]  /*0110*/  LDC.64 R4, c[0x0][0x390] ;  /* 0x0000e400ff047b82 */ /* 0x000ee20000000a00 */
[----:B0-----:R-:W-:Y:S01]  /*0120*/  ISETP.GE.AND P0, PT, R0, 0x1, PT ;  /* 0x000000010000780c */ /* 0x001fe20003f06270 */
[----:B--2---:R-:W-:-:S05]  /*0130*/  IMAD.WIDE R6, R3, 0x8, R6 ;  /* 0x0000000803067825 */ /* 0x004fca00078e0206 */
[----:B-1----:R0:W-:Y:S01]  /*0140*/  STG.E.64 desc[UR6][R6.64], RZ ;  /* 0x000000ff06007986 */ /* 0x0021e2000c101b06 */
[----:B---3--:R-:W-:-:S05]  /*0150*/  IMAD.WIDE R4, R3, 0x8, R4 ;  /* 0x0000000803047825 */ /* 0x008fca00078e0204 */
[----:B------:R0:W-:Y:S01]  /*0160*/  STG.E.64 desc[UR6][R4.64], RZ ;  /* 0x000000ff04007986 */ /* 0x0001e2000c101b06 */
[----:B------:R-:W-:Y:S05]  /*0170*/  @!P0 EXIT ;  /* 0x000000000000894d */ /* 0x000fea0003800000 */
[C---:B------:R-:W-:Y:S01]  /*0180*/  ISETP.GE.U32.AND P1, PT, R0.reuse, 0x4, PT ;  /* 0x000000040000780c */ /* 0x040fe20003f26070 */
[----:B------:R-:W-:Y:S01]  /*0190*/  HFMA2 R26, -RZ, RZ, 0, 0 ;  /* 0x00000000ff1a7431 */ /* 0x000fe200000001ff */
[----:B------:R-:W-:Y:S01]  /*01a0*/  LOP3.LUT R2, R0, 0x3, RZ, 0xc0, !PT ;  /* 0x0000000300027812 */ /* 0x000fe200078ec0ff */
[----:B------:R-:W-:-:S03]  /*01b0*/  IMAD R3, R3, R0, RZ ;  /* 0x0000000003037224 */ /* 0x000fc600078e02ff */
[----:B------:R-:W-:-:S07]  /*01c0*/  ISETP.NE.AND P0, PT, R2, RZ, PT ;  /* 0x000000ff0200720c */ /* 0x000fce0003f05270 */
[----:B------:R-:W-:Y:S06]  /*01d0*/  @!P1 BRA `(.L_x_161) ;  /* 0x0000000400589947 */ /* 0x000fec0003800000 */
[----:B------:R-:W1:Y:S01]  /*01e0*/  LDCU.64 UR4, c[0x0][0x3b0] ;  /* 0x00007600ff0477ac */ /* 0x000e620008000a00 */
[----:B------:R-:W-:Y:S02]  /*01f0*/  LOP3.LUT R26, R0, 0x7ffffffc, RZ, 0xc0, !PT ;  /* 0x7ffffffc001a7812 */ /* 0x000fe400078ec0ff */
[----:B------:R-:W-:Y:S02]  /*0200*/  MOV R27, R3 ;  /* 0x00000003001b7202 */ /* 0x000fe40000000f00 */
[----:B------:R-:W-:Y:S01]  /*0210*/  IADD3 R28, PT, PT, -R26, RZ, RZ ;  /* 0x000000ff1a1c7210 */ /* 0x000fe20007ffe1ff */
[----:B-1----:R-:W-:-:S04]  /*0220*/  UIADD3 UR4, UP0, UPT, UR4, 0x10, URZ ;  /* 0x0000001004047890 */ /* 0x002fc8000ff1e0ff */
[----:B------:R-:W-:Y:S02]  /*0230*/  UIADD3.X UR5, UPT, UPT, URZ, UR5, URZ, UP0, !UPT ;  /* 0x00000005ff057290 */ /* 0x000fe400087fe4ff */
[----:B------:R-:W-:-:S04]  /*0240*/  MOV R12, UR4 ;  /* 0x00000004000c7c02 */ /* 0x000fc80008000f00 */
[----:B------:R-:W-:-:S07]  /*0250*/  MOV R13, UR5 ;  /* 0x00000005000d7c02 */ /* 0x000fce0008000f00 */
.L_x_162:
[----:B-1----:R-:W1:Y:S01]  /*0260*/  LDC.64 R8, c[0x0][0x398] ;  /* 0x0000e600ff087b82 */ /* 0x002e620000000a00 */
[----:B------:R-:W2:Y:S04]  /*0270*/  LDG.E.64 R22, desc[UR6][R12.64+-0x10] ;  /* 0xfffff0060c167981 */ /* 0x000ea8000c1e1b00 */
[----:B------:R-:W3:Y:S03]  /*0280*/  LDG.E.64 R18, desc[UR6][R6.64] ;  /* 0x0000000606127981 */ /* 0x000ee6000c1e1b00 */
[----:B------:R-:W4:Y:S08]  /*0290*/  LDC.64 R10, c[0x0][0x3a0] ;  /* 0x0000e800ff0a7b82 */ /* 0x000f300000000a00 */
[----:B------:R-:W5:Y:S01]  /*02a0*/  LDC.64 R16, c[0x0][0x388] ;  /* 0x0000e200ff107b82 */ /* 0x000f620000000a00 */
[----:B-1----:R-:W-:-:S05]  /*02b0*/  IMAD.WIDE R8, R27, 0x8, R8 ;  /* 0x000000081b087825 */ /* 0x002fca00078e0208 */
[----:B------:R-:W3:Y:S01]  /*02c0*/  LDG.E.64 R14, desc[UR6][R8.64] ;  /* 0x00000006080e7981 */ /* 0x000ee2000c1e1b00 */
[----:B----4-:R-:W-:-:S05]  /*02d0*/  IMAD.WIDE R10, R27, 0x8, R10 ;  /* 0x000000081b0a7825 */ /* 0x010fca00078e020a */
[----:B------:R-:W3:Y:S01]  /*02e0*/  LDG.E.64 R20, desc[UR6][R10.64] ;  /* 0x000000060a147981 */ /* 0x000ee2000c1e1b00 */
[----:B-----5:R-:W-:Y:S01]  /*02f0*/  IMAD.WIDE R16, R27, 0x8, R16 ;  /* 0x000000081b107825 */ /* 0x020fe200078e0210 */
[----:B--2---:R-:W-:Y:S02]  /*0300*/  DMUL R22, R22, 0.5 ;  /* 0x3fe0000016167828 */ /* 0x004fe40000000000 */
[----:B---3--:R-:W-:Y:S01]  /*0310*/  DADD R20, R14, R20 ;  /* 0x000000000e147229 */ /* 0x008fe20000000014 */
[----:B------:R-:W1:Y:S07]  /*0320*/  LDC.64 R14, c[0x0][0x380] ;  /* 0x0000e000ff0e7b82 */ /* 0x000e6e0000000a00 */
[----:B------:R-:W-:-:S07]  /*0330*/  DFMA R18, R22, R20, R18 ;  /* 0x000000141612722b */ /* 0x000fce0000000012 */
[----:B------:R2:W-:Y:S04]  /*0340*/  STG.E.64 desc[UR6][R6.64], R18 ;  /* 0x0000001206007986 */ /* 0x0005e8000c101b06 */
[----:B------:R-:W3:Y:S04]  /*0350*/  LDG.E.64 R20, desc[UR6][R16.64] ;  /* 0x0000000610147981 */ /* 0x000ee8000c1e1b00 */
[----:B------:R-:W4:Y:S01]  /*0360*/  LDG.E.64 R24, desc[UR6][R12.64+-0x10] ;  /* 0xfffff0060c187981 */ /* 0x000f22000c1e1b00 */
[----:B-1----:R-:W-:-:S03]  /*0370*/  IMAD.WIDE R14, R27, 0x8, R14 ;  /* 0x000000081b0e7825 */ /* 0x002fc600078e020e */
[----:B--2---:R-:W2:Y:S04]  /*0380*/  LDG.E.64 R18, desc[UR6][R4.64] ;  /* 0x0000000604127981 */ /* 0x004ea8000c1e1b00 */
[----:B------:R-:W3:Y:S01]  /*0390*/  LDG.E.64 R22, desc[UR6][R14.64] ;  /* 0x000000060e167981 */ /* 0x000ee2000c1e1b00 */
[----:B----4-:R-:W-:Y:S02]  /*03a0*/  DMUL R24, R24, 0.5 ;  /* 0x3fe0000018187828 */ /* 0x010fe40000000000 */
[----:B---3--:R-:W-:-:S08]  /*03b0*/  DMUL R20, R22, R20 ;  /* 0x0000001416147228 */ /* 0x008fd00000000000 */
[----:B--2---:R-:W-:-:S07]  /*03c0*/  DFMA R18, R24, R20, R18 ;  /* 0x000000141812722b */ /* 0x004fce0000000012 */
[----:B------:R1:W-:Y:S04]  /*03d0*/  STG.E.64 desc[UR6][R4.64], R18 ;  /* 0x0000001204007986 */ /* 0x0003e8000c101b06 */
[----:B------:R-:W2:Y:S04]  /*03e0*/  LDG.E.64 R22, desc[UR6][R8.64+0x8] ;  /* 0x0000080608167981 */ /* 0x000ea8000c1e1b00 */
[----:B------:R-:W2:Y:S04]  /*03f0*/  LDG.E.64 R20, desc[UR6][R10.64+0x8] ;  /* 0x000008060a147981 */ /* 0x000ea8000c1e1b00 */
[----:B------:R-:W3:Y:S04]  /*0400*/  LDG.E.64 R24, desc[UR6][R12.64+-0x8] ;  /* 0xfffff8060c187981 */ /* 0x000ee8000c1e1b00 */
[----:B-1----:R-:W4:Y:S01]  /*0410*/  LDG.E.64 R18, desc[UR6][R6.64] ;  /* 0x0000000606127981 */ /* 0x002f22000c1e1b00 */
[----:B--2---:R-:W-:-:S02]  /*0420*/  DADD R20, R22, R20 ;  /* 0x0000000016147229 */ /* 0x004fc40000000014 */
[----:B---3--:R-:W-:-:S08]  /*0430*/  DMUL R24, R24, 0.5 ;  /* 0x3fe0000018187828 */ /* 0x008fd00000000000 */
[----:B----4-:R-:W-:-:S07]  /*0440*/  DFMA R18, R24, R20, R18 ;  /* 0x000000141812722b */ /* 0x010fce0000000012 */
[----:B------:R1:W-:Y:S04]  /*0450*/  STG.E.64 desc[UR6][R6.64], R18 ;  /* 0x0000001206007986 */ /* 0x0003e8000c101b06 */
[----:B------:R-:W2:Y:S04]  /*0460*/  LDG.E.64 R22, desc[UR6][R14.64+0x8] ;  /* 0x000008060e167981 */ /* 0x000ea8000c1e1b00 */
[----:B------:R-:W2:Y:S04]  /*0470*/  LDG.E.64 R20, desc[UR6][R16.64+0x8] ;  /* 0x0000080610147981 */ /* 0x000ea8000c1e1b00 */
[----:B------:R-:W3:Y:S04]  /*0480*/  LDG.E.64 R24, desc[UR6][R12.64+-0x8] ;  /* 0xfffff8060c187981 */ /* 0x000ee8000c1e1b00 */
[----:B-1----:R-:W4:Y:S01]  /*0490*/  LDG.E.64 R18, desc[UR6][R4.64] ;  /* 0x0000000604127981 */ /* 0x002f22000c1e1b00 */
[----:B--2---:R-:W-:-:S02]  /*04a0*/  DMUL R20, R22, R20 ;  /* 0x0000001416147228 */ /* 0x004fc40000000000 */
[----:B---3--:R-:W-:-:S08]  /*04b0*/  DMUL R24, R24, 0.5 ;  /* 0x3fe0000018187828 */ /* 0x008fd00000000000 */
[----:B----4-:R-:W-:-:S07]  /*04c0*/  DFMA R22, R24, R20, R18 ;  /* 0x000000141816722b */ /* 0x010fce0000000012 */
[----:B------:R1:W-:Y:S04]  /*04d0*/  STG.E.64 desc[UR6][R4.64], R22 ;  /* 0x0000001604007986 */ /* 0x0003e8000c101b06 */
[----:B------:R-:W2:Y:S04]  /*04e0*/  LDG.E.64 R20, desc[UR6][R10.64+0x10] ;  /* 0x000010060a147981 */ /* 0x000ea8000c1e1b00 */
[----:B------:R-:W3:Y:S04]  /*04f0*/  LDG.E.64 R24, desc[UR6][R12.64] ;  /* 0x000000060c187981 */ /* 0x000ee8000c1e1b00 */
[----:B------:R-:W4:Y:S04]  /*0500*/  LDG.E.64 R18, desc[UR6][R6.64] ;  /* 0x0000000606127981 */ /* 0x000f28000c1e1b00 */
[----:B-1----:R-:W2:Y:S01]  /*0510*/  LDG.E.64 R22, desc[UR6][R8.64+0x10] ;  /* 0x0000100608167981 */ /* 0x002ea2000c1e1b00 */
[----:B---3--:R-:W-:-:S02]  /*0520*/  DMUL R24, R24, 0.5 ;  /* 0x3fe0000018187828 */ /* 0x008fc40000000000 */
[----:B--2---:R-:W-:-:S08]  /*0530*/  DADD R20, R22, R20 ;  /* 0x0000000016147229 */ /* 0x004fd00000000014 */
[----:B----4-:R-:W-:-:S07]  /*0540*/  DFMA R20, R24, R20, R18 ;  /* 0x000000141814722b */ /* 0x010fce0000000012 */
[----:B------:R1:W-:Y:S04]  /*0550*/  STG.E.64 desc[UR6][R6.64], R20 ;  /* 0x0000001406007986 */ /* 0x0003e8000c101b06 */
[----:B------:R-:W2:Y:S04]  /*0560*/  LDG.E.64 R18, desc[UR6][R14.64+0x10] ;  /* 0x000010060e127981 */ /* 0x000ea8000c1e1b00 */
[----:B------:R-:W3:Y:S04]  /*0570*/  LDG.E.64 R22, desc[UR6][R12.64] ;  /* 0x000000060c167981 */ /* 0x000ee8000c1e1b00 */
[----:B------:R-:W4:Y:S04]  /*0580*/  LDG.E.64 R24, desc[UR6][R4.64] ;  /* 0x0000000604187981 */ /* 0x000f28000c1e1b00 */
[----:B-1----:R-:W2:Y:S01]  /*0590*/  LDG.E.64 R20, desc[UR6][R16.64+0x10] ;  /* 0x0000100610147981 */ /* 0x002ea2000c1e1b00 */
[----:B---3--:R-:W-:-:S02]  /*05a0*/  DMUL R22, R22, 0.5 ;  /* 0x3fe0000016167828 */ /* 0x008fc40000000000 */
[----:B--2---:R-:W-:-:S08]  /*05b0*/  DMUL R18, R18, R20 ;  /* 0x0000001412127228 */ /* 0x004fd00000000000 */
[----:B----4-:R-:W-:-:S07]  /*05c0*/  DFMA R24, R22, R18, R24 ;  /* 0x000000121618722b */ /* 0x010fce0000000018 */
[----:B------:R1:W-:Y:S04]  /*05d0*/  STG.E.64 desc[UR6][R4.64], R24 ;  /* 0x0000001804007986 */ /* 0x0003e8000c101b06 */
[----:B------:R-:W2:Y:S04]  /*05e0*/  LDG.E.64 R8, desc[UR6][R8.64+0x18] ;  /* 0x0000180608087981 */ /* 0x000ea8000c1e1b00 */
[----:B------:R-:W2:Y:S04]  /*05f0*/  LDG.E.64 R10, desc[UR6][R10.64+0x18] ;  /* 0x000018060a0a7981 */ /* 0x000ea8000c1e1b00 */
[----:B------:R-:W3:Y:S04]  /*0600*/  LDG.E.64 R20, desc[UR6][R12.64+0x8] ;  /* 0x000008060c147981 */ /* 0x000ee8000c1e1b00 */
[----:B------:R-:W4:Y:S01]  /*0610*/  LDG.E.64 R18, desc[UR6][R6.64] ;  /* 0x0000000606127981 */ /* 0x000f22000c1e1b00 */
[----:B--2---:R-:W-:-:S02]  /*0620*/  DADD R22, R8, R10 ;  /* 0x0000000008167229 */ /* 0x004fc4000000000a */
[----:B---3--:R-:W-:-:S08]  /*0630*/  DMUL R20, R20, 0.5 ;  /* 0x3fe0000014147828 */ /* 0x008fd00000000000 */
[----:B----4-:R-:W-:-:S07]  /*0640*/  DFMA R18, R20, R22, R18 ;  /* 0x000000161412722b */ /* 0x010fce0000000012 */
[----:B------:R1:W-:Y:S04]  /*0650*/  STG.E.64 desc[UR6][R6.64], R18 ;  /* 0x0000001206007986 */ /* 0x0003e8000c101b06 */
[----:B------:R-:W2:Y:S04]  /*0660*/  LDG.E.64 R14, desc[UR6][R14.64+0x18] ;  /* 0x000018060e0e7981 */ /* 0x000ea8000c1e1b00 */
[----:B------:R-:W2:Y:S04]  /*0670*/  LDG.E.64 R16, desc[UR6][R16.64+0x18] ;  /* 0x0000180610107981 */ /* 0x000ea8000c1e1b00 */
[----:B------:R3:W4:Y:S04]  /*0680*/  LDG.E.64 R20, desc[UR6][R12.64+0x8] ;  /* 0x000008060c147981 */ /* 0x000728000c1e1b00 */
[----:B------:R-:W5:Y:S01]  /*0690*/  LDG.E.64 R8, desc[UR6][R4.64] ;  /* 0x0000000604087981 */ /* 0x000f62000c1e1b00 */
[----:B------:R-:W-:-:S04]  /*06a0*/  IADD3 R28, PT, PT, R28, 0x4, RZ ;  /* 0x000000041c1c7810 */ /* 0x000fc80007ffe0ff */
[----:B------:R-:W-:Y:S02]  /*06b0*/  ISETP.NE.AND P1, PT, R28, RZ, PT ;  /* 0x000000ff1c00720c */ /* 0x000fe40003f25270 */
[----:B---3--:R-:W-:Y:S02]  /*06c0*/  IADD3 R12, P2, PT, R12, 0x20, RZ ;  /* 0x000000200c0c7810 */ /* 0x008fe40007f5e0ff */
[----:B------:R-:W-:Y:S02]  /*06d0*/  IADD3 R27, PT, PT, R27, 0x4, RZ ;  /* 0x000000041b1b7810 */ /* 0x000fe40007ffe0ff */
[----:B------:R-:W-:Y:S01]  /*06e0*/  IADD3.X R13, PT, PT, RZ, R13, RZ, P2, !PT ;  /* 0x0000000dff0d7210 */ /* 0x000fe200017fe4ff */
[----:B--2---:R-:W-:Y:S02]  /*06f0*/  DMUL R10, R14, R16 ;  /* 0x000000100e0a7228 */ /* 0x004fe40000000000 */
[----:B----4-:R-:W-:-:S08]  /*0700*/  DMUL R20, R20, 0.5 ;  /* 0x3fe0000014147828 */ /* 0x010fd00000000000 */
[----:B-----5:R-:W-:-:S07]  /*0710*/  DFMA R8, R20, R10, R8 ;  /* 0x0000000a1408722b */ /* 0x020fce0000000008 */
[----:B------:R1:W-:Y:S01]  /*0720*/  STG.E.64 desc[UR6][R4.64], R8 ;  /* 0x0000000804007986 */ /* 0x0003e2000c101b06 */
[----:B------:R-:W-:Y:S05]  /*0730*/  @P1 BRA `(.L_x_162) ;  /* 0xfffffff800c81947 */ /* 0x000fea000383ffff */
.L_x_161:
[----:B------:R-:W-:Y:S05]  /*0740*/  @!P0 EXIT ;  /* 0x000000000000894d */ /* 0x000fea0003800000 */
[----:B------:R-:W-:Y:S02]  /*0750*/  ISETP.NE.AND P0, PT, R2, 0x1, PT ;  /* 0x000000010200780c */ /* 0x000fe40003f05270 */
[----:B------:R-:W-:-:S04]  /*0760*/  LOP3.LUT R0, R0, 0x1, RZ, 0xc0, !PT ;  /* 0x0000000100007812 */ /* 0x000fc800078ec0ff */
[----:B------:R-:W-:-:S07]  /*0770*/  ISETP.NE.U32.AND P1, PT, R0, 0x1, PT ;  /* 0x000000010000780c */ /* 0x000fce0003f25070 */
[----:B------:R-:W-:Y:S06]  /*0780*/  @!P0 BRA `(.L_x_163) ;  /* 0x0000000000b08947 */ /* 0x000fec0003800000 */
[----:B------:R-:W2:Y:S01]  /*0790*/  LDC.64 R12, c[0x0][0x398] ;  /* 0x0000e600ff0c7b82 */ /* 0x000ea20000000a00 */
[----:B------:R-:W-:Y:S01]  /*07a0*/  IADD3 R21, PT, PT, R3, R26, RZ ;  /* 0x0000001a03157210 */ /* 0x000fe20007ffe0ff */
[----:B------:R-:W3:Y:S06]  /*07b0*/  LDG.E.64 R16, desc[UR6][R6.64] ;  /* 0x0000000606107981 */ /* 0x000eec000c1e1b00 */
[----:B------:R-:W4:Y:S08]  /*07c0*/  LDC.64 R10, c[0x0][0x3a0] ;  /* 0x0000e800ff0a7b82 */ /* 0x000f300000000a00 */
[----:B-1----:R-:W1:Y:S01]  /*07d0*/  LDC.64 R8, c[0x0][0x3b0] ;  /* 0x0000ec00ff087b82 */ /* 0x002e620000000a00 */
[----:B--2---:R-:W-:-:S07]  /*07e0*/  IMAD.WIDE R12, R21, 0x8, R12 ;  /* 0x00000008150c7825 */ /* 0x004fce00078e020c */
[----:B------:R-:W2:Y:S01]  /*07f0*/  LDC.64 R18, c[0x0][0x380] ;  /* 0x0000e000ff127b82 */ /* 0x000ea20000000a00 */
[----:B------:R-:W5:Y:S01]  /*0800*/  LDG.E.64 R24, desc[UR6][R12.64] ;  /* 0x000000060c187981 */ /* 0x000f62000c1e1b00 */
[----:B----4-:R-:W-:-:S06]  /*0810*/  IMAD.WIDE R10, R21, 0x8, R10 ;  /* 0x00000008150a7825 */ /* 0x010fcc00078e020a */
[----:B------:R-:W4:Y:S01]  /*0820*/  LDC.64 R14, c[0x0][0x388] ;  /* 0x0000e200ff0e7b82 */ /* 0x000f220000000a00 */
[----:B------:R-:W5:Y:S01]  /*0830*/  LDG.E.64 R28, desc[UR6][R10.64] ;  /* 0x000000060a1c7981 */ /* 0x000f62000c1e1b00 */
[----:B-1----:R-:W-:-:S05]  /*0840*/  IMAD.WIDE.U32 R8, R26, 0x8, R8 ;  /* 0x000000081a087825 */ /* 0x002fca00078e0008 */
[----:B------:R-:W3:Y:S01]  /*0850*/  LDG.E.64 R22, desc[UR6][R8.64] ;  /* 0x0000000608167981 */ /* 0x000ee2000c1e1b00 */
[----:B--2---:R-:W-:-:S04]  /*0860*/  IMAD.WIDE R18, R21, 0x8, R18 ;  /* 0x0000000815127825 */ /* 0x004fc800078e0212 */
[----:B----4-:R-:W-:Y:S01]  /*0870*/  IMAD.WIDE R14, R21, 0x8, R14 ;  /* 0x00000008150e7825 */ /* 0x010fe200078e020e */
[----:B-----5:R-:W-:Y:S02]  /*0880*/  DADD R24, R24, R28 ;  /* 0x0000000018187229 */ /* 0x020fe4000000001c */
[----:B---3--:R-:W-:-:S08]  /*0890*/  DMUL R22, R22, 0.5 ;  /* 0x3fe0000016167828 */ /* 0x008fd00000000000 */
[----:B------:R-:W-:-:S07]  /*08a0*/  DFMA R22, R22, R24, R16 ;  /* 0x000000181616722b */ /* 0x000fce0000000010 */
[----:B------:R1:W-:Y:S04]  /*08b0*/  STG.E.64 desc[UR6][R6.64], R22 ;  /* 0x0000001606007986 */ /* 0x0003e8000c101b06 */
[----:B------:R-:W2:Y:S04]  /*08c0*/  LDG.E.64 R24, desc[UR6][R18.64] ;  /* 0x0000000612187981 */ /* 0x000ea8000c1e1b00 */
[----:B------:R-:W2:Y:S04]  /*08d0*/  LDG.E.64 R28, desc[UR6][R14.64] ;  /* 0x000000060e1c7981 */ /* 0x000ea8000c1e1b00 */
[----:B------:R-:W3:Y:S04]  /*08e0*/  LDG.E.64 R20, desc[UR6][R8.64] ;  /* 0x0000000608147981 */ /* 0x000ee8000c1e1b00 */
[----:B------:R-:W4:Y:S01]  /*08f0*/  LDG.E.64 R16, desc[UR6][R4.64] ;  /* 0x0000000604107981 */ /* 0x000f22000c1e1b00 */
[----:B--2---:R-:W-:-:S02]  /*0900*/  DMUL R24, R24, R28 ;  /* 0x0000001c18187228 */ /* 0x004fc40000000000 */
[----:B---3--:R-:W-:-:S08]  /*0910*/  DMUL R20, R20, 0.5 ;  /* 0x3fe0000014147828 */ /* 0x008fd00000000000 */
[----:B----4-:R-:W-:-:S07]  /*0920*/  DFMA R16, R20, R24, R16 ;  /* 0x000000181410722b */ /* 0x010fce0000000010 */
[----:B------:R2:W-:Y:S04]  /*0930*/  STG.E.64 desc[UR6][R4.64], R16 ;  /* 0x0000001004007986 */ /* 0x0005e8000c101b06 */
[----:B------:R-:W1:Y:S04]  /*0940*/  LDG.E.64 R12, desc[UR6][R12.64+0x8] ;  /* 0x000008060c0c7981 */ /* 0x000e68000c1e1b00 */
[----:B------:R-:W1:Y:S04]  /*0950*/  LDG.E.64 R10, desc[UR6][R10.64+0x8] ;  /* 0x000008060a0a7981 */ /* 0x000e68000c1e1b00 */
[----:B------:R-:W3:Y:S04]  /*0960*/  LDG.E.64 R20, desc[UR6][R8.64+0x8] ;  /* 0x0000080608147981 */ /* 0x000ee8000c1e1b00 */
[----:B------:R-:W4:Y:S01]  /*0970*/  LDG.E.64 R24, desc[UR6][R6.64] ;  /* 0x0000000606187981 */ /* 0x000f22000c1e1b00 */
[----:B-1----:R-:W-:-:S02]  /*0980*/  DADD R22, R12, R10 ;  /* 0x000000000c167229 */ /* 0x002fc4000000000a */
[----:B---3--:R-:W-:-:S08]  /*0990*/  DMUL R20, R20, 0.5 ;  /* 0x3fe0000014147828 */ /* 0x008fd00000000000 */
[----:B----4-:R-:W-:-:S07]  /*09a0*/  DFMA R20, R20, R22, R24 ;  /* 0x000000161414722b */ /* 0x010fce0000000018 */
[----:B------:R3:W-:Y:S04]  /*09b0*/  STG.E.64 desc[UR6][R6.64], R20 ;  /* 0x0000001406007986 */ /* 0x0007e8000c101b06 */
[----:B------:R-:W4:Y:S04]  /*09c0*/  LDG.E.64 R18, desc[UR6][R18.64+0x8] ;  /* 0x0000080612127981 */ /* 0x000f28000c1e1b00 */
[----:B------:R-:W4:Y:S04]  /*09d0*/  LDG.E.64 R14, desc[UR6][R14.64+0x8] ;  /* 0x000008060e0e7981 */ /* 0x000f28000c1e1b00 */
[----:B--2---:R-:W2:Y:S04]  /*09e0*/  LDG.E.64 R16, desc[UR6][R8.64+0x8] ;  /* 0x0000080608107981 */ /* 0x004ea8000c1e1b00 */
[----:B------:R-:W5:Y:S01]  /*09f0*/  LDG.E.64 R12, desc[UR6][R4.64] ;  /* 0x00000006040c7981 */ /* 0x000f62000c1e1b00 */
[----:B------:R-:W-:Y:S01]  /*0a00*/  IADD3 R26, PT, PT, R26, 0x2, RZ ;  /* 0x000000021a1a7810 */ /* 0x000fe20007ffe0ff */
[----:B----4-:R-:W-:-:S02]  /*0a10*/  DMUL R10, R18, R14 ;  /* 0x0000000e120a7228 */ /* 0x010fc40000000000 */
[----:B--2---:R-:W-:-:S08]  /*0a20*/  DMUL R16, R16, 0.5 ;  /* 0x3fe0000010107828 */ /* 0x004fd00000000000 */
[----:B-----5:R-:W-:-:S07]  /*0a30*/  DFMA R10, R16, R10, R12 ;  /* 0x0000000a100a722b */ /* 0x020fce000000000c */
[----:B------:R3:W-:Y:S04]  /*0a40*/  STG.E.64 desc[UR6][R4.64], R10 ;  /* 0x0000000a04007986 */ /* 0x0007e8000c101b06 */
.L_x_163:
[----:B------:R-:W-:Y:S05]  /*0a50*/  @P1 EXIT ;  /* 0x000000000000194d */ /* 0x000fea0003800000 */
[----:B---3--:R-:W2:Y:S01]  /*0a60*/  LDC.64 R10, c[0x0][0x398] ;  /* 0x0000e600ff0a7b82 */ /* 0x008ea20000000a00 */
        /* <DEDUP_REMOVED lines=11> */
[----:B------:R-:W2:Y:S01]  /*0b20*/  LDG.E.64 R8, desc[UR6][R26.64] ;  /* 0x000000061a087981 */ /* 0x000ea2000c1e1b00 */
[----:B-----5:R-:W-:Y:S02]  /*0b30*/  DADD R14, R10, R12 ;  /* 0x000000000a0e7229 */ /* 0x020fe4000000000c */
[----:B--2---:R-:W-:-:S08]  /*0b40*/  DMUL R8, R8, 0.5 ;  /* 0x3fe0000008087828 */ /* 0x004fd00000000000 */
[----:B---3--:R-:W-:Y:S01]  /*0b50*/  DFMA R8, R8, R14, R16 ;  /* 0x0000000e0808722b */ /* 0x008fe20000000010 */
[----:B------:R-:W-:-:S04]  /*0b60*/  IMAD.WIDE R14, R3, 0x8, R18 ;  /* 0x00000008030e7825 */ /* 0x000fc800078e0212 */
[----:B----4-:R-:W-:Y:S02]  /*0b70*/  IMAD.WIDE R16, R3, 0x8, R20 ;  /* 0x0000000803107825 */ /* 0x010fe400078e0214 */
[----:B------:R-:W-:Y:S04]  /*0b80*/  STG.E.64 desc[UR6][R6.64], R8 ;  /* 0x0000000806007986 */ /* 0x000fe8000c101b06 */
[----:B------:R-:W2:Y:S04]  /*0b90*/  LDG.E.64 R14, desc[UR6][R14.64] ;  /* 0x000000060e0e7981 */ /* 0x000ea8000c1e1b00 */
[----:B------:R-:W2:Y:S04]  /*0ba0*/  LDG.E.64 R16, desc[UR6][R16.64] ;  /* 0x0000000610107981 */ /* 0x000ea8000c1e1b00 */
[----:B------:R-:W3:Y:S04]  /*0bb0*/  LDG.E.64 R26, desc[UR6][R26.64] ;  /* 0x000000061a1a7981 */ /* 0x000ee8000c1e1b00 */
[----:B------:R-:W4:Y:S01]  /*0bc0*/  LDG.E.64 R12, desc[UR6][R4.64] ;  /* 0x00000006040c7981 */ /* 0x000f22000c1e1b00 */
[----:B--2---:R-:W-:-:S02]  /*0bd0*/  DMUL R10, R14, R16 ;  /* 0x000000100e0a7228 */ /* 0x004fc40000000000 */
[----:B---3--:R-:W-:-:S08]  /*0be0*/  DMUL R2, R26, 0.5 ;  /* 0x3fe000001a027828 */ /* 0x008fd00000000000 */
[----:B----4-:R-:W-:-:S07]  /*0bf0*/  DFMA R2, R2, R10, R12 ;  /* 0x0000000a0202722b */ /* 0x010fce000000000c */
[----:B------:R-:W-:Y:S01]  /*0c00*/  STG.E.64 desc[UR6][R4.64], R2 ;  /* 0x0000000204007986 */ /* 0x000fe2000c101b06 */
[----:B------:R-:W-:Y:S05]  /*0c10*/  EXIT ;  /* 0x000000000000794d */ /* 0x000fea0003800000 */
.L_x_164:
        /* <DEDUP_REMOVED lines=14> */
.L_x_1128:


//--------------------- .text._Z35integrate_optdepth_transmission_isoPdS_S_S_S_iii --------------------------
	.section	.text._Z35integrate_optdepth_transmission_isoPdS_S_S_S_iii,"ax",@progbits
	.align	128
        .global         _Z35integrate_optdepth_transmission_isoPdS_S_S_S_iii
        .type           _Z35integrate_optdepth_transmission_isoPdS_S_S_S_iii,@function
        .size           _Z35integrate_optdepth_transmission_isoPdS_S_S_S_iii,(.L_x_1129 - _Z35integrate_optdepth_transmission_isoPdS_S_S_S_iii)
        .other          _Z35integrate_optdepth_transmission_isoPdS_S_S_S_iii,@"STO_CUDA_ENTRY STV_DEFAULT"
_Z35integrate_optdepth_transmission_isoPdS_S_S_S_iii:
.text._Z35integrate_optdepth_transmission_isoPdS_S_S_S_iii:
        /* <DEDUP_REMOVED lines=31> */
[----:B------:R-:W-:Y:S01]  /*01f0*/  LOP3.LUT R13, R0, 0x7ffffff8, RZ, 0xc0, !PT ;  /* 0x7ffffff8000d7812 */ /* 0x000fe200078ec0ff */
[----:B------:R-:W-:Y:S01]  /*0200*/  IMAD.MOV.U32 R14, RZ, RZ, R12 ;  /* 0x000000ffff0e7224 */ /* 0x000fe200078e000c */
[----:B------:R-:W2:Y:S02]  /*0210*/  LDCU.64 UR6, c[0x0][0x380] ;  /* 0x00007000ff0677ac */ /* 0x000ea40008000a00 */
[----:B------:R-:W-:Y:S01]  /*0220*/  IADD3 R15, PT, PT, -R13, RZ, RZ ;  /* 0x000000ff0d0f7210 */ /* 0x000fe20007ffe1ff */
[----:B-1----:R-:W-:-:S04]  /*0230*/  UIADD3 UR4, UP1, UPT, UR4, 0x20, URZ ;  /* 0x0000002004047890 */ /* 0x002fc8000ff3e0ff */
[----:B------:R-:W-:Y:S02]  /*0240*/  UIADD3.X UR5, UPT, UPT, URZ, UR5, URZ, UP1, !UPT ;  /* 0x00000005ff057290 */ /* 0x000fe40008ffe4ff */
[----:B--2---:R-:W-:Y:S01]  /*0250*/  UIADD3 UR6, UP0, UPT, UR6, 0x20, URZ ;  /* 0x0000002006067890 */ /* 0x004fe2000ff1e0ff */
[----:B------:R-:W-:-:S03]  /*0260*/  IMAD.U32 R6, RZ, RZ, UR4 ;  /* 0x00000004ff067e24 */ /* 0x000fc6000f8e00ff */
[----:B------:R-:W-:Y:S01]  /*0270*/  MOV R7, UR5 ;  /* 0x0000000500077c02 */ /* 0x000fe20008000f00 */
[----:B------:R-:W-:-:S12]  /*0280*/  UIADD3.X UR7, UPT, UPT, URZ, UR7, URZ, UP0, !UPT ;  /* 0x00000007ff077290 */ /* 0x000fd800087fe4ff */
.L_x_166:
[----:B------:R-:W1:Y:S01]  /*0290*/  LDC.64 R10, c[0x0][0x390] ;  /* 0x0000e400ff0a7b82 */ /* 0x000e620000000a00 */
[----:B--2---:R-:W2:Y:S04]  /*02a0*/  LDG.E.64 R8, desc[UR8][R6.64+-0x20] ;  /* 0xffffe00806087981 */ /* 0x004ea8000c1e1b00 */
[----:B------:R-:W3:Y:S01]  /*02b0*/  LDG.E.64 R18, desc[UR8][R2.64] ;  /* 0x0000000802127981 */ /* 0x000ee2000c1e1b00 */
[----:B-1----:R-:W-:-:S05]  /*02c0*/  IMAD.WIDE R10, R14, 0x8, R10 ;  /* 0x000000080e0a7825 */ /* 0x002fca00078e020a */
[----:B------:R-:W3:Y:S01]  /*02d0*/  LDG.E.64 R16, desc[UR8][R10.64] ;  /* 0x000000080a107981 */ /* 0x000ee2000c1e1b00 */
[----:B--2---:R-:W-:-:S08]  /*02e0*/  DMUL R8, R8, 0.5 ;  /* 0x3fe0000008087828 */ /* 0x004fd00000000000 */
[----:B---3--:R-:W-:Y:S01]  /*02f0*/  DFMA R24, R8, R16, R18 ;  /* 0x000000100818722b */ /* 0x008fe20000000012 */
[----:B------:R-:W-:Y:S01]  /*0300*/  MOV R9, UR7 ;  /* 0x0000000700097c02 */ /* 0x000fe20008000f00 */
[----:B------:R-:W-:-:S05]  /*0310*/  IMAD.U32 R8, RZ, RZ, UR6 ;  /* 0x00000006ff087e24 */ /* 0x000fca000f8e00ff */
[----:B------:R1:W-:Y:S01]  /*0320*/  STG.E.64 desc[UR8][R2.64], R24 ;  /* 0x0000001802007986 */ /* 0x0003e2000c101b08 */
[----:B------:R-:W-:-:S03]  /*0330*/  IMAD.WIDE R8, R14, 0x8, R8 ;  /* 0x000000080e087825 */ /* 0x000fc600078e0208 */
[----:B------:R-:W2:Y:S04]  /*0340*/  LDG.E.64 R22, desc[UR8][R6.64+-0x20] ;  /* 0xffffe00806167981 */ /* 0x000ea8000c1e1b00 */
[----:B------:R-:W3:Y:S04]  /*0350*/  LDG.E.64 R18, desc[UR8][R4.64] ;  /* 0x0000000804127981 */ /* 0x000ee8000c1e1b00 */
[----:B------:R-:W3:Y:S01]  /*0360*/  LDG.E.64 R16, desc[UR8][R8.64+-0x20] ;  /* 0xffffe00808107981 */ /* 0x000ee2000c1e1b00 */
[----:B--2---:R-:W-:-:S08]  /*0370*/  DMUL R22, R22, 0.5 ;  /* 0x3fe0000016167828 */ /* 0x004fd00000000000 */
[----:B---3--:R-:W-:-:S07]  /*0380*/  DFMA R22, R22, R16, R18 ;  /* 0x000000101616722b */ /* 0x008fce0000000012 */
[----:B------:R2:W-:Y:S04]  /*0390*/  STG.E.64 desc[UR8][R4.64], R22 ;  /* 0x0000001604007986 */ /* 0x0005e8000c101b08 */
[----:B------:R-:W3:Y:S04]  /*03a0*/  LDG.E.64 R26, desc[UR8][R6.64+-0x18] ;  /* 0xffffe808061a7981 */ /* 0x000ee8000c1e1b00 */
[----:B------:R-:W4:Y:S04]  /*03b0*/  LDG.E.64 R16, desc[UR8][R10.64+0x8] ;  /* 0x000008080a107981 */ /* 0x000f28000c1e1b00 */
[----:B------:R-:W4:Y:S01]  /*03c0*/  LDG.E.64 R18, desc[UR8][R2.64] ;  /* 0x0000000802127981 */ /* 0x000f22000c1e1b00 */
[----:B---3--:R-:W-:-:S08]  /*03d0*/  DMUL R26, R26, 0.5 ;  /* 0x3fe000001a1a7828 */ /* 0x008fd00000000000 */
[----:B----4-:R-:W-:-:S07]  /*03e0*/  DFMA R26, R26, R16, R18 ;  /* 0x000000101a1a722b */ /* 0x010fce0000000012 */
[----:B------:R3:W-:Y:S04]  /*03f0*/  STG.E.64 desc[UR8][R2.64], R26 ;  /* 0x0000001a02007986 */ /* 0x0007e8000c101b08 */
[----:B-1----:R-:W4:Y:S04]  /*0400*/  LDG.E.64 R24, desc[UR8][R6.64+-0x18] ;  /* 0xffffe80806187981 */ /* 0x002f28000c1e1b00 */
[----:B------:R-:W5:Y:S04]  /*0410*/  LDG.E.64 R16, desc[UR8][R8.64+-0x18] ;  /* 0xffffe80808107981 */ /* 0x000f68000c1e1b00 */
[----:B------:R-:W5:Y:S01]  /*0420*/  LDG.E.64 R18, desc[UR8][R4.64] ;  /* 0x0000000804127981 */ /* 0x000f62000c1e1b00 */
[----:B----4-:R-:W-:-:S08]  /*0430*/  DMUL R24, R24, 0.5 ;  /* 0x3fe0000018187828 */ /* 0x010fd00000000000 */
[----:B-----5:R-:W-:-:S07]  /*0440*/  DFMA R24, R24, R16, R18 ;  /* 0x000000101818722b */ /* 0x020fce0000000012 */
[----:B------:R1:W-:Y:S04]  /*0450*/  STG.E.64 desc[UR8][R4.64], R24 ;  /* 0x0000001804007986 */ /* 0x0003e8000c101b08 */
[----:B--2---:R-:W2:Y:S04]  /*0460*/  LDG.E.64 R22, desc[UR8][R6.64+-0x10] ;  /* 0xfffff00806167981 */ /* 0x004ea8000c1e1b00 */
[----:B------:R-:W4:Y:S04]  /*0470*/  LDG.E.64 R16, desc[UR8][R10.64+0x10] ;  /* 0x000010080a107981 */ /* 0x000f28000c1e1b00 */
[----:B------:R-:W4:Y:S01]  /*0480*/  LDG.E.64 R18, desc[UR8][R2.64] ;  /* 0x0000000802127981 */ /* 0x000f22000c1e1b00 */
[----:B--2---:R-:W-:-:S08]  /*0490*/  DMUL R22, R22, 0.5 ;  /* 0x3fe0000016167828 */ /* 0x004fd00000000000 */
[----:B----4-:R-:W-:-:S07]  /*04a0*/  DFMA R22, R22, R16, R18 ;  /* 0x000000101616722b */ /* 0x010fce0000000012 */
[----:B------:R2:W-:Y:S04]  /*04b0*/  STG.E.64 desc[UR8][R2.64], R22 ;  /* 0x0000001602007986 */ /* 0x0005e8000c101b08 */
[----:B---3--:R-:W3:Y:S04]  /*04c0*/  LDG.E.64 R26, desc[UR8][R6.64+-0x10] ;  /* 0xfffff008061a7981 */ /* 0x008ee8000c1e1b00 */
        /* <DEDUP_REMOVED lines=40> */
[----:B------:R-:W-:Y:S04]  /*0750*/  STG.E.64 desc[UR8][R4.64], R26 ;  /* 0x0000001a04007986 */ /* 0x000fe8000c101b08 */
[----:B-1----:R-:W3:Y:S04]  /*0760*/  LDG.E.64 R24, desc[UR8][R6.64+0x10] ;  /* 0x0000100806187981 */ /* 0x002ee8000c1e1b00 */
[----:B------:R-:W4:Y:S04]  /*0770*/  LDG.E.64 R16, desc[UR8][R10.64+0x30] ;  /* 0x000030080a107981 */ /* 0x000f28000c1e1b00 */
[----:B------:R-:W4:Y:S01]  /*0780*/  LDG.E.64 R18, desc[UR8][R2.64] ;  /* 0x0000000802127981 */ /* 0x000f22000c1e1b00 */
[----:B---3--:R-:W-:-:S08]  /*0790*/  DMUL R24, R24, 0.5 ;  /* 0x3fe0000018187828 */ /* 0x008fd00000000000 */
[----:B----4-:R-:W-:-:S07]  /*07a0*/  DFMA R24, R24, R16, R18 ;  /* 0x000000101818722b */ /* 0x010fce0000000012 */
[----:B------:R1:W-:Y:S04]  /*07b0*/  STG.E.64 desc[UR8][R2.64], R24 ;  /* 0x0000001802007986 */ /* 0x0003e8000c101b08 */
[----:B--2---:R-:W2:Y:S04]  /*07c0*/  LDG.E.64 R22, desc[UR8][R6.64+0x10] ;  /* 0x0000100806167981 */ /* 0x004ea8000c1e1b00 */
        /* <DEDUP_REMOVED lines=11> */
[----:B------:R3:W4:Y:S04]  /*0880*/  LDG.E.64 R22, desc[UR8][R6.64+0x18] ;  /* 0x0000180806167981 */ /* 0x000728000c1e1b00 */
[----:B------:R-:W5:Y:S04]  /*0890*/  LDG.E.64 R8, desc[UR8][R8.64+0x18] ;  /* 0x0000180808087981 */ /* 0x000f68000c1e1b00 */
[----:B-1----:R-:W5:Y:S01]  /*08a0*/  LDG.E.64 R24, desc[UR8][R4.64] ;  /* 0x0000000804187981 */ /* 0x002f62000c1e1b00 */
[----:B------:R-:W-:-:S05]  /*08b0*/  VIADD R15, R15, 0x8 ;  /* 0x000000080f0f7836 */ /* 0x000fca0000000000 */
[----:B------:R-:W-:Y:S02]  /*08c0*/  ISETP.NE.AND P1, PT, R15, RZ, PT ;  /* 0x000000ff0f00720c */ /* 0x000fe40003f25270 */
[----:B---3--:R-:W-:Y:S01]  /*08d0*/  IADD3 R6, P2, PT, R6, 0x40, RZ ;  /* 0x0000004006067810 */ /* 0x008fe20007f5e0ff */
[----:B------:R-:W-:-:S03]  /*08e0*/  VIADD R14, R14, 0x8 ;  /* 0x000000080e0e7836 */ /* 0x000fc60000000000 */
[----:B------:R-:W-:Y:S01]  /*08f0*/  IADD3.X R7, PT, PT, RZ, R7, RZ, P2, !PT ;  /* 0x00000007ff077210 */ /* 0x000fe200017fe4ff */
[----:B----4-:R-:W-:-:S08]  /*0900*/  DMUL R22, R22, 0.5 ;  /* 0x3fe0000016167828 */ /* 0x010fd00000000000 */
[----:B-----5:R-:W-:-:S07]  /*0910*/  DFMA R22, R22, R8, R24 ;  /* 0x000000081616722b */ /* 0x020fce0000000018 */
[----:B------:R2:W-:Y:S01]  /*0920*/  STG.E.64 desc[UR8][R4.64], R22 ;  /* 0x0000001604007986 */ /* 0x0005e2000c101b08 */
[----:B------:R-:W-:Y:S05]  /*0930*/  @P1 BRA `(.L_x_166) ;  /* 0xfffffff800541947 */ /* 0x000fea000383ffff */
.L_x_165:
[----:B------:R-:W-:Y:S05]  /*0940*/  @!P0 EXIT ;  /* 0x000000000000894d */ /* 0x000fea0003800000 */
[----:B------:R-:W-:Y:S02]  /*0950*/  ISETP.GE.U32.AND P0, PT, R20, 0x4, PT ;  /* 0x000000041400780c */ /* 0x000fe40003f06070 */
[----:B------:R-:W-:-:S04]  /*0960*/  LOP3.LUT R21, R0, 0x3, RZ, 0xc0, !PT ;  /* 0x0000000300157812 */ /* 0x000fc800078ec0ff */
[----:B------:R-:W-:-:S07]  /*0970*/  ISETP.NE.AND P1, PT, R21, RZ, PT ;  /* 0x000000ff1500720c */ /* 0x000fce0003f25270 */
[----:B------:R-:W-:Y:S06]  /*0980*/  @!P0 BRA `(.L_x_167) ;  /* 0x0000000000e08947 */ /* 0x000fec0003800000 */
[----:B------:R-:W1:Y:S01]  /*0990*/  LDC.64 R6, c[0x0][0x3a0] ;  /* 0x0000e800ff067b82 */ /* 0x000e620000000a00 */
[----:B--2---:R-:W-:Y:S01]  /*09a0*/  IADD3 R23, PT, PT, R12, R13, RZ ;  /* 0x0000000d0c177210 */ /* 0x004fe20007ffe0ff */
[----:B------:R-:W2:Y:S06]  /*09b0*/  LDG.E.64 R18, desc[UR8][R2.64] ;  /* 0x0000000802127981 */ /* 0x000eac000c1e1b00 */
[----:B------:R-:W3:Y:S08]  /*09c0*/  LDC.64 R8, c[0x0][0x390] ;  /* 0x0000e400ff087b82 */ /* 0x000ef00000000a00 */
[----:B------:R-:W4:Y:S01]  /*09d0*/  LDC.64 R10, c[0x0][0x380] ;  /* 0x0000e000ff0a7b82 */ /* 0x000f220000000a00 */
[----:B-1----:R-:W-:-:S05]  /*09e0*/  IMAD.WIDE.U32 R6, R13, 0x8, R6 ;  /* 0x000000080d067825 */ /* 0x002fca00078e0006 */
[----:B------:R-:W5:Y:S01]  /*09f0*/  LDG.E.64 R14, desc[UR8][R6.64] ;  /* 0x00000008060e7981 */ /* 0x000f62000c1e1b00 */
[----:B---3--:R-:W-:-:S05]  /*0a00*/  IMAD.WIDE R8, R23, 0x8, R8 ;  /* 0x0000000817087825 */ /* 0x008fca00078e0208 */
[----:B------:R-:W2:Y:S01]  /*0a10*/  LDG.E.64 R16, desc[UR8][R8.64] ;  /* 0x0000000808107981 */ /* 0x000ea2000c1e1b00 */
[----:B----4-:R-:W-:Y:S01]  /*0a20*/  IMAD.WIDE R10, R23, 0x8, R10 ;  /* 0x00000008170a7825 */ /* 0x010fe200078e020a */
[----:B-----5:R-:W-:-:S08]  /*0a30*/  DMUL R14, R14, 0.5 ;  /* 0x3fe000000e0e7828 */ /* 0x020fd00000000000 */
[----:B--2---:R-:W-:-:S07]  /*0a40*/  DFMA R14, R14, R16, R18 ;  /* 0x000000100e0e722b */ /* 0x004fce0000000012 */
[----:B------:R1:W-:Y:S04]  /*0a50*/  STG.E.64 desc[UR8][R2.64], R14 ;  /* 0x0000000e02007986 */ /* 0x0003e8000c101b08 */
        /* <DEDUP_REMOVED lines=39> */
[----:B------:R-:W-:Y:S01]  /*0cd0*/  IADD3 R13, PT, PT, R13, 0x4, RZ ;  /* 0x000000040d0d7810 */ /* 0x000fe20007ffe0ff */
[----:B--2---:R-:W-:-:S08]  /*0ce0*/  DMUL R16, R16, 0.5 ;  /* 0x3fe0000010107828 */ /* 0x004fd00000000000 */
[----:B----4-:R-:W-:-:S07]  /*0cf0*/  DFMA R16, R16, R10, R22 ;  /* 0x0000000a1010722b */ /* 0x010fce0000000016 */
[----:B------:R3:W-:Y:S04]  /*0d00*/  STG.E.64 desc[UR8][R4.64], R16 ;  /* 0x0000001004007986 */ /* 0x0007e8000c101b08 */
.L_x_167:
[----:B------:R-:W-:Y:S05]  /*0d10*/  @!P1 EXIT ;  /* 0x000000000000994d */ /* 0x000fea0003800000 */
[----:B------:R-:W-:Y:S02]  /*0d20*/  ISETP.NE.AND P0, PT, R21, 0x1, PT ;  /* 0x000000011500780c */ /* 0x000fe40003f05270 */
[----:B------:R-:W-:-:S04]  /*0d30*/  LOP3.LUT R0, R0, 0x1, RZ, 0xc0, !PT ;  /* 0x0000000100007812 */ /* 0x000fc800078ec0ff */
[----:B------:R-:W-:-:S07]  /*0d40*/  ISETP.NE.U32.AND P1, PT, R0, 0x1, PT ;  /* 0x000000010000780c */ /* 0x000fce0003f25070 */
[----:B------:R-:W-:Y:S06]  /*0d50*/  @!P0 BRA `(.L_x_168) ;  /* 0x0000000000808947 */ /* 0x000fec0003800000 */
[----:B------:R-:W1:Y:S01]  /*0d60*/  LDC.64 R6, c[0x0][0x3a0] ;  /* 0x0000e800ff067b82 */ /* 0x000e620000000a00 */
[----:B------:R-:W-:Y:S01]  /*0d70*/  IMAD.IADD R21, R12, 0x1, R13 ;  /* 0x000000010c157824 */ /* 0x000fe200078e020d */
[----:B--23--:R-:W2:Y:S06]  /*0d80*/  LDG.E.64 R16, desc[UR8][R2.64] ;  /* 0x0000000802107981 */ /* 0x00ceac000c1e1b00 */
[----:B------:R-:W3:Y:S08]  /*0d90*/  LDC.64 R8, c[0x0][0x390] ;  /* 0x0000e400ff087b82 */ /* 0x000ef00000000a00 */
[----:B------:R-:W4:Y:S01]  /*0da0*/  LDC.64 R18, c[0x0][0x380] ;  /* 0x0000e000ff127b82 */ /* 0x000f220000000a00 */
[----:B-1----:R-:W-:-:S05]  /*0db0*/  IMAD.WIDE.U32 R6, R13, 0x8, R6 ;  /* 0x000000080d067825 */ /* 0x002fca00078e0006 */
[----:B------:R-:W5:Y:S01]  /*0dc0*/  LDG.E.64 R10, desc[UR8][R6.64] ;  /* 0x00000008060a7981 */ /* 0x000f62000c1e1b00 */
[----:B---3--:R-:W-:-:S05]  /*0dd0*/  IMAD.WIDE R8, R21, 0x8, R8 ;  /* 0x0000000815087825 */ /* 0x008fca00078e0208 */
[----:B------:R-:W2:Y:S01]  /*0de0*/  LDG.E.64 R14, desc[UR8][R8.64] ;  /* 0x00000008080e7981 */ /* 0x000ea2000c1e1b00 */
[----:B-----5:R-:W-:-:S08]  /*0df0*/  DMUL R10, R10, 0.5 ;  /* 0x3fe000000a0a7828 */ /* 0x020fd00000000000 */
[----:B--2---:R-:W-:Y:S01]  /*0e00*/  DFMA R14, R10, R14, R16 ;  /* 0x0000000e0a0e722b */ /* 0x004fe20000000010 */
[----:B----4-:R-:W-:-:S06]  /*0e10*/  IMAD.WIDE R10, R21, 0x8, R18 ;  /* 0x00000008150a7825 */ /* 0x010fcc00078e0212 */
[----:B------:R1:W-:Y:S04]  /*0e20*/  STG.E.64 desc[UR8][R2.64], R14 ;  /* 0x0000000e02007986 */ /* 0x0003e8000c101b08 */
[----:B------:R-:W2:Y:S04]  /*0e30*/  LDG.E.64 R16, desc[UR8][R6.64] ;  /* 0x0000000806107981 */ /* 0x000ea8000c1e1b00 */
[----:B------:R-:W3:Y:S04]  /*0e40*/  LDG.E.64 R20, desc[UR8][R4.64] ;  /* 0x0000000804147981 */ /* 0x000ee8000c1e1b00 */
[----:B------:R-:W3:Y:S01]  /*0e50*/  LDG.E.64 R18, desc[UR8][R10.64] ;  /* 0x000000080a127981 */ /* 0x000ee2000c1e1b00 */
[----:B--2---:R-:W-:-:S08]  /*0e60*/  DMUL R16, R16, 0.5 ;  /* 0x3fe0000010107828 */ /* 0x004fd00000000000 */
[----:B---3--:R-:W-:-:S07]  /*0e70*/  DFMA R16, R16, R18, R20 ;  /* 0x000000121010722b */ /* 0x008fce0000000014 */
[----:B------:R4:W-:Y:S04]  /*0e80*/  STG.E.64 desc[UR8][R4.64], R16 ;  /* 0x0000001004007986 */ /* 0x0009e8000c101b08 */
[----:B------:R-:W2:Y:S04]  /*0e90*/  LDG.E.64 R18, desc[UR8][R6.64+0x8] ;  /* 0x0000080806127981 */ /* 0x000ea8000c1e1b00 */
[----:B------:R-:W3:Y:S04]  /*0ea0*/  LDG.E.64 R8, desc[UR8][R8.64+0x8] ;  /* 0x0000080808087981 */ /* 0x000ee8000c1e1b00 */
[----:B------:R-:W3:Y:S01]  /*0eb0*/  LDG.E.64 R20, desc[UR8][R2.64] ;  /* 0x0000000802147981 */ /* 0x000ee2000c1e1b00 */
[----:B--2---:R-:W-:-:S08]  /*0ec0*/  DMUL R18, R18, 0.5 ;  /* 0x3fe0000012127828 */ /* 0x004fd00000000000 */
[----:B---3--:R-:W-:-:S07]  /*0ed0*/  DFMA R18, R18, R8, R20 ;  /* 0x000000081212722b */ /* 0x008fce0000000014 */
[----:B------:R4:W-:Y:S04]  /*0ee0*/  STG.E.64 desc[UR8][R2.64], R18 ;  /* 0x0000001202007986 */ /* 0x0009e8000c101b08 */
[----:B-1----:R-:W2:Y:S04]  /*0ef0*/  LDG.E.64 R14, desc[UR8][R6.64+0x8] ;  /* 0x00000808060e7981 */ /* 0x002ea8000c1e1b00 */
[----:B------:R-:W3:Y:S04]  /*0f00*/  LDG.E.64 R10, desc[UR8][R10.64+0x8] ;  /* 0x000008080a0a7981 */ /* 0x000ee8000c1e1b00 */
[----:B------:R-:W3:Y:S01]  /*0f10*/  LDG.E.64 R20, desc[UR8][R4.64] ;  /* 0x0000000804147981 */ /* 0x000ee2000c1e1b00 */
[----:B------:R-:W-:Y:S01]  /*0f20*/  IADD3 R13, PT, PT, R13, 0x2, RZ ;  /* 0x000000020d0d7810 */ /* 0x000fe20007ffe0ff */
[----:B--2---:R-:W-:-:S08]  /*0f30*/  DMUL R14, R14, 0.5 ;  /* 0x3fe000000e0e7828 */ /* 0x004fd00000000000 */
[----:B---3--:R-:W-:-:S07]  /*0f40*/  DFMA R14, R14, R10, R20 ;  /* 0x0000000a0e0e722b */ /* 0x008fce0000000014 */
[----:B------:R4:W-:Y:S04]  /*0f50*/  STG.E.64 desc[UR8][R4.64], R14 ;  /* 0x0000000e04007986 */ /* 0x0009e8000c101b08 */
.L_x_168:
[----:B------:R-:W-:Y:S05]  /*0f60*/  @P1 EXIT ;  /* 0x000000000000194d */ /* 0x000fea0003800000 */
[----:B------:R-:W1:Y:S01]  /*0f70*/  LDC.64 R6, c[0x0][0x3a0] ;  /* 0x0000e800ff067b82 */ /* 0x000e620000000a00 */
[----:B--234-:R-:W-:-:S07]  /*0f80*/  IADD3 R17, PT, PT, R12, R13, RZ ;  /* 0x0000000d0c117210 */ /* 0x01cfce0007ffe0ff */
[----:B------:R-:W2:Y:S08]  /*0f90*/  LDC.64 R10, c[0x0][0x390] ;  /* 0x0000e400ff0a7b82 */ /* 0x000eb00000000a00 */
[----:B------:R-:W3:Y:S01]  /*0fa0*/  LDC.64 R14, c[0x0][0x380] ;  /* 0x0000e000ff0e7b82 */ /* 0x000ee20000000a00 */
[----:B-1----:R-:W-:Y:S02]  /*0fb0*/  IMAD.WIDE.U32 R6, R13, 0x8, R6 ;  /* 0x000000080d067825 */ /* 0x002fe400078e0006 */
[----:B------:R-:W4:Y:S04]  /*0fc0*/  LDG.E.64 R12, desc[UR8][R2.64] ;  /* 0x00000008020c7981 */ /* 0x000f28000c1e1b00 */
[----:B------:R-:W5:Y:S01]  /*0fd0*/  LDG.E.64 R8, desc[UR8][R6.64] ;  /* 0x0000000806087981 */ /* 0x000f62000c1e1b00 */
[----:B--2---:R-:W-:-:S06]  /*0fe0*/  IMAD.WIDE R10, R17, 0x8, R10 ;  /* 0x00000008110a7825 */ /* 0x004fcc00078e020a */
[----:B------:R-:W4:Y:S01]  /*0ff0*/  LDG.E.64 R10, desc[UR8][R10.64] ;  /* 0x000000080a0a7981 */ /* 0x000f22000c1e1b00 */
[----:B---3--:R-:W-:Y:S01]  /*1000*/  IMAD.WIDE R14, R17, 0x8, R14 ;  /* 0x00000008110e7825 */ /* 0x008fe200078e020e */
[----:B-----5:R-:W-:-:S08]  /*1010*/  DMUL R8, R8, 0.5 ;  /* 0x3fe0000008087828 */ /* 0x020fd00000000000 */
[----:B----4-:R-:W-:-:S07]  /*1020*/  DFMA R8, R8, R10, R12 ;  /* 0x0000000a0808722b */ /* 0x010fce000000000c */
[----:B------:R-:W-:Y:S04]  /*1030*/  STG.E.64 desc[UR8][R2.64], R8 ;  /* 0x0000000802007986 */ /* 0x000fe8000c101b08 */
[----:B------:R-:W2:Y:S04]  /*1040*/  LDG.E.64 R12, desc[UR8][R6.64] ;  /* 0x00000008060c7981 */ /* 0x000ea8000c1e1b00 */
[----:B------:R-:W3:Y:S04]  /*1050*/  LDG.E.64 R16, desc[UR8][R4.64] ;  /* 0x0000000804107981 */ /* 0x000ee8000c1e1b00 */
[----:B------:R-:W3:Y:S01]  /*1060*/  LDG.E.64 R14, desc[UR8][R14.64] ;  /* 0x000000080e0e7981 */ /* 0x000ee2000c1e1b00 */
[----:B--2---:R-:W-:-:S08]  /*1070*/  DMUL R12, R12, 0.5 ;  /* 0x3fe000000c0c7828 */ /* 0x004fd00000000000 */
[----:B---3--:R-:W-:-:S07]  /*1080*/  DFMA R12, R12, R14, R16 ;  /* 0x0000000e0c0c722b */ /* 0x008fce0000000010 */
[----:B------:R-:W-:Y:S01]  /*1090*/  STG.E.64 desc[UR8][R4.64], R12 ;  /* 0x0000000c04007986 */ /* 0x000fe2000c101b08 */
[----:B------:R-:W-:Y:S05]  /*10a0*/  EXIT ;  /* 0x000000000000794d */ /* 0x000fea0003800000 */
.L_x_169:
        /* <DEDUP_REMOVED lines=13> */
.L_x_1129:


//--------------------- .text._Z14conv_temp_iterPdS_S_S_S_S_S_S_S_S_Pidiiii --------------------------
	.section	.text._Z14conv_temp_iterPdS_S_S_S_S_S_S_S_S_Pidiiii,"ax",@progbits
	.align	128
        .global         _Z14conv_temp_iterPdS_S_S_S_S_S_S_S_S_Pidiiii
        .type           _Z14conv_temp_iterPdS_S_S_S_S_S_S_S_S_Pidiiii,@function
        .size           _Z14conv_temp_iterPdS_S_S_S_S_S_S_S_S_Pidiiii,(.L_x_1084 - _Z14conv_temp_iterPdS_S_S_S_S_S_S_S_S_Pidiiii)
        .other          _Z14conv_temp_iterPdS_S_S_S_S_S_S_S_S_Pidiiii,@"STO_CUDA_ENTRY STV_DEFAULT"
_Z14conv_temp_iterPdS_S_S_S_S_S_S_S_S_Pidiiii:
.text._Z14conv_temp_iterPdS_S_S_S_S_S_S_S_S_Pidiiii:
        /* <DEDUP_REMOVED lines=10> */
[----:B------:R-:W2:Y:S01]  /*00a0*/  LDCU.64 UR6, c[0x0][0x358] ;  /* 0x00006b00ff0677ac */ /* 0x000ea20008000a00 */
[----:B0-----:R-:W-:Y:S01]  /*00b0*/  UISETP.NE.AND UP0, UPT, UR5, 0x1770, UPT ;  /* 0x000017700500788c */ /* 0x001fe2000bf05270 */
[----:B-1----:R-:W-:-:S08]  /*00c0*/  IMAD.WIDE R4, R0, 0x8, R4 ;  /* 0x0000000800047825 */ /* 0x002fd000078e0204 */
[----:B--2---:R-:W-:Y:S05]  /*00d0*/  BRA.U !UP0, `(.L_x_170) ;  /* 0x0000000108187547 */ /* 0x004fea000b800000 */
[----:B------:R-:W-:-:S09]  /*00e0*/  UISETP.NE.AND UP0, UPT, UR5, URZ, UPT ;  /* 0x000000ff0500728c */ /* 0x000fd2000bf05270 */
[----:B------:R-:W-:Y:S05]  /*00f0*/  BRA.U UP0, `(.L_x_171) ;  /* 0x00000001001c7547 */ /* 0x000fea000b800000 */
[----:B------:R-:W-:Y:S02]  /*0100*/  IMAD.MOV.U32 R2, RZ, RZ, -0x2d0e5604 ;  /* 0xd2f1a9fcff027424 */ /* 0x000fe400078e00ff */
[----:B------:R-:W-:-:S05]  /*0110*/  IMAD.MOV.U32 R3, RZ, RZ, 0x3f50624d ;  /* 0x3f50624dff037424 */ /* 0x000fca00078e00ff */
[----:B------:R0:W-:Y:S01]  /*0120*/  STG.E.64 desc[UR6][R4.64], R2 ;  /* 0x0000000204007986 */ /* 0x0001e2000c101b06 */
[----:B------:R-:W-:Y:S05]  /*0130*/  BRA `(.L_x_171) ;  /* 0x00000000000c7947 */ /* 0x000fea0003800000 */
.L_x_170:
[----:B------:R-:W-:Y:S02]  /*0140*/  IMAD.MOV.U32 R2, RZ, RZ, -0x14e3bcd3 ;  /* 0xeb1c432dff027424 */ /* 0x000fe400078e00ff */
[----:B------:R-:W-:-:S05]  /*0150*/  IMAD.MOV.U32 R3, RZ, RZ, 0x3f1a36e2 ;  /* 0x3f1a36e2ff037424 */ /* 0x000fca00078e00ff */
[----:B------:R1:W-:Y:S02]  /*0160*/  STG.E.64 desc[UR6][R4.64], R2 ;  /* 0x0000000204007986 */ /* 0x0003e4000c101b06 */
.L_x_171:
[----:B01----:R-:W0:Y:S08]  /*0170*/  LDC.64 R2, c[0x0][0x390] ;  /* 0x0000e400ff027b82 */ /* 0x003e300000000a00 */
[----:B------:R-:W1:Y:S08]  /*0180*/  LDC.64 R8, c[0x0][0x398] ;  /* 0x0000e600ff087b82 */ /* 0x000e700000000a00 */
[----:B------:R-:W2:Y:S01]  /*0190*/  LDC.64 R14, c[0x0][0x3a8] ;  /* 0x0000ea00ff0e7b82 */ /* 0x000ea20000000a00 */
[----:B0-----:R-:W-:Y:S01]  /*01a0*/  IMAD.WIDE R2, R0, 0x8, R2 ;  /* 0x0000000800027825 */ /* 0x001fe200078e0202 */
[----:B------:R-:W-:-:S06]  /*01b0*/  UIADD3 UR4, UPT, UPT, UR4, -0x1, URZ ;  /* 0xffffffff04047890 */ /* 0x000fcc000fffe0ff */
[----:B------:R-:W0:Y:S01]  /*01c0*/  LDC R10, c[0x0][0x3ec] ;  /* 0x0000fb00ff0a7b82 */ /* 0x000e220000000800 */
[----:B------:R-:W3:Y:S04]  /*01d0*/  LDG.E.64 R16, desc[UR6][R2.64] ;  /* 0x0000000602107981 */ /* 0x000ee8000c1e1b00 */
[----:B------:R-:W3:Y:S01]  /*01e0*/  LDG.E.64 R6, desc[UR6][R2.64+0x8] ;  /* 0x0000080602067981 */ /* 0x000ee2000c1e1b00 */
[----:B-1----:R-:W-:-:S04]  /*01f0*/  IMAD.WIDE R8, R0, 0x8, R8 ;  /* 0x0000000800087825 */ /* 0x002fc800078e0208 */
[C---:B--2---:R-:W-:Y:S01]  /*0200*/  IMAD.WIDE R14, R0.reuse, 0x8, R14 ;  /* 0x00000008000e7825 */ /* 0x044fe200078e020e */
[----:B---3--:R-:W-:Y:S01]  /*0210*/  DADD R16, R16, -R6 ;  /* 0x0000000010107229 */ /* 0x008fe20000000806 */
[C---:B------:R-:W-:Y:S01]  /*0220*/  ISETP.GE.AND P0, PT, R0.reuse, UR4, PT ;  /* 0x0000000400007c0c */ /* 0x040fe2000bf06270 */
[----:B------:R-:W1:Y:S05]  /*0230*/  LDC.64 R6, c[0x0][0x3a0] ;  /* 0x0000e800ff067b82 */ /* 0x000e6a0000000a00 */
[----:B------:R2:W-:Y:S04]  /*0240*/  STG.E.64 desc[UR6][R8.64], R16 ;  /* 0x0000001008007986 */ /* 0x0005e8000c101b06 */
[----:B------:R-:W3:Y:S01]  /*0250*/  LDG.E.64 R14, desc[UR6][R14.64] ;  /* 0x000000060e0e7981 */ /* 0x000ee2000c1e1b00 */
[----:B-1----:R-:W-:-:S05]  /*0260*/  IMAD.WIDE R6, R0, 0x8, R6 ;  /* 0x0000000800067825 */ /* 0x002fca00078e0206 */
[----:B--2---:R-:W2:Y:S01]  /*0270*/  LDG.E.64 R8, desc[UR6][R6.64] ;  /* 0x0000000606087981 */ /* 0x004ea2000c1e1b00 */
[----:B---3--:R-:W-:-:S06]  /*0280*/  DSETP.GEU.OR P0, PT, R14, 1000000, P0 ;  /* 0x412e84800e00742a */ /* 0x008fcc000070e400 */
[----:B0-----:R-:W-:Y:S02]  /*0290*/  ISETP.NE.OR P0, PT, R10, 0x1, P0 ;  /* 0x000000010a00780c */ /* 0x001fe40000705670 */
[----:B------:R-:W0:Y:S11]  /*02a0*/  LDC.64 R10, c[0x0][0x3b8] ;  /* 0x0000ee00ff0a7b82 */ /* 0x000e360000000a00 */
[----:B------:R-:W3:Y:S04]  /*02b0*/  @!P0 LDG.E.64 R2, desc[UR6][R6.64+-0x8] ;  /* 0xfffff80606028981 */ /* 0x000ee8000c1e1b00 */
[----:B------:R-:W3:Y:S01]  /*02c0*/  @!P0 LDG.E.64 R12, desc[UR6][R6.64+0x8] ;  /* 0x00000806060c8981 */ /* 0x000ee2000c1e1b00 */
[----:B0-----:R-:W-:-:S06]  /*02d0*/  IMAD.WIDE R10, R0, 0x8, R10 ;  /* 0x00000008000a7825 */ /* 0x001fcc00078e020a */
[----:B------:R-:W5:Y:S01]  /*02e0*/  LDG.E.64 R10, desc[UR6][R10.64] ;  /* 0x000000060a0a7981 */ /* 0x000f62000c1e1b00 */
[----:B------:R-:W-:Y:S01]  /*02f0*/  BSSY.RECONVERGENT B0, `(.L_x_172) ;  /* 0x000000b000007945 */ /* 0x000fe20003800200 */
[----:B------:R-:W-:Y:S01]  /*0300*/  UMOV UR4, URZ ;  /* 0x000000ff00047c82 */ /* 0x000fe20008000000 */
[----:B---3--:R-:W-:Y:S01]  /*0310*/  @!P0 DADD R12, R2, R12 ;  /* 0x00000000020c8229 */ /* 0x008fe2000000000c */
[----:B--2---:R-:W-:Y:S02]  /*0320*/  IMAD.MOV.U32 R2, RZ, RZ, R8 ;  /* 0x000000ffff027224 */ /* 0x004fe400078e0008 */
[----:B------:R-:W-:-:S05]  /*0330*/  IMAD.MOV.U32 R3, RZ, RZ, R9 ;  /* 0x000000ffff037224 */ /* 0x000fca00078e0009 */
[----:B------:R-:W-:-:S08]  /*0340*/  @!P0 DMUL R2, R12, 0.5 ;  /* 0x3fe000000c028828 */ /* 0x000fd00000000000 */
[----:B------:R-:W-:Y:S01]  /*0350*/  DADD R12, -R8, R2 ;  /* 0x00000000080c7229 */ /* 0x000fe20000000102 */
[----:B------:R-:W-:Y:S01]  /*0360*/  IMAD.MOV.U32 R3, RZ, RZ, 0x401c0000 ;  /* 0x401c0000ff037424 */ /* 0x000fe200078e00ff */
[----:B------:R-:W-:-:S06]  /*0370*/  MOV R2, 0x3a0 ;  /* 0x000003a000027802 */ /* 0x000fcc0000000f00 */
[----:B------:R-:W-:-:S11]  /*0380*/  DADD R28, -RZ, |R12| ;  /* 0x00000000ff1c7229 */ /* 0x000fd6000000050c */
[----:B-----5:R-:W-:Y:S05]  /*0390*/  CALL.REL.NOINC `($_Z14conv_temp_iterPdS_S_S_S_S_S_S_S_S_Pidiiii$__internal_accurate_pow) ;  /* 0x0000001400a47944 */ /* 0x020fea0003c00000 */
[----:B------:R-:W-:Y:S05]  /*03a0*/  BSYNC.RECONVERGENT B0 ;  /* 0x0000000000007941 */ /* 0x000fea0003800200 */
.L_x_172:
[C---:B------:R-:W-:Y:S01]  /*03b0*/  DADD R2, R12.reuse, 7 ;  /* 0x401c00000c027429 */ /* 0x040fe20000000000 */
[----:B------:R-:W-:Y:S01]  /*03c0*/  ISETP.GE.AND P0, PT, R13, RZ, PT ;  /* 0x000000ff0d00720c */ /* 0x000fe20003f06270 */
[C---:B------:R-:W-:Y:S01]  /*03d0*/  DSETP.NEU.AND P2, PT, R12.reuse, RZ, PT ;  /* 0x000000ff0c00722a */ /* 0x040fe20003f4d000 */
[----:B------:R-:W-:Y:S01]  /*03e0*/  BSSY.RECONVERGENT B0, `(.L_x_173) ;  /* 0x0000011000007945 */ /* 0x000fe20003800200 */
[----:B------:R-:W-:Y:S02]  /*03f0*/  DADD R20, -RZ, -R18 ;  /* 0x00000000ff147229 */ /* 0x000fe40000000912 */
[----:B------:R-:W-:-:S04]  /*0400*/  DSETP.NEU.AND P1, PT, R12, 1, PT ;  /* 0x3ff000000c00742a */ /* 0x000fc80003f2d000 */
[----:B------:R-:W-:-:S04]  /*0410*/  LOP3.LUT R2, R3, 0x7ff00000, RZ, 0xc0, !PT ;  /* 0x7ff0000003027812 */ /* 0x000fc800078ec0ff */
[----:B------:R-:W-:Y:S02]  /*0420*/  ISETP.NE.AND P3, PT, R2, 0x7ff00000, PT ;  /* 0x7ff000000200780c */ /* 0x000fe40003f65270 */
[----:B------:R-:W-:Y:S01]  /*0430*/  FSEL R18, R20, R18, !P0 ;  /* 0x0000001214127208 */ /* 0x000fe20004000000 */
[----:B------:R-:W-:Y:S01]  /*0440*/  @!P2 IMAD.MOV.U32 R18, RZ, RZ, RZ ;  /* 0x000000ffff12a224 */ /* 0x000fe200078e00ff */
[----:B------:R-:W-:Y:S02]  /*0450*/  FSEL R19, R21, R19, !P0 ;  /* 0x0000001315137208 */ /* 0x000fe40004000000 */
[----:B------:R-:W-:-:S07]  /*0460*/  @!P2 MOV R19, R13 ;  /* 0x0000000d0013a202 */ /* 0x000fce0000000f00 */
[----:B------:R-:W-:Y:S05]  /*0470*/  @P3 BRA `(.L_x_174) ;  /* 0x00000000001c3947 */ /* 0x000fea0003800000 */
[----:B------:R-:W-:-:S14]  /*0480*/  DSETP.NAN.AND P2, PT, R12, R12, PT ;  /* 0x0000000c0c00722a */ /* 0x000fdc0003f48000 */
[----:B------:R-:W-:Y:S01]  /*0490*/  @P2 DADD R18, R12, 7 ;  /* 0x401c00000c122429 */ /* 0x000fe20000000000 */
[----:B------:R-:W-:Y:S10]  /*04a0*/  @P2 BRA `(.L_x_174) ;  /* 0x0000000000102947 */ /* 0x000ff40003800000 */
[----:B------:R-:W-:-:S14]  /*04b0*/  DSETP.NEU.AND P2, PT, |R12|, +INF , PT ;  /* 0x7ff000000c00742a */ /* 0x000fdc0003f4d200 */
[----:B------:R-:W-:Y:S02]  /*04c0*/  @!P2 IMAD.MOV.U32 R2, RZ, RZ, -0x100000 ;  /* 0xfff00000ff02a424 */ /* 0x000fe400078e00ff */
[----:B------:R-:W-:-:S03]  /*04d0*/  @!P2 IMAD.MOV.U32 R18, RZ, RZ, RZ ;  /* 0x000000ffff12a224 */ /* 0x000fc600078e00ff */
[----:B------:R-:W-:-:S07]  /*04e0*/  @!P2 SEL R19, R2, 0x7ff00000, !P0 ;  /* 0x7ff000000213a807 */ /* 0x000fce0004000000 */
.L_x_174:
[----:B------:R-:W-:Y:S05]  /*04f0*/  BSYNC.RECONVERGENT B0 ;  /* 0x0000000000007941 */ /* 0x000fea0003800200 */
.L_x_173:
[----:B------:R-:W-:Y:S01]  /*0500*/  FSEL R12, R18, RZ, P1 ;  /* 0x000000ff120c7208 */ /* 0x000fe20000800000 */
[----:B------:R-:W-:Y:S01]  /*0510*/  BSSY.RECONVERGENT B0, `(.L_x_175) ;  /* 0x000004f000007945 */ /* 0x000fe20003800200 */
[----:B------:R-:W-:-:S06]  /*0520*/  FSEL R13, R19, 1.875, P1 ;  /* 0x3ff00000130d7808 */ /* 0x000fcc0000800000 */
[----:B------:R-:W-:-:S08]  /*0530*/  DADD R12, R16, R12 ;  /* 0x00000000100c7229 */ /* 0x000fd0000000000c */
[----:B------:R-:W-:-:S14]  /*0540*/  DSETP.NEU.AND P0, PT, R12, RZ, PT ;  /* 0x000000ff0c00722a */ /* 0x000fdc0003f0d000 */
[----:B------:R-:W-:Y:S05]  /*0550*/  @!P0 BRA `(.L_x_176) ;  /* 0x0000000400288947 */ /* 0x000fea0003800000 */
[----:B------:R0:W5:Y:S01]  /*0560*/  LDG.E.64 R2, desc[UR6][R4.64] ;  /* 0x0000000604027981 */ /* 0x000162000c1e1b00 */
[----:B------:R-:W1:Y:S01]  /*0570*/  LDCU UR5, c[0x0][0x3dc] ;  /* 0x00007b80ff0577ac */ /* 0x000e620008000800 */
[----:B------:R-:W2:Y:S01]  /*0580*/  LDC.64 R20, c[0x0][0x3d8] ;  /* 0x0000f600ff147b82 */ /* 0x000ea20000000a00 */
[----:B------:R-:W-:Y:S01]  /*0590*/  IMAD.MOV.U32 R16, RZ, RZ, 0x1 ;  /* 0x00000001ff107424 */ /* 0x000fe200078e00ff */
[----:B------:R-:W-:Y:S01]  /*05a0*/  DMUL R24, R10, R14 ;  /* 0x0000000e0a187228 */ /* 0x000fe20000000000 */
[----:B------:R-:W-:Y:S09]  /*05b0*/  BSSY.RECONVERGENT B1, `(.L_x_177) ;  /* 0x0000013000017945 */ /* 0x000ff20003800200 */
[----:B------:R-:W-:Y:S01]  /*05c0*/  FSETP.GEU.AND P1, PT, |R25|, 6.5827683646048100446e-37, PT ;  /* 0x036000001900780b */ /* 0x000fe20003f2e200 */
[----:B-1----:R-:W2:Y:S02]  /*05d0*/  MUFU.RCP64H R17, UR5 ;  /* 0x0000000500117d08 */ /* 0x002ea40008001800 */
[----:B--2---:R-:W-:-:S08]  /*05e0*/  DFMA R18, R16, -R20, 1 ;  /* 0x3ff000001012742b */ /* 0x004fd00000000814 */
[----:B------:R-:W-:-:S08]  /*05f0*/  DFMA R18, R18, R18, R18 ;  /* 0x000000121212722b */ /* 0x000fd00000000012 */
[----:B------:R-:W-:-:S08]  /*0600*/  DFMA R18, R16, R18, R16 ;  /* 0x000000121012722b */ /* 0x000fd00000000010 */
[----:B------:R-:W-:-:S08]  /*0610*/  DFMA R16, R18, -R20, 1 ;  /* 0x3ff000001210742b */ /* 0x000fd00000000814 */
[----:B------:R-:W-:-:S08]  /*0620*/  DFMA R16, R18, R16, R18 ;  /* 0x000000101210722b */ /* 0x000fd00000000012 */
[----:B------:R-:W-:-:S08]  /*0630*/  DMUL R14, R24, R16 ;  /* 0x00000010180e7228 */ /* 0x000fd00000000000 */
[----:B------:R-:W-:-:S08]  /*0640*/  DFMA R18, R14, -R20, R24 ;  /* 0x800000140e12722b */ /* 0x000fd00000000018 */
[----:B------:R-:W-:-:S10]  /*0650*/  DFMA R16, R16, R18, R14 ;  /* 0x000000121010722b */ /* 0x000fd4000000000e */
[----:B------:R-:W-:-:S05]  /*0660*/  FFMA R14, RZ, UR5, R17 ;  /* 0x00000005ff0e7c23 */ /* 0x000fca0008000011 */
[----:B------:R-:W-:-:S13]  /*0670*/  FSETP.GT.AND P0, PT, |R14|, 1.469367938527859385e-39, PT ;  /* 0x001000000e00780b */ /* 0x000fda0003f04200 */
[----:B0-----:R-:W-:Y:S05]  /*0680*/  @P0 BRA P1, `(.L_x_178) ;  /* 0x0000000000140947 */ /* 0x001fea0000800000 */
[----:B------:R-:W0:Y:S01]  /*0690*/  LDCU.64 UR8, c[0x0][0x3d8] ;  /* 0x00007b00ff0877ac */ /* 0x000e220008000a00 */
[----:B------:R-:W-:Y:S01]  /*06a0*/  MOV R14, 0x6e0 ;  /* 0x000006e0000e7802 */ /* 0x000fe20000000f00 */
[----:B0-----:R-:W-:Y:S02]  /*06b0*/  IMAD.U32 R16, RZ, RZ, UR8 ;  /* 0x00000008ff107e24 */ /* 0x001fe4000f8e00ff */
[----:B------:R-:W-:-:S07]  /*06c0*/  IMAD.U32 R17, RZ, RZ, UR9 ;  /* 0x00000009ff117e24 */ /* 0x000fce000f8e00ff */
[----:B-----5:R-:W-:Y:S05]  /*06d0*/  CALL.REL.NOINC `($__internal_1_$__cuda_sm20_div_rn_f64_full) ;  /* 0x0000000c005c7944 */ /* 0x020fea0003c00000 */
.L_x_178:
[----:B------:R-:W-:Y:S05]  /*06e0*/  BSYNC.RECONVERGENT B1 ;  /* 0x0000000000017941 */ /* 0x000fea0003800200 */
.L_x_177:
[----:B------:R-:W-:Y:S01]  /*06f0*/  DADD R14, -RZ, |R12| ;  /* 0x00000000ff0e7229 */ /* 0x000fe2000000050c */
[----:B------:R-:W-:Y:S01]  /*0700*/  BSSY.RECONVERGENT B1, `(.L_x_179) ;  /* 0x0000007000017945 */ /* 0x000fe20003800200 */
[----:B-----5:R-:W-:Y:S01]  /*0710*/  DMUL R16, R2, R16 ;  /* 0x0000001002107228 */ /* 0x020fe20000000000 */
[----:B------:R-:W-:Y:S01]  /*0720*/  IMAD.MOV.U32 R3, RZ, RZ, 0x3fe00000 ;  /* 0x3fe00000ff037424 */ /* 0x000fe200078e00ff */
[----:B------:R-:W-:-:S06]  /*0730*/  MOV R2, 0x770 ;  /* 0x0000077000027802 */ /* 0x000fcc0000000f00 */
[----:B------:R-:W-:Y:S02]  /*0740*/  IMAD.MOV.U32 R28, RZ, RZ, R14 ;  /* 0x000000ffff1c7224 */ /* 0x000fe400078e000e */
[----:B------:R-:W-:-:S07]  /*0750*/  IMAD.MOV.U32 R29, RZ, RZ, R15 ;  /* 0x000000ffff1d7224 */ /* 0x000fce00078e000f */
[----:B------:R-:W-:Y:S05]  /*0760*/  CALL.REL.NOINC `($_Z14conv_temp_iterPdS_S_S_S_S_S_S_S_S_Pidiiii$__internal_accurate_pow) ;  /* 0x0000001000b07944 */ /* 0x000fea0003c00000 */
[----:B------:R-:W-:Y:S05]  /*0770*/  BSYNC.RECONVERGENT B1 ;  /* 0x0000000000017941 */ /* 0x000fea0003800200 */
.L_x_179:
[C---:B------:R-:W-:Y:S01]  /*0780*/  DADD R2, |R12|.reuse, 0.5 ;  /* 0x3fe000000c027429 */ /* 0x040fe20000000200 */
[----:B------:R-:W-:Y:S01]  /*0790*/  ISETP.GE.AND P1, PT, R15, RZ, PT ;  /* 0x000000ff0f00720c */ /* 0x000fe20003f26270 */
[----:B------:R-:W-:Y:S01]  /*07a0*/  BSSY.RECONVERGENT B1, `(.L_x_180) ;  /* 0x000000d000017945 */ /* 0x000fe20003800200 */
[----:B------:R-:W-:Y:S02]  /*07b0*/  DSETP.NEU.AND P0, PT, |R12|, 1, PT ;  /* 0x3ff000000c00742a */ /* 0x000fe40003f0d200 */
[----:B------:R-:W-:Y:S02]  /*07c0*/  FSEL R18, R18, RZ, P1 ;  /* 0x000000ff12127208 */ /* 0x000fe40000800000 */
[----:B------:R-:W-:-:S03]  /*07d0*/  FSEL R19, R19, -QNAN , P1 ;  /* 0xfff8000013137808 */ /* 0x000fc60000800000 */
[----:B------:R-:W-:-:S04]  /*07e0*/  LOP3.LUT R2, R3, 0x7ff00000, RZ, 0xc0, !PT ;  /* 0x7ff0000003027812 */ /* 0x000fc800078ec0ff */
[----:B------:R-:W-:-:S13]  /*07f0*/  ISETP.NE.AND P2, PT, R2, 0x7ff00000, PT ;  /* 0x7ff000000200780c */ /* 0x000fda0003f45270 */
[----:B------:R-:W-:Y:S05]  /*0800*/  @P2 BRA `(.L_x_181) ;  /* 0x0000000000182947 */ /* 0x000fea0003800000 */
[----:B------:R-:W-:-:S14]  /*0810*/  DSETP.NAN.AND P1, PT, R12, R12, PT ;  /* 0x0000000c0c00722a */ /* 0x000fdc0003f28000 */
[----:B------:R-:W-:Y:S01]  /*0820*/  @P1 DADD R18, |R12|, 0.5 ;  /* 0x3fe000000c121429 */ /* 0x000fe20000000200 */
[----:B------:R-:W-:Y:S10]  /*0830*/  @P1 BRA `(.L_x_181) ;  /* 0x00000000000c1947 */ /* 0x000ff40003800000 */
[----:B------:R-:W-:-:S14]  /*0840*/  DSETP.NEU.AND P1, PT, |R12|, +INF , PT ;  /* 0x7ff000000c00742a */ /* 0x000fdc0003f2d200 */
[----:B------:R-:W-:Y:S01]  /*0850*/  @!P1 MOV R18, 0x0 ;  /* 0x0000000000129802 */ /* 0x000fe20000000f00 */
[----:B------:R-:W-:-:S07]  /*0860*/  @!P1 IMAD.MOV.U32 R19, RZ, RZ, 0x7ff00000 ;  /* 0x7ff00000ff139424 */ /* 0x000fce00078e00ff */
.L_x_181:
[----:B------:R-:W-:Y:S05]  /*0870*/  BSYNC.RECONVERGENT B1 ;  /* 0x0000000000017941 */ /* 0x000fea0003800200 */
.L_x_180:
[----:B------:R-:W-:Y:S01]  /*0880*/  FSEL R15, R19, 1.875, P0 ;  /* 0x3ff00000130f7808 */ /* 0x000fe20000000000 */
[----:B------:R-:W-:Y:S01]  /*0890*/  IMAD.MOV.U32 R2, RZ, RZ, 0x1 ;  /* 0x00000001ff027424 */ /* 0x000fe200078e00ff */
[----:B------:R-:W-:Y:S02]  /*08a0*/  FSEL R14, R18, RZ, P0 ;  /* 0x000000ff120e7208 */ /* 0x000fe40000000000 */
[----:B------:R-:W0:Y:S01]  /*08b0*/  MUFU.RCP64H R3, R15 ;  /* 0x0000000f00037308 */ /* 0x000e220000001800 */
[----:B------:R-:W-:-:S03]  /*08c0*/  FSETP.GEU.AND P1, PT, |R17|, 6.5827683646048100446e-37, PT ;  /* 0x036000001100780b */ /* 0x000fc60003f2e200 */
        /* <DEDUP_REMOVED lines=11> */
[----:B------:R-:W-:Y:S02]  /*0980*/  IMAD.MOV.U32 R24, RZ, RZ, R16 ;  /* 0x000000ffff187224 */ /* 0x000fe400078e0010 */
[----:B------:R-:W-:Y:S02]  /*0990*/  IMAD.MOV.U32 R25, RZ, RZ, R17 ;  /* 0x000000ffff197224 */ /* 0x000fe400078e0011 */
[----:B------:R-:W-:Y:S01]  /*09a0*/  IMAD.MOV.U32 R16, RZ, RZ, R14 ;  /* 0x000000ffff107224 */ /* 0x000fe200078e000e */
[----:B------:R-:W-:Y:S01]  /*09b0*/  MOV R14, 0x9e0 ;  /* 0x000009e0000e7802 */ /* 0x000fe20000000f00 */
[----:B------:R-:W-:-:S07]  /*09c0*/  IMAD.MOV.U32 R17, RZ, RZ, R15 ;  /* 0x000000ffff117224 */ /* 0x000fce00078e000f */
[----:B------:R-:W-:Y:S05]  /*09d0*/  CALL.REL.NOINC `($__internal_1_$__cuda_sm20_div_rn_f64_full) ;  /* 0x00000008009c7944 */ /* 0x000fea0003c00000 */
[----:B------:R-:W-:Y:S01]  /*09e0*/  IMAD.MOV.U32 R2, RZ, RZ, R16 ;  /* 0x000000ffff027224 */ /* 0x000fe200078e0010 */
[----:B------:R-:W-:-:S07]  /*09f0*/  MOV R3, R17 ;  /* 0x0000001100037202 */ /* 0x000fce0000000f00 */
.L_x_176:
[----:B------:R-:W-:Y:S05]  /*0a00*/  BSYNC.RECONVERGENT B0 ;  /* 0x0000000000007941 */ /* 0x000fea0003800200 */
.L_x_175:
[----:B------:R-:W0:Y:S01]  /*0a10*/  MUFU.RCP64H R15, R11 ;  /* 0x0000000b000f7308 */ /* 0x000e220000001800 */
[----:B------:R-:W-:Y:S01]  /*0a20*/  IMAD.MOV.U32 R14, RZ, RZ, 0x1 ;  /* 0x00000001ff0e7424 */ /* 0x000fe200078e00ff */
[----:B------:R-:W1:Y:S01]  /*0a30*/  LDCU.64 UR4, c[0x0][0x3d8] ;  /* 0x00007b00ff0477ac */ /* 0x000e620008000a00 */
[----:B------:R-:W2:Y:S01]  /*0a40*/  LDC R20, c[0x0][0x3dc] ;  /* 0x0000f700ff147b82 */ /* 0x000ea20000000800 */
[----:B------:R-:W-:Y:S03]  /*0a50*/  BSSY.RECONVERGENT B0, `(.L_x_182) ;  /* 0x0000016000007945 */ /* 0x000fe60003800200 */
[----:B0-----:R-:W-:-:S08]  /*0a60*/  DFMA R16, -R10, R14, 1 ;  /* 0x3ff000000a10742b */ /* 0x001fd0000000010e */
[----:B------:R-:W-:Y:S01]  /*0a70*/  DFMA R16, R16, R16, R16 ;  /* 0x000000101010722b */ /* 0x000fe20000000010 */
[----:B--2---:R-:W-:-:S07]  /*0a80*/  FSETP.GEU.AND P1, PT, |R20|, 6.5827683646048100446e-37, PT ;  /* 0x036000001400780b */ /* 0x004fce0003f2e200 */
[----:B------:R-:W-:-:S08]  /*0a90*/  DFMA R16, R14, R16, R14 ;  /* 0x000000100e10722b */ /* 0x000fd0000000000e */
[----:B------:R-:W-:-:S08]  /*0aa0*/  DFMA R14, -R10, R16, 1 ;  /* 0x3ff000000a0e742b */ /* 0x000fd00000000110 */
[----:B------:R-:W-:-:S08]  /*0ab0*/  DFMA R14, R16, R14, R16 ;  /* 0x0000000e100e722b */ /* 0x000fd00000000010 */
[----:B-1----:R-:W-:-:S08]  /*0ac0*/  DMUL R16, R14, UR4 ;  /* 0x000000040e107c28 */ /* 0x002fd00008000000 */
[----:B------:R-:W-:-:S08]  /*0ad0*/  DFMA R18, -R10, R16, UR4 ;  /* 0x000000040a127e2b */ /* 0x000fd00008000110 */
[----:B------:R-:W-:-:S10]  /*0ae0*/  DFMA R14, R14, R18, R16 ;  /* 0x000000120e0e722b */ /* 0x000fd40000000010 */
[----:B------:R-:W-:-:S05]  /*0af0*/  FFMA R16, RZ, R11, R15 ;  /* 0x0000000bff107223 */ /* 0x000fca000000000f */
[----:B------:R-:W-:-:S13]  /*0b00*/  FSETP.GT.AND P0, PT, |R16|, 1.469367938527859385e-39, PT ;  /* 0x001000001000780b */ /* 0x000fda0003f04200 */
[----:B------:R-:W-:Y:S05]  /*0b10*/  @P0 BRA P1, `(.L_x_183) ;  /* 0x0000000000240947 */ /* 0x000fea0000800000 */
[----:B------:R-:W0:Y:S01]  /*0b20*/  LDCU.64 UR4, c[0x0][0x3d8] ;  /* 0x00007b00ff0477ac */ /* 0x000e220008000a00 */
[----:B------:R-:W-:Y:S01]  /*0b30*/  IMAD.MOV.U32 R16, RZ, RZ, R10 ;  /* 0x000000ffff107224 */ /* 0x000fe200078e000a */
[----:B------:R-:W-:Y:S01]  /*0b40*/  MOV R14, 0xb90 ;  /* 0x00000b90000e7802 */ /* 0x000fe20000000f00 */
[----:B------:R-:W-:Y:S02]  /*0b50*/  IMAD.MOV.U32 R17, RZ, RZ, R11 ;  /* 0x000000ffff117224 */ /* 0x000fe400078e000b */
[----:B0-----:R-:W-:Y:S02]  /*0b60*/  IMAD.U32 R24, RZ, RZ, UR4 ;  /* 0x00000004ff187e24 */ /* 0x001fe4000f8e00ff */
[----:B------:R-:W-:-:S07]  /*0b70*/  IMAD.U32 R25, RZ, RZ, UR5 ;  /* 0x00000005ff197e24 */ /* 0x000fce000f8e00ff */
[----:B------:R-:W-:Y:S05]  /*0b80*/  CALL.REL.NOINC `($__internal_1_$__cuda_sm20_div_rn_f64_full) ;  /* 0x0000000800307944 */ /* 0x000fea0003c00000 */
[----:B------:R-:W-:Y:S02]  /*0b90*/  IMAD.MOV.U32 R14, RZ, RZ, R16 ;  /* 0x000000ffff0e7224 */ /* 0x000fe400078e0010 */
[----:B------:R-:W-:-:S07]  /*0ba0*/  IMAD.MOV.U32 R15, RZ, RZ, R17 ;  /* 0x000000ffff0f7224 */ /* 0x000fce00078e0011 */
.L_x_183:
[----:B------:R-:W-:Y:S05]  /*0bb0*/  BSYNC.RECONVERGENT B0 ;  /* 0x0000000000007941 */ /* 0x000fea0003800200 */
.L_x_182:
[----:B------:R-:W0:Y:S02]  /*0bc0*/  LDC.64 R10, c[0x0][0x3b0] ;  /* 0x0000ec00ff0a7b82 */ /* 0x000e240000000a00 */
[----:B0-----:R-:W-:-:S05]  /*0bd0*/  IMAD.WIDE R10, R0, 0x8, R10 ;  /* 0x00000008000a7825 */ /* 0x001fca00078e020a */
[----:B------:R-:W2:Y:S04]  /*0be0*/  LDG.E.64 R16, desc[UR6][R10.64] ;  /* 0x000000060a107981 */ /* 0x000ea8000c1e1b00 */
[----:B------:R-:W2:Y:S01]  /*0bf0*/  LDG.E.64 R18, desc[UR6][R10.64+0x8] ;  /* 0x000008060a127981 */ /* 0x000ea2000c1e1b00 */
[----:B------:R-:W-:Y:S01]  /*0c00*/  DMUL R24, R12, R14 ;  /* 0x0000000e0c187228 */ /* 0x000fe20000000000 */
[----:B------:R-:W-:Y:S09]  /*0c10*/  BSSY.RECONVERGENT B0, `(.L_x_184) ;  /* 0x0000014000007945 */ /* 0x000ff20003800200 */
[----:B------:R-:W-:Y:S01]  /*0c20*/  FSETP.GEU.AND P1, PT, |R25|, 6.5827683646048100446e-37, PT ;  /* 0x036000001900780b */ /* 0x000fe20003f2e200 */
[----:B--2---:R-:W-:Y:S01]  /*0c30*/  DADD R16, R16, -R18 ;  /* 0x0000000010107229 */ /* 0x004fe20000000812 */
[----:B------:R-:W-:-:S05]  /*0c40*/  MOV R18, 0x1 ;  /* 0x0000000100127802 */ /* 0x000fca0000000f00 */
[----:B------:R-:W0:Y:S02]  /*0c50*/  MUFU.RCP64H R19, R17 ;  /* 0x0000001100137308 */ /* 0x000e240000001800 */
        /* <DEDUP_REMOVED lines=11> */
[----:B------:R-:W-:-:S07]  /*0d10*/  MOV R14, 0xd30 ;  /* 0x00000d30000e7802 */ /* 0x000fce0000000f00 */
[----:B------:R-:W-:Y:S05]  /*0d20*/  CALL.REL.NOINC `($__internal_1_$__cuda_sm20_div_rn_f64_full) ;  /* 0x0000000400c87944 */ /* 0x000fea0003c00000 */
[----:B------:R-:W-:Y:S02]  /*0d30*/  IMAD.MOV.U32 R10, RZ, RZ, R16 ;  /* 0x000000ffff0a7224 */ /* 0x000fe400078e0010 */
[----:B------:R-:W-:-:S07]  /*0d40*/  IMAD.MOV.U32 R11, RZ, RZ, R17 ;  /* 0x000000ffff0b7224 */ /* 0x000fce00078e0011 */
.L_x_185:
[----:B------:R-:W-:Y:S05]  /*0d50*/  BSYNC.RECONVERGENT B0 ;  /* 0x0000000000007941 */ /* 0x000fea0003800200 */
.L_x_184:
[----:B------:R-:W-:Y:S01]  /*0d60*/  DMUL R2, R10, R2 ;  /* 0x000000020a027228 */ /* 0x000fe20000000000 */
[----:B------:R-:W-:Y:S07]  /*0d70*/  BSSY.RECONVERGENT B0, `(.L_x_186) ;  /* 0x000001b000007945 */ /* 0x000fee0003800200 */
[----:B------:R-:W-:-:S14]  /*0d80*/  DSETP.GT.AND P0, PT, |R2|, 20, PT ;  /* 0x403400000200742a */ /* 0x000fdc0003f04200 */
[----:B------:R-:W-:Y:S05]  /*0d90*/  @!P0 BRA `(.L_x_187) ;  /* 0x0000000000608947 */ /* 0x000fea0003800000 */
[----:B------:R-:W-:Y:S01]  /*0da0*/  DADD R10, -RZ, |R12| ;  /* 0x00000000ff0a7229 */ /* 0x000fe2000000050c */
[----:B------:R-:W-:Y:S01]  /*0db0*/  IMAD.MOV.U32 R2, RZ, RZ, 0x1 ;  /* 0x00000001ff027424 */ /* 0x000fe200078e00ff */
[C---:B------:R-:W-:Y:S01]  /*0dc0*/  DMUL R24, R12.reuse, 20 ;  /* 0x403400000c187828 */ /* 0x040fe20000000000 */
[----:B------:R-:W-:Y:S03]  /*0dd0*/  BSSY.RECONVERGENT B1, `(.L_x_187) ;  /* 0x0000014000017945 */ /* 0x000fe60003800200 */
[----:B------:R-:W0:Y:S06]  /*0de0*/  MUFU.RCP64H R3, R11 ;  /* 0x0000000b00037308 */ /* 0x000e2c0000001800 */
[----:B------:R-:W-:Y:S01]  /*0df0*/  FSETP.GEU.AND P1, PT, |R25|, 6.5827683646048100446e-37, PT ;  /* 0x036000001900780b */ /* 0x000fe20003f2e200 */
[----:B0-----:R-:W-:-:S08]  /*0e00*/  DFMA R14, -|R12|, R2, 1 ;  /* 0x3ff000000c0e742b */ /* 0x001fd00000000302 */
[----:B------:R-:W-:-:S08]  /*0e10*/  DFMA R14, R14, R14, R14 ;  /* 0x0000000e0e0e722b */ /* 0x000fd0000000000e */
[----:B------:R-:W-:-:S08]  /*0e20*/  DFMA R14, R2, R14, R2 ;  /* 0x0000000e020e722b */ /* 0x000fd00000000002 */
[----:B------:R-:W-:-:S08]  /*0e30*/  DFMA R2, -|R12|, R14, 1 ;  /* 0x3ff000000c02742b */ /* 0x000fd0000000030e */
[----:B------:R-:W-:-:S08]  /*0e40*/  DFMA R2, R14, R2, R14 ;  /* 0x000000020e02722b */ /* 0x000fd0000000000e */
[----:B------:R-:W-:-:S08]  /*0e50*/  DMUL R14, R24, R2 ;  /* 0x00000002180e7228 */ /* 0x000fd00000000000 */
[----:B------:R-:W-:-:S08]  /*0e60*/  DFMA R12, -|R12|, R14, R24 ;  /* 0x0000000e0c0c722b */ /* 0x000fd00000000318 */
[----:B------:R-:W-:-:S10]  /*0e70*/  DFMA R2, R2, R12, R14 ;  /* 0x0000000c0202722b */ /* 0x000fd4000000000e */
[----:B------:R-:W-:-:S05]  /*0e80*/  FFMA R12, RZ, R11, R3 ;  /* 0x0000000bff0c7223 */ /* 0x000fca0000000003 */
[----:B------:R-:W-:-:S13]  /*0e90*/  FSETP.GT.AND P0, PT, |R12|, 1.469367938527859385e-39, PT ;  /* 0x001000000c00780b */ /* 0x000fda0003f04200 */
[----:B------:R-:W-:Y:S05]  /*0ea0*/  @P0 BRA P1, `(.L_x_188) ;  /* 0x0000000000180947 */ /* 0x000fea0000800000 */
[----:B------:R-:W-:Y:S01]  /*0eb0*/  IMAD.MOV.U32 R16, RZ, RZ, R10 ;  /* 0x000000ffff107224 */ /* 0x000fe200078e000a */
[----:B------:R-:W-:Y:S01]  /*0ec0*/  MOV R14, 0xef0 ;  /* 0x00000ef0000e7802 */ /* 0x000fe20000000f00 */
[----:B------:R-:W-:-:S07]  /*0ed0*/  IMAD.MOV.U32 R17, RZ, RZ, R11 ;  /* 0x000000ffff117224 */ /* 0x000fce00078e000b */
[----:B------:R-:W-:Y:S05]  /*0ee0*/  CALL.REL.NOINC `($__internal_1_$__cuda_sm20_div_rn_f64_full) ;  /* 0x0000000400587944 */ /* 0x000fea0003c00000 */
[----:B------:R-:W-:Y:S02]  /*0ef0*/  IMAD.MOV.U32 R2, RZ, RZ, R16 ;  /* 0x000000ffff027224 */ /* 0x000fe400078e0010 */
[----:B------:R-:W-:-:S07]  /*0f00*/  IMAD.MOV.U32 R3, RZ, RZ, R17 ;  /* 0x000000ffff037224 */ /* 0x000fce00078e0011 */
.L_x_188:
[----:B------:R-:W-:Y:S05]  /*0f10*/  BSYNC.RECONVERGENT B1 ;  /* 0x0000000000017941 */ /* 0x000fea0003800200 */
.L_x_187:
[----:B------:R-:W-:Y:S05]  /*0f20*/  BSYNC.RECONVERGENT B0 ;  /* 0x0000000000007941 */ /* 0x000fea0003800200 */
.L_x_186:
[----:B------:R-:W0:Y:S08]  /*0f30*/  LDC R14, c[0x0][0x3e8] ;  /* 0x0000fa00ff0e7b82 */ /* 0x000e300000000800 */
[----:B------:R-:W1:Y:S01]  /*0f40*/  LDC R17, c[0x0][0x3e4] ;  /* 0x0000f900ff117b82 */ /* 0x000e620000000800 */
[----:B0-----:R-:W-:-:S04]  /*0f50*/  IABS R13, R14 ;  /* 0x0000000e000d7213 */ /* 0x001fc80000000000 */
[----:B------:R-:W0:Y:S01]  /*0f60*/  I2F.RP R12, R13 ;  /* 0x0000000d000c7306 */ /* 0x000e220000209400 */
[----:B-1----:R-:W-:-:S07]  /*0f70*/  ISETP.GE.AND P2, PT, R17, RZ, PT ;  /* 0x000000ff1100720c */ /* 0x002fce0003f46270 */
[----:B0-----:R-:W0:Y:S02]  /*0f80*/  MUFU.RCP R12, R12 ;  /* 0x0000000c000c7308 */ /* 0x001e240000001000 */
[----:B0-----:R-:W-:-:S06]  /*0f90*/  IADD3 R10, PT, PT, R12, 0xffffffe, RZ ;  /* 0x0ffffffe0c0a7810 */ /* 0x001fcc0007ffe0ff */
[----:B------:R0:W1:Y:S02]  /*0fa0*/  F2I.FTZ.U32.TRUNC.NTZ R11, R10 ;  /* 0x0000000a000b7305 */ /* 0x000064000021f000 */
[----:B0-----:R-:W-:Y:S02]  /*0fb0*/  IMAD.MOV.U32 R10, RZ, RZ, RZ ;  /* 0x000000ffff0a7224 */ /* 0x001fe400078e00ff */
[----:B-1----:R-:W-:-:S04]  /*0fc0*/  IMAD.MOV R16, RZ, RZ, -R11 ;  /* 0x000000ffff107224 */ /* 0x002fc800078e0a0b */
[----:B------:R-:W-:Y:S01]  /*0fd0*/  IMAD R15, R16, R13, RZ ;  /* 0x0000000d100f7224 */ /* 0x000fe200078e02ff */
[----:B------:R-:W-:-:S03]  /*0fe0*/  IABS R16, R17 ;  /* 0x0000001100107213 */ /* 0x000fc60000000000 */
[----:B------:R-:W-:-:S06]  /*0ff0*/  IMAD.HI.U32 R11, R11, R15, R10 ;  /* 0x0000000f0b0b7227 */ /* 0x000fcc00078e000a */
[----:B------:R-:W-:-:S04]  /*1000*/  IMAD.HI.U32 R11, R11, R16, RZ ;  /* 0x000000100b0b7227 */ /* 0x000fc800078e00ff */
[----:B------:R-:W-:-:S04]  /*1010*/  IMAD.MOV R11, RZ, RZ, -R11 ;  /* 0x000000ffff0b7224 */ /* 0x000fc800078e0a0b */
[C---:B------:R-:W-:Y:S02]  /*1020*/  IMAD R12, R13.reuse, R11, R16 ;  /* 0x0000000b0d0c7224 */ /* 0x040fe400078e0210 */
[----:B------:R-:W0:Y:S03]  /*1030*/  LDC.64 R10, c[0x0][0x3c0] ;  /* 0x0000f000ff0a7b82 */ /* 0x000e260000000a00 */
[----:B------:R-:W-:-:S13]  /*1040*/  ISETP.GT.U32.AND P0, PT, R13, R12, PT ;  /* 0x0000000c0d00720c */ /* 0x000fda0003f04070 */
[----:B------:R-:W-:Y:S01]  /*1050*/  @!P0 IMAD.IADD R12, R12, 0x1, -R13 ;  /* 0x000000010c0c8824 */ /* 0x000fe200078e0a0d */
[----:B------:R-:W-:-:S04]  /*1060*/  ISETP.NE.AND P0, PT, R14, RZ, PT ;  /* 0x000000ff0e00720c */ /* 0x000fc80003f05270 */
[----:B------:R-:W-:Y:S01]  /*1070*/  ISETP.GT.U32.AND P1, PT, R13, R12, PT ;  /* 0x0000000c0d00720c */ /* 0x000fe20003f24070 */
[----:B0-----:R-:W-:-:S04]  /*1080*/  IMAD.WIDE R10, R0, 0x8, R10 ;  /* 0x00000008000a7825 */ /* 0x001fc800078e020a */
[----:B------:R-:W-:-:S08]  /*1090*/  VIADD R0, R14, 0xffffffff ;  /* 0xffffffff0e007836 */ /* 0x000fd00000000000 */
[----:B------:R-:W-:-:S04]  /*10a0*/  @!P1 IMAD.IADD R12, R12, 0x1, -R13 ;  /* 0x000000010c0c9824 */ /* 0x000fc800078e0a0d */
[----:B------:R-:W-:Y:S01]  /*10b0*/  @!P2 IMAD.MOV R12, RZ, RZ, -R12 ;  /* 0x000000ffff0ca224 */ /* 0x000fe200078e0a0c */
[----:B------:R-:W-:-:S04]  /*10c0*/  @!P0 LOP3.LUT R12, RZ, R14, RZ, 0x33, !PT ;  /* 0x0000000eff0c8212 */ /* 0x000fc800078e33ff */
[----:B------:R-:W-:-:S13]  /*10d0*/  ISETP.NE.AND P0, PT, R12, RZ, PT ;  /* 0x000000ff0c00720c */ /* 0x000fda0003f05270 */
[----:B------:R0:W-:Y:S01]  /*10e0*/  @!P0 STG.E.64 desc[UR6][R10.64], R8 ;  /* 0x000000080a008986 */ /* 0x0001e2000c101b06 */
[----:B------:R-:W-:-:S13]  /*10f0*/  ISETP.NE.AND P0, PT, R12, R0, PT ;  /* 0x000000000c00720c */ /* 0x000fda0003f05270 */
[----:B0-----:R-:W-:Y:S05]  /*1100*/  @P0 BRA `(.L_x_189) ;  /* 0x0000000000a80947 */ /* 0x001fea0003800000 */
[----:B------:R-:W2:Y:S04]  /*1110*/  LDG.E.64 R10, desc[UR6][R10.64] ;  /* 0x000000060a0a7981 */ /* 0x000ea8000c1e1b00 */
[----:B------:R-:W2:Y:S01]  /*1120*/  LDG.E.64 R8, desc[UR6][R6.64] ;  /* 0x0000000606087981 */ /* 0x000ea2000c1e1b00 */
[----:B------:R-:W0:Y:S01]  /*1130*/  I2F.F64 R12, R14 ;  /* 0x0000000e000c7312 */ /* 0x000e220000201c00 */
[----:B------:R-:W-:Y:S01]  /*1140*/  BSSY.RECONVERGENT B0, `(.L_x_189) ;  /* 0x0000026000007945 */ /* 0x000fe20003800200 */
[----:B0-----:R-:W-:-:S08]  /*1150*/  DMUL R12, R12, 0.5 ;  /* 0x3fe000000c0c7828 */ /* 0x001fd00000000000 */
[----:B------:R-:W-:Y:S02]  /*1160*/  DMUL R12, R12, |R2| ;  /* 0x400000020c0c7228 */ /* 0x000fe40000000000 */
[----:B--2---:R-:W-:-:S08]  /*1170*/  DADD R8, R8, -R10 ;  /* 0x0000000008087229 */ /* 0x004fd0000000080a */
[----:B------:R-:W-:-:S14]  /*1180*/  DSETP.GEU.AND P0, PT, |R8|, R12, PT ;  /* 0x0000000c0800722a */ /* 0x000fdc0003f0e200 */
[----:B------:R-:W-:Y:S05]  /*1190*/  @P0 BRA `(.L_x_190) ;  /* 0x00000000006c0947 */ /* 0x000fea0003800000 */
[----:B------:R-:W2:Y:S01]  /*11a0*/  LDG.E.64 R24, desc[UR6][R4.64] ;  /* 0x0000000604187981 */ /* 0x000ea2000c1e1b00 */
[----:B------:R-:W0:Y:S01]  /*11b0*/  MUFU.RCP64H R9, 1.5 ;  /* 0x3ff8000000097908 */ /* 0x000e220000001800 */
[----:B------:R-:W-:Y:S01]  /*11c0*/  MOV R12, 0x0 ;  /* 0x00000000000c7802 */ /* 0x000fe20000000f00 */
[----:B------:R-:W-:Y:S01]  /*11d0*/  IMAD.MOV.U32 R13, RZ, RZ, 0x3ff80000 ;  /* 0x3ff80000ff0d7424 */ /* 0x000fe200078e00ff */
[----:B------:R-:W-:Y:S01]  /*11e0*/  BSSY.RECONVERGENT B1, `(.L_x_191) ;  /* 0x0000014000017945 */ /* 0x000fe20003800200 */
[----:B------:R-:W-:-:S06]  /*11f0*/  IMAD.MOV.U32 R8, RZ, RZ, 0x1 ;  /* 0x00000001ff087424 */ /* 0x000fcc00078e00ff */
[----:B0-----:R-:W-:-:S08]  /*1200*/  DFMA R10, R8, -R12, 1 ;  /* 0x3ff00000080a742b */ /* 0x001fd0000000080c */
[----:B------:R-:W-:-:S08]  /*1210*/  DFMA R10, R10, R10, R10 ;  /* 0x0000000a0a0a722b */ /* 0x000fd0000000000a */
[----:B------:R-:W-:-:S08]  /*1220*/  DFMA R10, R8, R10, R8 ;  /* 0x0000000a080a722b */ /* 0x000fd00000000008 */
[----:B------:R-:W-:-:S08]  /*1230*/  DFMA R8, R10, -R12, 1 ;  /* 0x3ff000000a08742b */ /* 0x000fd0000000080c */
[----:B------:R-:W-:-:S08]  /*1240*/  DFMA R8, R10, R8, R10 ;  /* 0x000000080a08722b */ /* 0x000fd0000000000a */
[----:B--2---:R-:W-:Y:S01]  /*1250*/  DMUL R10, R24, R8 ;  /* 0x00000008180a7228 */ /* 0x004fe20000000000 */
[----:B------:R-:W-:-:S07]  /*1260*/  FSETP.GEU.AND P1, PT, |R25|, 6.5827683646048100446e-37, PT ;  /* 0x036000001900780b */ /* 0x000fce0003f2e200 */
[----:B------:R-:W-:-:S08]  /*1270*/  DFMA R12, R10, -1.5, R24 ;  /* 0xbff800000a0c782b */ /* 0x000fd00000000018 */
[----:B------:R-:W-:-:S10]  /*1280*/  DFMA R8, R8, R12, R10 ;  /* 0x0000000c0808722b */ /* 0x000fd4000000000a */
[----:B------:R-:W-:-:S05]  /*1290*/  FFMA R0, RZ, 1.9375, R9 ;  /* 0x3ff80000ff007823 */ /* 0x000fca0000000009 */
[----:B------:R-:W-:-:S13]  /*12a0*/  FSETP.GT.AND P0, PT, |R0|, 1.469367938527859385e-39, PT ;  /* 0x001000000000780b */ /* 0x000fda0003f04200 */
[----:B------:R-:W-:Y:S05]  /*12b0*/  @P0 BRA P1, `(.L_x_192) ;  /* 0x0000000000180947 */ /* 0x000fea0000800000 */
[----:B------:R-:W-:Y:S01]  /*12c0*/  IMAD.MOV.U32 R16, RZ, RZ, RZ ;  /* 0x000000ffff107224 */ /* 0x000fe200078e00ff */
[----:B------:R-:W-:Y:S01]  /*12d0*/  MOV R14, 0x1300 ;  /* 0x00001300000e7802 */ /* 0x000fe20000000f00 */
[----:B------:R-:W-:-:S07]  /*12e0*/  IMAD.MOV.U32 R17, RZ, RZ, 0x3ff80000 ;  /* 0x3ff80000ff117424 */ /* 0x000fce00078e00ff */
[----:B------:R-:W-:Y:S05]  /*12f0*/  CALL.REL.NOINC `($__internal_1_$__cuda_sm20_div_rn_f64_full) ;  /* 0x0000000000547944 */ /* 0x000fea0003c00000 */
[----:B------:R-:W-:Y:S02]  /*1300*/  IMAD.MOV.U32 R8, RZ, RZ, R16 ;  /* 0x000000ffff087224 */ /* 0x000fe400078e0010 */
[----:B------:R-:W-:-:S07]  /*1310*/  IMAD.MOV.U32 R9, RZ, RZ, R17 ;  /* 0x000000ffff097224 */ /* 0x000fce00078e0011 */
.L_x_192:
[----:B------:R-:W-:Y:S05]  /*1320*/  BSYNC.RECONVERGENT B1 ;  /* 0x0000000000017941 */ /* 0x000fea0003800200 */
.L_x_191:
[----:B------:R0:W-:Y:S01]  /*1330*/  STG.E.64 desc[UR6][R4.64], R8 ;  /* 0x0000000804007986 */ /* 0x0001e2000c101b06 */
[----:B------:R-:W-:Y:S05]  /*1340*/  BRA `(.L_x_193) ;  /* 0x0000000000147947 */ /* 0x000fea0003800000 */
.L_x_190:
[----:B------:R-:W2:Y:S01]  /*1350*/  LDG.E.64 R8, desc[UR6][R4.64] ;  /* 0x0000000604087981 */ /* 0x000ea2000c1e1b00 */
[----:B------:R-:W-:Y:S01]  /*1360*/  UMOV UR4, 0x9999999a ;  /* 0x9999999a00047882 */ /* 0x000fe20000000000 */
[----:B------:R-:W-:Y:S02]  /*1370*/  UMOV UR5, 0x3ff19999 ;  /* 0x3ff1999900057882 */ /* 0x000fe40000000000 */
[----:B--2---:R-:W-:-:S07]  /*1380*/  DMUL R8, R8, UR4 ;  /* 0x0000000408087c28 */ /* 0x004fce0008000000 */
[----:B------:R1:W-:Y:S04]  /*1390*/  STG.E.64 desc[UR6][R4.64], R8 ;  /* 0x0000000804007986 */ /* 0x0003e8000c101b06 */
.L_x_193:
[----:B------:R-:W-:Y:S05]  /*13a0*/  BSYNC.RECONVERGENT B0 ;  /* 0x0000000000007941 */ /* 0x000fea0003800200 */
.L_x_189:
[----:B01----:R-:W2:Y:S01]  /*13b0*/  LDG.E.64 R4, desc[UR6][R6.64] ;  /* 0x0000000606047981 */ /* 0x003ea2000c1e1b00 */
[----:B------:R-:W-:Y:S01]  /*13c0*/  IMAD.MOV.U32 R8, RZ, RZ, 0x80000 ;  /* 0x00080000ff087424 */ /* 0x000fe200078e00ff */
[----:B--2---:R-:W-:-:S08]  /*13d0*/  DADD R4, R4, R2 ;  /* 0x0000000004047229 */ /* 0x004fd00000000002 */
[----:B------:R-:W-:Y:S02]  /*13e0*/  DSETP.MAX.AND P0, P1, R4, 1, PT ;  /* 0x3ff000000400742a */ /* 0x000fe4000390f000 */
[----:B------:R-:W-:-:S04]  /*13f0*/  MOV R0, R5 ;  /* 0x0000000500007202 */ /* 0x000fc80000000f00 */
[----:B------:R-:W-:Y:S02]  /*1400*/  FSEL R3, R0, 1.875, P0 ;  /* 0x3ff0000000037808 */ /* 0x000fe40000000000 */
[----:B------:R-:W-:-:S06]  /*1410*/  SEL R2, R4, RZ, P0 ;  /* 0x000000ff04027207 */ /* 0x000fcc0000000000 */
[----:B------:R-:W-:-:S05]  /*1420*/  @P1 LOP3.LUT R3, R8, 0x3ff00000, RZ, 0xfc, !PT ;  /* 0x3ff0000008031812 */ /* 0x000fca00078efcff */
[----:B------:R-:W-:Y:S01]  /*1430*/  STG.E.64 desc[UR6][R6.64], R2 ;  /* 0x0000000206007986 */ /* 0x000fe2000c101b06 */
[----:B------:R-:W-:Y:S05]  /*1440*/  EXIT ;  /* 0x000000000000794d */ /* 0x000fea0003800000 */
        .weak           $__internal_1_$__cuda_sm20_div_rn_f64_full
        .type           $__internal_1_$__cuda_sm20_div_rn_f64_full,@function
        .size           $__internal_1_$__cuda_sm20_div_rn_f64_full,($_Z14conv_temp_iterPdS_S_S_S_S_S_S_S_S_Pidiiii$__internal_accurate_pow - $__internal_1_$__cuda_sm20_div_rn_f64_full)
$__internal_1_$__cuda_sm20_div_rn_f64_full:
[C---:B------:R-:W-:Y:S01]  /*1450*/  FSETP.GEU.AND P0, PT, |R17|.reuse, 1.469367938527859385e-39, PT ;  /* 0x001000001100780b */ /* 0x040fe20003f0e200 */
[--C-:B------:R-:W-:Y:S01]  /*1460*/  IMAD.MOV.U32 R22, RZ, RZ, R16.reuse ;  /* 0x000000ffff167224 */ /* 0x100fe200078e0010 */
[----:B------:R-:W-:Y:S01]  /*1470*/  LOP3.LUT R20, R17, 0x800fffff, RZ, 0xc0, !PT ;  /* 0x800fffff11147812 */ /* 0x000fe200078ec0ff */
[----:B------:R-:W-:Y:S01]  /*1480*/  IMAD.MOV.U32 R23, RZ, RZ, R17 ;  /* 0x000000ffff177224 */ /* 0x000fe200078e0011 */
[C---:B------:R-:W-:Y:S01]  /*1490*/  FSETP.GEU.AND P2, PT, |R25|.reuse, 1.469367938527859385e-39, PT ;  /* 0x001000001900780b */ /* 0x040fe20003f4e200 */
[----:B------:R-:W-:Y:S01]  /*14a0*/  IMAD.MOV.U32 R26, RZ, RZ, 0x1 ;  /* 0x00000001ff1a7424 */ /* 0x000fe200078e00ff */
[----:B------:R-:W-:Y:S01]  /*14b0*/  LOP3.LUT R21, R20, 0x3ff00000, RZ, 0xfc, !PT ;  /* 0x3ff0000014157812 */ /* 0x000fe200078efcff */
[----:B------:R-:W-:Y:S01]  /*14c0*/  IMAD.MOV.U32 R20, RZ, RZ, R16 ;  /* 0x000000ffff147224 */ /* 0x000fe200078e0010 */
[----:B------:R-:W-:Y:S01]  /*14d0*/  LOP3.LUT R15, R25, 0x7ff00000, RZ, 0xc0, !PT ;  /* 0x7ff00000190f7812 */ /* 0x000fe200078ec0ff */
[----:B------:R-:W-:Y:S01]  /*14e0*/  BSSY.RECONVERGENT B2, `(.L_x_194) ;  /* 0x0000050000027945 */ /* 0x000fe20003800200 */
[----:B------:R-:W-:-:S03]  /*14f0*/  LOP3.LUT R32, R17, 0x7ff00000, RZ, 0xc0, !PT ;  /* 0x7ff0000011207812 */ /* 0x000fc600078ec0ff */
[----:B------:R-:W-:Y:S01]  /*1500*/  @!P0 DMUL R20, R22, 8.98846567431157953865e+307 ;  /* 0x7fe0000016148828 */ /* 0x000fe20000000000 */
[----:B------:R-:W-:-:S03]  /*1510*/  ISETP.GE.U32.AND P1, PT, R15, R32, PT ;  /* 0x000000200f00720c */ /* 0x000fc60003f26070 */
[----:B------:R-:W-:Y:S01]  /*1520*/  @!P2 LOP3.LUT R16, R23, 0x7ff00000, RZ, 0xc0, !PT ;  /* 0x7ff000001710a812 */ /* 0x000fe200078ec0ff */
[----:B------:R-:W-:Y:S01]  /*1530*/  @!P2 IMAD.MOV.U32 R30, RZ, RZ, RZ ;  /* 0x000000ffff1ea224 */ /* 0x000fe200078e00ff */
[----:B------:R-:W0:Y:S02]  /*1540*/  MUFU.RCP64H R27, R21 ;  /* 0x00000015001b7308 */ /* 0x000e240000001800 */
[----:B------:R-:W-:Y:S01]  /*1550*/  @!P2 ISETP.GE.U32.AND P3, PT, R15, R16, PT ;  /* 0x000000100f00a20c */ /* 0x000fe20003f66070 */
[----:B------:R-:W-:Y:S01]  /*1560*/  IMAD.MOV.U32 R16, RZ, RZ, 0x1ca00000 ;  /* 0x1ca00000ff107424 */ /* 0x000fe200078e00ff */
[----:B------:R-:W-:-:S04]  /*1570*/  @!P0 LOP3.LUT R32, R21, 0x7ff00000, RZ, 0xc0, !PT ;  /* 0x7ff0000015208812 */ /* 0x000fc800078ec0ff */
[----:B------:R-:W-:-:S04]  /*1580*/  @!P2 SEL R17, R16, 0x63400000, !P3 ;  /* 0x634000001011a807 */ /* 0x000fc80005800000 */
[----:B------:R-:W-:-:S04]  /*1590*/  @!P2 LOP3.LUT R17, R17, 0x80000000, R25, 0xf8, !PT ;  /* 0x800000001111a812 */ /* 0x000fc800078ef819 */
[----:B------:R-:W-:Y:S01]  /*15a0*/  @!P2 LOP3.LUT R31, R17, 0x100000, RZ, 0xfc, !PT ;  /* 0x00100000111fa812 */ /* 0x000fe200078efcff */
[----:B0-----:R-:W-:Y:S01]  /*15b0*/  DFMA R18, R26, -R20, 1 ;  /* 0x3ff000001a12742b */ /* 0x001fe20000000814 */
[----:B------:R-:W-:-:S07]  /*15c0*/  MOV R17, R15 ;  /* 0x0000000f00117202 */ /* 0x000fce0000000f00 */
[----:B------:R-:W-:-:S08]  /*15d0*/  DFMA R18, R18, R18, R18 ;  /* 0x000000121212722b */ /* 0x000fd00000000012 */
[----:B------:R-:W-:Y:S01]  /*15e0*/  DFMA R26, R26, R18, R26 ;  /* 0x000000121a1a722b */ /* 0x000fe2000000001a */
[----:B------:R-:W-:Y:S01]  /*15f0*/  SEL R19, R16, 0x63400000, !P1 ;  /* 0x6340000010137807 */ /* 0x000fe20004800000 */
[----:B------:R-:W-:-:S03]  /*1600*/  IMAD.MOV.U32 R18, RZ, RZ, R24 ;  /* 0x000000ffff127224 */ /* 0x000fc600078e0018 */
[----:B------:R-:W-:-:S03]  /*1610*/  LOP3.LUT R19, R19, 0x800fffff, R25, 0xf8, !PT ;  /* 0x800fffff13137812 */ /* 0x000fc600078ef819 */
[----:B------:R-:W-:-:S03]  /*1620*/  DFMA R28, R26, -R20, 1 ;  /* 0x3ff000001a1c742b */ /* 0x000fc60000000814 */
[----:B------:R-:W-:-:S05]  /*1630*/  @!P2 DFMA R18, R18, 2, -R30 ;  /* 0x400000001212a82b */ /* 0x000fca000000081e */
[----:B------:R-:W-:-:S05]  /*1640*/  DFMA R28, R26, R28, R26 ;  /* 0x0000001c1a1c722b */ /* 0x000fca000000001a */
[----:B------:R-:W-:-:S03]  /*1650*/  @!P2 LOP3.LUT R17, R19, 0x7ff00000, RZ, 0xc0, !PT ;  /* 0x7ff000001311a812 */ /* 0x000fc600078ec0ff */
[----:B------:R-:W-:Y:S02]  /*1660*/  DMUL R26, R28, R18 ;  /* 0x000000121c1a7228 */ /* 0x000fe40000000000 */
[----:B------:R-:W-:-:S05]  /*1670*/  VIADD R33, R17, 0xffffffff ;  /* 0xffffffff11217836 */ /* 0x000fca0000000000 */
[----:B------:R-:W-:Y:S01]  /*1680*/  ISETP.GT.U32.AND P0, PT, R33, 0x7feffffe, PT ;  /* 0x7feffffe2100780c */ /* 0x000fe20003f04070 */
[----:B------:R-:W-:Y:S01]  /*1690*/  VIADD R33, R32, 0xffffffff ;  /* 0xffffffff20217836 */ /* 0x000fe20000000000 */
[----:B------:R-:W-:-:S04]  /*16a0*/  DFMA R30, R26, -R20, R18 ;  /* 0x800000141a1e722b */ /* 0x000fc80000000012 */
[----:B------:R-:W-:-:S04]  /*16b0*/  ISETP.GT.U32.OR P0, PT, R33, 0x7feffffe, P0 ;  /* 0x7feffffe2100780c */ /* 0x000fc80000704470 */
[----:B------:R-:W-:-:S09]  /*16c0*/  DFMA R30, R28, R30, R26 ;  /* 0x0000001e1c1e722b */ /* 0x000fd2000000001a */
[----:B------:R-:W-:Y:S05]  /*16d0*/  @P0 BRA `(.L_x_195) ;  /* 0x00000000006c0947 */ /* 0x000fea0003800000 */
[----:B------:R-:W-:-:S04]  /*16e0*/  LOP3.LUT R24, R23, 0x7ff00000, RZ, 0xc0, !PT ;  /* 0x7ff0000017187812 */ /* 0x000fc800078ec0ff */
[CC--:B------:R-:W-:Y:S02]  /*16f0*/  VIADDMNMX R17, R15.reuse, -R24.reuse, 0xb9600000, !PT ;  /* 0xb96000000f117446 */ /* 0x0c0fe40007800918 */
[----:B------:R-:W-:Y:S02]  /*1700*/  ISETP.GE.U32.AND P0, PT, R15, R24, PT ;  /* 0x000000180f00720c */ /* 0x000fe40003f06070 */
[----:B------:R-:W-:Y:S02]  /*1710*/  VIMNMX R15, PT, PT, R17, 0x46a00000, PT ;  /* 0x46a00000110f7848 */ /* 0x000fe40003fe0100 */
[----:B------:R-:W-:-:S05]  /*1720*/  SEL R16, R16, 0x63400000, !P0 ;  /* 0x6340000010107807 */ /* 0x000fca0004000000 */
[----:B------:R-:W-:Y:S02]  /*1730*/  IMAD.IADD R15, R15, 0x1, -R16 ;  /* 0x000000010f0f7824 */ /* 0x000fe400078e0a10 */
[----:B------:R-:W-:Y:S02]  /*1740*/  IMAD.MOV.U32 R16, RZ, RZ, RZ ;  /* 0x000000ffff107224 */ /* 0x000fe400078e00ff */
[----:B------:R-:W-:-:S06]  /*1750*/  VIADD R17, R15, 0x7fe00000 ;  /* 0x7fe000000f117836 */ /* 0x000fcc0000000000 */
[----:B------:R-:W-:-:S10]  /*1760*/  DMUL R26, R30, R16 ;  /* 0x000000101e1a7228 */ /* 0x000fd40000000000 */
[----:B------:R-:W-:-:S13]  /*1770*/  FSETP.GTU.AND P0, PT, |R27|, 1.469367938527859385e-39, PT ;  /* 0x001000001b00780b */ /* 0x000fda0003f0c200 */
[----:B------:R-:W-:Y:S05]  /*1780*/  @P0 BRA `(.L_x_196) ;  /* 0x0000000000940947 */ /* 0x000fea0003800000 */
[----:B------:R-:W-:Y:S01]  /*1790*/  DFMA R18, R30, -R20, R18 ;  /* 0x800000141e12722b */ /* 0x000fe20000000012 */
[----:B------:R-:W-:-:S09]  /*17a0*/  IMAD.MOV.U32 R16, RZ, RZ, RZ ;  /* 0x000000ffff107224 */ /* 0x000fd200078e00ff */
[C---:B------:R-:W-:Y:S02]  /*17b0*/  FSETP.NEU.AND P0, PT, R19.reuse, RZ, PT ;  /* 0x000000ff1300720b */ /* 0x040fe40003f0d000 */
[----:B------:R-:W-:-:S04]  /*17c0*/  LOP3.LUT R23, R19, 0x80000000, R23, 0x48, !PT ;  /* 0x8000000013177812 */ /* 0x000fc800078e4817 */
[----:B------:R-:W-:-:S07]  /*17d0*/  LOP3.LUT R17, R23, R17, RZ, 0xfc, !PT ;  /* 0x0000001117117212 */ /* 0x000fce00078efcff */
[----:B------:R-:W-:Y:S05]  /*17e0*/  @!P0 BRA `(.L_x_196) ;  /* 0x00000000007c8947 */ /* 0x000fea0003800000 */
[----:B------:R-:W-:Y:S01]  /*17f0*/  IMAD.MOV R19, RZ, RZ, -R15 ;  /* 0x000000ffff137224 */ /* 0x000fe200078e0a0f */
[----:B------:R-:W-:Y:S01]  /*1800*/  MOV R18, RZ ;  /* 0x000000ff00127202 */ /* 0x000fe20000000f00 */
[----:B------:R-:W-:Y:S01]  /*1810*/  DMUL.RP R16, R30, R16 ;  /* 0x000000101e107228 */ /* 0x000fe20000008000 */
[----:B------:R-:W-:-:S04]  /*1820*/  IADD3 R15, PT, PT, -R15, -0x43300000, RZ ;  /* 0xbcd000000f0f7810 */ /* 0x000fc80007ffe1ff */
[----:B------:R-:W-:-:S05]  /*1830*/  DFMA R18, R26, -R18, R30 ;  /* 0x800000121a12722b */ /* 0x000fca000000001e */
[----:B------:R-:W-:-:S05]  /*1840*/  LOP3.LUT R23, R17, R23, RZ, 0x3c, !PT ;  /* 0x0000001711177212 */ /* 0x000fca00078e3cff */
[----:B------:R-:W-:-:S04]  /*1850*/  FSETP.NEU.AND P0, PT, |R19|, R15, PT ;  /* 0x0000000f1300720b */ /* 0x000fc80003f0d200 */
[----:B------:R-:W-:Y:S02]  /*1860*/  FSEL R26, R16, R26, !P0 ;  /* 0x0000001a101a7208 */ /* 0x000fe40004000000 */
[----:B------:R-:W-:Y:S01]  /*1870*/  FSEL R27, R23, R27, !P0 ;  /* 0x0000001b171b7208 */ /* 0x000fe20004000000 */
[----:B------:R-:W-:Y:S06]  /*1880*/  BRA `(.L_x_196) ;  /* 0x0000000000547947 */ /* 0x000fec0003800000 */
.L_x_195:
[----:B------:R-:W-:-:S14]  /*1890*/  DSETP.NAN.AND P0, PT, R24, R24, PT ;  /* 0x000000181800722a */ /* 0x000fdc0003f08000 */
[----:B------:R-:W-:Y:S05]  /*18a0*/  @P0 BRA `(.L_x_197) ;  /* 0x0000000000440947 */ /* 0x000fea0003800000 */
[----:B------:R-:W-:-:S14]  /*18b0*/  DSETP.NAN.AND P0, PT, R22, R22, PT ;  /* 0x000000161600722a */ /* 0x000fdc0003f08000 */
[----:B------:R-:W-:Y:S05]  /*18c0*/  @P0 BRA `(.L_x_198) ;  /* 0x0000000000300947 */ /* 0x000fea0003800000 */
[----:B------:R-:W-:Y:S01]  /*18d0*/  ISETP.NE.AND P0, PT, R17, R32, PT ;  /* 0x000000201100720c */ /* 0x000fe20003f05270 */
[----:B------:R-:W-:Y:S02]  /*18e0*/  IMAD.MOV.U32 R26, RZ, RZ, 0x0 ;  /* 0x00000000ff1a7424 */ /* 0x000fe400078e00ff */
[----:B------:R-:W-:-:S10]  /*18f0*/  IMAD.MOV.U32 R27, RZ, RZ, -0x80000 ;  /* 0xfff80000ff1b7424 */ /* 0x000fd400078e00ff */
[----:B------:R-:W-:Y:S05]  /*1900*/  @!P0 BRA `(.L_x_196) ;  /* 0x0000000000348947 */ /* 0x000fea0003800000 */
[----:B------:R-:W-:Y:S02]  /*1910*/  ISETP.NE.AND P0, PT, R17, 0x7ff00000, PT ;  /* 0x7ff000001100780c */ /* 0x000fe40003f05270 */
[----:B------:R-:W-:Y:S02]  /*1920*/  LOP3.LUT R27, R25, 0x80000000, R23, 0x48, !PT ;  /* 0x80000000191b7812 */ /* 0x000fe400078e4817 */
[----:B------:R-:W-:-:S13]  /*1930*/  ISETP.EQ.OR P0, PT, R32, RZ, !P0 ;  /* 0x000000ff2000720c */ /* 0x000fda0004702670 */
[----:B------:R-:W-:Y:S01]  /*1940*/  @P0 LOP3.LUT R15, R27, 0x7ff00000, RZ, 0xfc, !PT ;  /* 0x7ff000001b0f0812 */ /* 0x000fe200078efcff */
[----:B------:R-:W-:Y:S02]  /*1950*/  @!P0 IMAD.MOV.U32 R26, RZ, RZ, RZ ;  /* 0x000000ffff1a8224 */ /* 0x000fe400078e00ff */
[----:B------:R-:W-:Y:S02]  /*1960*/  @P0 IMAD.MOV.U32 R26, RZ, RZ, RZ ;  /* 0x000000ffff1a0224 */ /* 0x000fe400078e00ff */
[----:B------:R-:W-:Y:S01]  /*1970*/  @P0 IMAD.MOV.U32 R27, RZ, RZ, R15 ;  /* 0x000000ffff1b0224 */ /* 0x000fe200078e000f */
[----:B------:R-:W-:Y:S06]  /*1980*/  BRA `(.L_x_196) ;  /* 0x0000000000147947 */ /* 0x000fec0003800000 */
.L_x_198:
[----:B------:R-:W-:Y:S01]  /*1990*/  LOP3.LUT R27, R23, 0x80000, RZ, 0xfc, !PT ;  /* 0x00080000171b7812 */ /* 0x000fe200078efcff */
[----:B------:R-:W-:Y:S01]  /*19a0*/  IMAD.MOV.U32 R26, RZ, RZ, R22 ;  /* 0x000000ffff1a7224 */ /* 0x000fe200078e0016 */
[----:B------:R-:W-:Y:S06]  /*19b0*/  BRA `(.L_x_196) ;  /* 0x0000000000087947 */ /* 0x000fec0003800000 */
.L_x_197:
[----:B------:R-:W-:Y:S01]  /*19c0*/  LOP3.LUT R27, R25, 0x80000, RZ, 0xfc, !PT ;  /* 0x00080000191b7812 */ /* 0x000fe200078efcff */
[----:B------:R-:W-:-:S07]  /*19d0*/  IMAD.MOV.U32 R26, RZ, RZ, R24 ;  /* 0x000000ffff1a7224 */ /* 0x000fce00078e0018 */
.L_x_196:
[----:B------:R-:W-:Y:S05]  /*19e0*/  BSYNC.RECONVERGENT B2 ;  /* 0x0000000000027941 */ /* 0x000fea0003800200 */
.L_x_194:
[----:B------:R-:W-:Y:S01]  /*19f0*/  IMAD.MOV.U32 R15, RZ, RZ, 0x0 ;  /* 0x00000000ff0f7424 */ /* 0x000fe200078e00ff */
[----:B------:R-:W-:Y:S01]  /*1a00*/  MOV R16, R26 ;  /* 0x0000001a00107202 */ /* 0x000fe20000000f00 */
[----:B------:R-:W-:Y:S02]  /*1a10*/  IMAD.MOV.U32 R17, RZ, RZ, R27 ;  /* 0x000000ffff117224 */ /* 0x000fe400078e001b */
[----:B------:R-:W-:Y:S05]  /*1a20*/  RET.REL.NODEC R14 `(_Z14conv_temp_iterPdS_S_S_S_S_S_S_S_S_Pidiiii) ;  /* 0xffffffe40e747950 */ /* 0x000fea0003c3ffff */
        .type           $_Z14conv_temp_iterPdS_S_S_S_S_S_S_S_S_Pidiiii$__internal_accurate_pow,@function
        .size           $_Z14conv_temp_iterPdS_S_S_S_S_S_S_S_S_Pidiiii$__internal_accurate_pow,(.L_x_1084 - $_Z14conv_temp_iterPdS_S_S_S_S_S_S_S_S_Pidiiii$__internal_accurate_pow)
$_Z14conv_temp_iterPdS_S_S_S_S_S_S_S_S_Pidiiii$__internal_accurate_pow:
[----:B------:R-:W-:Y:S01]  /*1a30*/  ISETP.GT.U32.AND P0, PT, R29, 0xfffff, PT ;  /* 0x000fffff1d00780c */ /* 0x000fe20003f04070 */
[----:B------:R-:W-:Y:S01]  /*1a40*/  IMAD.MOV.U32 R18, RZ, RZ, R29 ;  /* 0x000000ffff127224 */ /* 0x000fe200078e001d */
[----:B------:R-:W-:Y:S01]  /*1a50*/  UMOV UR8, 0x7d2cafe2 ;  /* 0x7d2cafe200087882 */ /* 0x000fe20000000000 */
[----:B------:R-:W-:Y:S01]  /*1a60*/  IMAD.MOV.U32 R24, RZ, RZ, R28 ;  /* 0x000000ffff187224 */ /* 0x000fe200078e001c */
[----:B------:R-:W-:Y:S01]  /*1a70*/  UMOV UR9, 0x3eb0f5ff ;  /* 0x3eb0f5ff00097882 */ /* 0x000fe20000000000 */
[----:B------:R-:W-:Y:S01]  /*1a80*/  UMOV UR10, 0x3b39803f ;  /* 0x3b39803f000a7882 */ /* 0x000fe20000000000 */
[----:B------:R-:W-:-:S07]  /*1a90*/  UMOV UR11, 0x3c7abc9e ;  /* 0x3c7abc9e000b7882 */ /* 0x000fce0000000000 */
[----:B------:R-:W-:-:S10]  /*1aa0*/  @!P0 DMUL R30, R28, 1.80143985094819840000e+16 ;  /* 0x435000001c1e8828 */ /* 0x000fd40000000000 */
[----:B------:R-:W-:Y:S02]  /*1ab0*/  @!P0 IMAD.MOV.U32 R18, RZ, RZ, R31 ;  /* 0x000000ffff128224 */ /* 0x000fe400078e001f */
[----:B------:R-:W-:-:S03]  /*1ac0*/  @!P0 IMAD.MOV.U32 R24, RZ, RZ, R30 ;  /* 0x000000ffff188224 */ /* 0x000fc600078e001e */
[----:B------:R-:W-:-:S04]  /*1ad0*/  LOP3.LUT R18, R18, 0x800fffff, RZ, 0xc0, !PT ;  /* 0x800fffff12127812 */ /* 0x000fc800078ec0ff */
[----:B------:R-:W-:Y:S01]  /*1ae0*/  LOP3.LUT R25, R18, 0x3ff00000, RZ, 0xfc, !PT ;  /* 0x3ff0000012197812 */ /* 0x000fe200078efcff */
[----:B------:R-:W-:-:S03]  /*1af0*/  IMAD.MOV.U32 R18, RZ, RZ, RZ ;  /* 0x000000ffff127224 */ /* 0x000fc600078e00ff */
[----:B------:R-:W-:-:S13]  /*1b00*/  ISETP.GE.U32.AND P1, PT, R25, 0x3ff6a09f, PT ;  /* 0x3ff6a09f1900780c */ /* 0x000fda0003f26070 */
[----:B------:R-:W-:-:S05]  /*1b10*/  @P1 VIADD R19, R25, 0xfff00000 ;  /* 0xfff0000019131836 */ /* 0x000fca0000000000 */
[----:B------:R-:W-:-:S06]  /*1b20*/  @P1 MOV R25, R19 ;  /* 0x0000001300191202 */ /* 0x000fcc0000000f00 */
[C---:B------:R-:W-:Y:S02]  /*1b30*/  DADD R26, R24.reuse, 1 ;  /* 0x3ff00000181a7429 */ /* 0x040fe40000000000 */
[----:B------:R-:W-:-:S04]  /*1b40*/  DADD R24, R24, -1 ;  /* 0xbff0000018187429 */ /* 0x000fc80000000000 */
[----:B------:R-:W0:Y:S02]  /*1b50*/  MUFU.RCP64H R19, R27 ;  /* 0x0000001b00137308 */ /* 0x000e240000001800 */
[----:B0-----:R-:W-:-:S08]  /*1b60*/  DFMA R20, -R26, R18, 1 ;  /* 0x3ff000001a14742b */ /* 0x001fd00000000112 */
[----:B------:R-:W-:-:S08]  /*1b70*/  DFMA R20, R20, R20, R20 ;  /* 0x000000141414722b */ /* 0x000fd00000000014 */
[----:B------:R-:W-:Y:S01]  /*1b80*/  DFMA R18, R18, R20, R18 ;  /* 0x000000141212722b */ /* 0x000fe20000000012 */
[----:B------:R-:W-:Y:S02]  /*1b90*/  IMAD.MOV.U32 R20, RZ, RZ, 0x41ad3b5a ;  /* 0x41ad3b5aff147424 */ /* 0x000fe400078e00ff */
[----:B------:R-:W-:-:S05]  /*1ba0*/  IMAD.MOV.U32 R21, RZ, RZ, 0x3ed0f5d2 ;  /* 0x3ed0f5d2ff157424 */ /* 0x000fca00078e00ff */
[----:B------:R-:W-:-:S08]  /*1bb0*/  DMUL R22, R24, R18 ;  /* 0x0000001218167228 */ /* 0x000fd00000000000 */
[----:B------:R-:W-:-:S08]  /*1bc0*/  DFMA R22, R24, R18, R22 ;  /* 0x000000121816722b */ /* 0x000fd00000000016 */
[----:B------:R-:W-:-:S08]  /*1bd0*/  DMUL R34, R22, R22 ;  /* 0x0000001616227228 */ /* 0x000fd00000000000 */
[----:B------:R-:W-:Y:S01]  /*1be0*/  DFMA R20, R34, UR8, R20 ;  /* 0x0000000822147c2b */ /* 0x000fe20008000014 */
[----:B------:R-:W-:Y:S01]  /*1bf0*/  UMOV UR8, 0x75488a3f ;  /* 0x75488a3f00087882 */ /* 0x000fe20000000000 */
[----:B------:R-:W-:-:S06]  /*1c00*/  UMOV UR9, 0x3ef3b20a ;  /* 0x3ef3b20a00097882 */ /* 0x000fcc0000000000 */
[----:B------:R-:W-:Y:S01]  /*1c10*/  DFMA R32, R34, R20, UR8 ;  /* 0x0000000822207e2b */ /* 0x000fe20008000014 */
[----:B------:R-:W-:Y:S01]  /*1c20*/  UMOV UR8, 0xe4faecd5 ;  /* 0xe4faecd500087882 */ /* 0x000fe20000000000 */
[----:B------:R-:W-:Y:S01]  /*1c30*/  UMOV UR9, 0x3f1745cd ;  /* 0x3f1745cd00097882 */ /* 0x000fe20000000000 */
[----:B------:R-:W-:-:S05]  /*1c40*/  DADD R20, R24, -R22 ;  /* 0x0000000018147229 */ /* 0x000fca0000000816 */
[----:B------:R-:W-:Y:S01]  /*1c50*/  DFMA R32, R34, R32, UR8 ;  /* 0x0000000822207e2b */ /* 0x000fe20008000020 */
[----:B------:R-:W-:Y:S01]  /*1c60*/  UMOV UR8, 0x258a578b ;  /* 0x258a578b00087882 */ /* 0x000fe20000000000 */
[----:B------:R-:W-:Y:S01]  /*1c70*/  UMOV UR9, 0x3f3c71c7 ;  /* 0x3f3c71c700097882 */ /* 0x000fe20000000000 */
[----:B------:R-:W-:-:S05]  /*1c80*/  DADD R20, R20, R20 ;  /* 0x0000000014147229 */ /* 0x000fca0000000014 */
[----:B------:R-:W-:Y:S01]  /*1c90*/  DFMA R32, R34, R32, UR8 ;  /* 0x0000000822207e2b */ /* 0x000fe20008000020 */
[----:B------:R-:W-:Y:S01]  /*1ca0*/  UMOV UR8, 0x9242b910 ;  /* 0x9242b91000087882 */ /* 0x000fe20000000000 */
[----:B------:R-:W-:Y:S01]  /*1cb0*/  UMOV UR9, 0x3f624924 ;  /* 0x3f62492400097882 */ /* 0x000fe20000000000 */
[----:B------:R-:W-:-:S05]  /*1cc0*/  DFMA R20, R24, -R22, R20 ;  /* 0x800000161814722b */ /* 0x000fca0000000014 */
[----:B------:R-:W-:Y:S01]  /*1cd0*/  DFMA R32, R34, R32, UR8 ;  /* 0x0000000822207e2b */ /* 0x000fe20008000020 */
[----:B------:R-:W-:Y:S01]  /*1ce0*/  UMOV UR8, 0x99999dfb ;  /* 0x99999dfb00087882 */ /* 0x000fe20000000000 */
[----:B------:R-:W-:Y:S01]  /*1cf0*/  UMOV UR9, 0x3f899999 ;  /* 0x3f89999900097882 */ /* 0x000fe20000000000 */
[----:B------:R-:W-:Y:S02]  /*1d00*/  DMUL R20, R18, R20 ;  /* 0x0000001412147228 */ /* 0x000fe40000000000 */
[----:B------:R-:W-:-:S03]  /*1d10*/  DMUL R18, R22, R22 ;  /* 0x0000001616127228 */ /* 0x000fc60000000000 */
[----:B------:R-:W-:Y:S01]  /*1d20*/  DFMA R32, R34, R32, UR8 ;  /* 0x0000000822207e2b */ /* 0x000fe20008000020 */
[----:B------:R-:W-:Y:S01]  /*1d30*/  UMOV UR8, 0x55555555 ;  /* 0x5555555500087882 */ /* 0x000fe20000000000 */
[----:B------:R-:W-:-:S03]  /*1d40*/  UMOV UR9, 0x3fb55555 ;  /* 0x3fb5555500097882 */ /* 0x000fc60000000000 */
[----:B------:R-:W-:-:S03]  /*1d50*/  IMAD.MOV.U32 R30, RZ, RZ, R20 ;  /* 0x000000ffff1e7224 */ /* 0x000fc600078e0014 */
[----:B------:R-:W-:-:S08]  /*1d60*/  DFMA R24, R34, R32, UR8 ;  /* 0x0000000822187e2b */ /* 0x000fd00008000020 */
[----:B------:R-:W-:Y:S01]  /*1d70*/  DADD R26, -R24, UR8 ;  /* 0x00000008181a7e29 */ /* 0x000fe20008000100 */
[----:B------:R-:W-:Y:S01]  /*1d80*/  UMOV UR8, 0xb9e7b0 ;  /* 0x00b9e7b000087882 */ /* 0x000fe20000000000 */
[----:B------:R-:W-:-:S06]  /*1d90*/  UMOV UR9, 0x3c46a4cb ;  /* 0x3c46a4cb00097882 */ /* 0x000fcc0000000000 */
[----:B------:R-:W-:Y:S01]  /*1da0*/  DFMA R26, R34, R32, R26 ;  /* 0x00000020221a722b */ /* 0x000fe2000000001a */
[----:B------:R-:W-:Y:S01]  /*1db0*/  SHF.R.U32.HI R34, RZ, 0x14, R29 ;  /* 0x00000014ff227819 */ /* 0x000fe2000001161d */
[C---:B------:R-:W-:Y:S01]  /*1dc0*/  DFMA R28, R22.reuse, R22, -R18 ;  /* 0x00000016161c722b */ /* 0x040fe20000000812 */
[----:B------:R-:W-:Y:S01]  /*1dd0*/  @!P0 LEA.HI R34, R31, 0xffffffca, RZ, 0xc ;  /* 0xffffffca1f228811 */ /* 0x000fe200078f60ff */
[----:B------:R-:W-:Y:S01]  /*1de0*/  VIADD R31, R21, 0x100000 ;  /* 0x00100000151f7836 */ /* 0x000fe20000000000 */
[----:B------:R-:W-:-:S05]  /*1df0*/  DMUL R32, R22, R18 ;  /* 0x0000001216207228 */ /* 0x000fca0000000000 */
[----:B------:R-:W-:Y:S02]  /*1e00*/  DFMA R28, R22, R30, R28 ;  /* 0x0000001e161c722b */ /* 0x000fe4000000001c */
[----:B------:R-:W-:Y:S01]  /*1e10*/  DADD R30, R26, -UR8 ;  /* 0x800000081a1e7e29 */ /* 0x000fe20008000000 */
[----:B------:R-:W-:Y:S01]  /*1e20*/  UMOV UR8, 0x80000000 ;  /* 0x8000000000087882 */ /* 0x000fe20000000000 */
[----:B------:R-:W-:Y:S01]  /*1e30*/  DFMA R26, R22, R18, -R32 ;  /* 0x00000012161a722b */ /* 0x000fe20000000820 */
[----:B------:R-:W-:-:S07]  /*1e40*/  UMOV UR9, 0x43300000 ;  /* 0x4330000000097882 */ /* 0x000fce0000000000 */
[----:B------:R-:W-:Y:S02]  /*1e50*/  DFMA R26, R20, R18, R26 ;  /* 0x00000012141a722b */ /* 0x000fe4000000001a */
[----:B------:R-:W-:-:S06]  /*1e60*/  DADD R18, R24, R30 ;  /* 0x0000000018127229 */ /* 0x000fcc000000001e */
[----:B------:R-:W-:Y:S02]  /*1e70*/  DFMA R26, R22, R28, R26 ;  /* 0x0000001c161a722b */ /* 0x000fe4000000001a */
[----:B------:R-:W-:Y:S02]  /*1e80*/  DADD R28, R24, -R18 ;  /* 0x00000000181c7229 */ /* 0x000fe40000000812 */
[----:B------:R-:W-:-:S06]  /*1e90*/  DMUL R24, R18, R32 ;  /* 0x0000002012187228 */ /* 0x000fcc0000000000 */
[----:B------:R-:W-:Y:S02]  /*1ea0*/  DADD R30, R30, R28 ;  /* 0x000000001e1e7229 */ /* 0x000fe4000000001c */
[----:B------:R-:W-:-:S08]  /*1eb0*/  DFMA R28, R18, R32, -R24 ;  /* 0x00000020121c722b */ /* 0x000fd00000000818 */
[----:B------:R-:W-:-:S08]  /*1ec0*/  DFMA R26, R18, R26, R28 ;  /* 0x0000001a121a722b */ /* 0x000fd0000000001c */
[----:B------:R-:W-:-:S08]  /*1ed0*/  DFMA R30, R30, R32, R26 ;  /* 0x000000201e1e722b */ /* 0x000fd0000000001a */
[----:B------:R-:W-:-:S08]  /*1ee0*/  DADD R26, R24, R30 ;  /* 0x00000000181a7229 */ /* 0x000fd0000000001e */
[--C-:B------:R-:W-:Y:S02]  /*1ef0*/  DADD R18, R22, R26.reuse ;  /* 0x0000000016127229 */ /* 0x100fe4000000001a */
[----:B------:R-:W-:-:S06]  /*1f00*/  DADD R24, R24, -R26 ;  /* 0x0000000018187229 */ /* 0x000fcc000000081a */
[----:B------:R-:W-:Y:S02]  /*1f10*/  DADD R22, R22, -R18 ;  /* 0x0000000016167229 */ /* 0x000fe40000000812 */
[----:B------:R-:W-:-:S06]  /*1f20*/  DADD R24, R30, R24 ;  /* 0x000000001e187229 */ /* 0x000fcc0000000018 */
[----:B------:R-:W-:-:S08]  /*1f30*/  DADD R22, R26, R22 ;  /* 0x000000001a167229 */ /* 0x000fd00000000016 */
[----:B------:R-:W-:Y:S01]  /*1f40*/  DADD R22, R24, R22 ;  /* 0x0000000018167229 */ /* 0x000fe20000000016 */
[C---:B------:R-:W-:Y:S02]  /*1f50*/  VIADD R24, R34.reuse, 0xfffffc01 ;  /* 0xfffffc0122187836 */ /* 0x040fe40000000000 */
[----:B------:R-:W-:-:S05]  /*1f60*/  @P1 VIADD R24, R34, 0xfffffc02 ;  /* 0xfffffc0222181836 */ /* 0x000fca0000000000 */
[----:B------:R-:W-:Y:S01]  /*1f70*/  DADD R26, R20, R22 ;  /* 0x00000000141a7229 */ /* 0x000fe20000000016 */
[----:B------:R-:W-:Y:S01]  /*1f80*/  HFMA2 R23, -RZ, RZ, 3.59375, 0 ;  /* 0x43300000ff177431 */ /* 0x000fe200000001ff */
[----:B------:R-:W-:-:S06]  /*1f90*/  LOP3.LUT R22, R24, 0x80000000, RZ, 0x3c, !PT ;  /* 0x8000000018167812 */ /* 0x000fcc00078e3cff */
[----:B------:R-:W-:Y:S02]  /*1fa0*/  DADD R24, R18, R26 ;  /* 0x0000000012187229 */ /* 0x000fe4000000001a */
[----:B------:R-:W-:Y:S01]  /*1fb0*/  DADD R22, R22, -UR8 ;  /* 0x8000000816167e29 */ /* 0x000fe20008000000 */
[----:B------:R-:W-:Y:S01]  /*1fc0*/  UMOV UR8, 0xfefa39ef ;  /* 0xfefa39ef00087882 */ /* 0x000fe20000000000 */
[----:B------:R-:W-:-:S04]  /*1fd0*/  UMOV UR9, 0x3fe62e42 ;  /* 0x3fe62e4200097882 */ /* 0x000fc80000000000 */
[--C-:B------:R-:W-:Y:S02]  /*1fe0*/  DADD R28, R18, -R24.reuse ;  /* 0x00000000121c7229 */ /* 0x100fe40000000818 */
[----:B------:R-:W-:-:S06]  /*1ff0*/  DFMA R20, R22, UR8, R24 ;  /* 0x0000000816147c2b */ /* 0x000fcc0008000018 */
[----:B------:R-:W-:Y:S02]  /*2000*/  DADD R28, R26, R28 ;  /* 0x000000001a1c7229 */ /* 0x000fe4000000001c */
[----:B------:R-:W-:-:S08]  /*2010*/  DFMA R18, R22, -UR8, R20 ;  /* 0x8000000816127c2b */ /* 0x000fd00008000014 */
[----:B------:R-:W-:-:S08]  /*2020*/  DADD R18, -R24, R18 ;  /* 0x0000000018127229 */ /* 0x000fd00000000112 */
[----:B------:R-:W-:Y:S01]  /*2030*/  DADD R28, R28, -R18 ;  /* 0x000000001c1c7229 */ /* 0x000fe20000000812 */
[----:B------:R-:W-:Y:S02]  /*2040*/  IMAD.MOV.U32 R19, RZ, RZ, R3 ;  /* 0x000000ffff137224 */ /* 0x000fe400078e0003 */
[----:B------:R-:W-:Y:S02]  /*2050*/  IMAD.U32 R18, RZ, RZ, UR4 ;  /* 0x00000004ff127e24 */ /* 0x000fe4000f8e00ff */
[C---:B------:R-:W-:Y:S01]  /*2060*/  IMAD.SHL.U32 R3, R19.reuse, 0x2, RZ ;  /* 0x0000000213037824 */ /* 0x040fe200078e00ff */
[----:B------:R-:W-:Y:S02]  /*2070*/  LOP3.LUT R27, R19, 0xff0fffff, RZ, 0xc0, !PT ;  /* 0xff0fffff131b7812 */ /* 0x000fe400078ec0ff */
[----:B------:R-:W-:Y:S01]  /*2080*/  DFMA R22, R22, UR10, R28 ;  /* 0x0000000a16167c2b */ /* 0x000fe2000800001c */
[----:B------:R-:W-:Y:S01]  /*2090*/  IMAD.MOV.U32 R26, RZ, RZ, R18 ;  /* 0x000000ffff1a7224 */ /* 0x000fe200078e0012 */
[----:B------:R-:W-:-:S04]  /*20a0*/  ISETP.GT.U32.AND P0, PT, R3, -0x2000001, PT ;  /* 0xfdffffff0300780c */ /* 0x000fc80003f04070 */
[----:B------:R-:W-:Y:S02]  /*20b0*/  SEL R27, R27, R19, P0 ;  /* 0x000000131b1b7207 */ /* 0x000fe40000000000 */
[----:B------:R-:W-:-:S08]  /*20c0*/  DADD R24, R20, R22 ;  /* 0x0000000014187229 */ /* 0x000fd00000000016 */
[----:B------:R-:W-:Y:S02]  /*20d0*/  DADD R20, R20, -R24 ;  /* 0x0000000014147229 */ /* 0x000fe40000000818 */
[----:B------:R-:W-:-:S06]  /*20e0*/  DMUL R18, R24, R26 ;  /* 0x0000001a18127228 */ /* 0x000fcc0000000000 */
[----:B------:R-:W-:Y:S02]  /*20f0*/  DADD R20, R22, R20 ;  /* 0x0000000016147229 */ /* 0x000fe40000000014 */
[----:B------:R-:W-:-:S08]  /*2100*/  DFMA R24, R24, R26, -R18 ;  /* 0x0000001a1818722b */ /* 0x000fd00000000812 */
[----:B------:R-:W-:Y:S01]  /*2110*/  DFMA R26, R20, R26, R24 ;  /* 0x0000001a141a722b */ /* 0x000fe20000000018 */
[----:B------:R-:W-:Y:S02]  /*2120*/  IMAD.MOV.U32 R20, RZ, RZ, 0x652b82fe ;  /* 0x652b82feff147424 */ /* 0x000fe400078e00ff */
[----:B------:R-:W-:-:S05]  /*2130*/  IMAD.MOV.U32 R21, RZ, RZ, 0x3ff71547 ;  /* 0x3ff71547ff157424 */ /* 0x000fca00078e00ff */
[----:B------:R-:W-:-:S08]  /*2140*/  DADD R22, R18, R26 ;  /* 0x0000000012167229 */ /* 0x000fd0000000001a */
[----:B------:R-:W-:Y:S02]  /*2150*/  DFMA R20, R22, R20, 6.75539944105574400000e+15 ;  /* 0x433800001614742b */ /* 0x000fe40000000014 */
[----:B------:R-:W-:Y:S01]  /*2160*/  FSETP.GEU.AND P0, PT, |R23|, 4.1917929649353027344, PT ;  /* 0x4086232b1700780b */ /* 0x000fe20003f0e200 */
[----:B------:R-:W-:-:S05]  /*2170*/  DADD R18, R18, -R22 ;  /* 0x0000000012127229 */ /* 0x000fca0000000816 */
[----:B------:R-:W-:-:S03]  /*2180*/  DADD R24, R20, -6.75539944105574400000e+15 ;  /* 0xc338000014187429 */ /* 0x000fc60000000000 */
[----:B------:R-:W-:-:S05]  /*2190*/  DADD R26, R26, R18 ;  /* 0x000000001a1a7229 */ /* 0x000fca0000000012 */
[----:B------:R-:W-:Y:S01]  /*21a0*/  DFMA R28, R24, -UR8, R22 ;  /* 0x80000008181c7c2b */ /* 0x000fe20008000016 */
[----:B------:R-:W-:Y:S01]  /*21b0*/  UMOV UR8, 0x3b39803f ;  /* 0x3b39803f00087882 */ /* 0x000fe20000000000 */
[----:B------:R-:W-:-:S06]  /*21c0*/  UMOV UR9, 0x3c7abc9e ;  /* 0x3c7abc9e00097882 */ /* 0x000fcc0000000000 */
[----:B------:R-:W-:Y:S01]  /*21d0*/  DFMA R24, R24, -UR8, R28 ;  /* 0x8000000818187c2b */ /* 0x000fe2000800001c */
[----:B------:R-:W-:Y:S01]  /*21e0*/  UMOV UR8, 0x69ce2bdf ;  /* 0x69ce2bdf00087882 */ /* 0x000fe20000000000 */
[----:B------:R-:W-:Y:S01]  /*21f0*/  IMAD.MOV.U32 R28, RZ, RZ, -0x35dec16 ;  /* 0xfca213eaff1c7424 */ /* 0x000fe200078e00ff */
[----:B------:R-:W-:Y:S01]  /*2200*/  MOV R29, 0x3e928af3 ;  /* 0x3e928af3001d7802 */ /* 0x000fe20000000f00 */
[----:B------:R-:W-:-:S05]  /*2210*/  UMOV UR9, 0x3e5ade15 ;  /* 0x3e5ade1500097882 */ /* 0x000fca0000000000 */
        /* <DEDUP_REMOVED lines=26> */
[----:B------:R-:W-:-:S10]  /*23c0*/  DFMA R24, R24, R28, 1 ;  /* 0x3ff000001818742b */ /* 0x000fd4000000001c */
[----:B------:R-:W-:Y:S02]  /*23d0*/  IMAD R19, R20, 0x100000, R25 ;  /* 0x0010000014137824 */ /* 0x000fe400078e0219 */
[----:B------:R-:W-:Y:S01]  /*23e0*/  IMAD.MOV.U32 R18, RZ, RZ, R24 ;  /* 0x000000ffff127224 */ /* 0x000fe200078e0018 */
[----:B------:R-:W-:Y:S06]  /*23f0*/  @!P0 BRA `(.L_x_199) ;  /* 0x0000000000308947 */ /* 0x000fec0003800000 */
[----:B------:R-:W-:Y:S01]  /*2400*/  FSETP.GEU.AND P1, PT, |R23|, 4.2275390625, PT ;  /* 0x408748001700780b */ /* 0x000fe20003f2e200 */
[C---:B------:R-:W-:Y:S02]  /*2410*/  DADD R18, R22.reuse, +INF ;  /* 0x7ff0000016127429 */ /* 0x040fe40000000000 */
[----:B------:R-:W-:-:S08]  /*2420*/  DSETP.GEU.AND P0, PT, R22, RZ, PT ;  /* 0x000000ff1600722a */ /* 0x000fd00003f0e000 */
[----:B------:R-:W-:Y:S02]  /*2430*/  FSEL R18, R18, RZ, P0 ;  /* 0x000000ff12127208 */ /* 0x000fe40000000000 */
[----:B------:R-:W-:Y:S02]  /*2440*/  @!P1 LEA.HI R3, R20, R20, RZ, 0x1 ;  /* 0x0000001414039211 */ /* 0x000fe400078f08ff */
[----:B------:R-:W-:Y:S02]  /*2450*/  FSEL R19, R19, RZ, P0 ;  /* 0x000000ff13137208 */ /* 0x000fe40000000000 */
[----:B------:R-:W-:-:S05]  /*2460*/  @!P1 SHF.R.S32.HI R3, RZ, 0x1, R3 ;  /* 0x00000001ff039819 */ /* 0x000fca0000011403 */
[----:B------:R-:W-:Y:S02]  /*2470*/  @!P1 IMAD.IADD R20, R20, 0x1, -R3 ;  /* 0x0000000114149824 */ /* 0x000fe400078e0a03 */
[----:B------:R-:W-:-:S03]  /*2480*/  @!P1 IMAD R25, R3, 0x100000, R25 ;  /* 0x0010000003199824 */ /* 0x000fc600078e0219 */
[----:B------:R-:W-:Y:S01]  /*2490*/  @!P1 LEA R21, R20, 0x3ff00000, 0x14 ;  /* 0x3ff0000014159811 */ /* 0x000fe200078ea0ff */
[----:B------:R-:W-:-:S06]  /*24a0*/  @!P1 IMAD.MOV.U32 R20, RZ, RZ, RZ ;  /* 0x000000ffff149224 */ /* 0x000fcc00078e00ff */
[----:B------:R-:W-:-:S11]  /*24b0*/  @!P1 DMUL R18, R24, R20 ;  /* 0x0000001418129228 */ /* 0x000fd60000000000 */
.L_x_199:
[----:B------:R-:W-:Y:S01]  /*24c0*/  DFMA R26, R26, R18, R18 ;  /* 0x000000121a1a722b */ /* 0x000fe20000000012 */
[----:B------:R-:W-:Y:S01]  /*24d0*/  IMAD.MOV.U32 R3, RZ, RZ, 0x0 ;  /* 0x00000000ff037424 */ /* 0x000fe200078e00ff */
[----:B------:R-:W-:-:S08]  /*24e0*/  DSETP.NEU.AND P0, PT, |R18|, +INF , PT ;  /* 0x7ff000001200742a */ /* 0x000fd00003f0d200 */
[----:B------:R-:W-:Y:S02]  /*24f0*/  FSEL R18, R18, R26, !P0 ;  /* 0x0000001a12127208 */ /* 0x000fe40004000000 */
[----:B------:R-:W-:Y:S01]  /*2500*/  FSEL R19, R19, R27, !P0 ;  /* 0x0000001b13137208 */ /* 0x000fe20004000000 */
[----:B------:R-:W-:Y:S06]  /*2510*/  RET.REL.NODEC R2 `(_Z14conv_temp_iterPdS_S_S_S_S_S_S_S_S_Pidiiii) ;  /* 0xffffffd802b87950 */ /* 0x000fec0003c3ffff */
.L_x_200:
        /* <DEDUP_REMOVED lines=14> */
.L_x_1084:


//--------------------- .text._Z13rad_temp_iterPdS_S_S_S_S_S_S_PiS_S_ididiidiiii --------------------------
	.section	.text._Z13rad_temp_iterPdS_S_S_S_S_S_S_PiS_S_ididiidiiii,"ax",@progbits
	.align	128
        .global         _Z13rad_temp_iterPdS_S_S_S_S_S_S_PiS_S_ididiidiiii
        .type           _Z13rad_temp_iterPdS_S_S_S_S_S_S_PiS_S_ididiidiiii,@function
        .size           _Z13rad_temp_iterPdS_S_S_S_S_S_S_PiS_S_ididiidiiii,(.L_x_1086 - _Z13rad_temp_iterPdS_S_S_S_S_S_S_PiS_S_ididiidiiii)
        .other          _Z13rad_temp_iterPdS_S_S_S_S_S_S_PiS_S_ididiidiiii,@"STO_CUDA_ENTRY STV_DEFAULT"
_Z13rad_temp_iterPdS_S_S_S_S_S_S_PiS_S_ididiidiiii:
.text._Z13rad_temp_iterPdS_S_S_S_S_S_S_PiS_S_ididiidiiii:
        /* <DEDUP_REMOVED lines=8> */
[----:B------:R-:W0:Y:S01]  /*0080*/  LDC.64 R4, c[0x0][0x390] ;  /* 0x0000e400ff047b82 */ /* 0x000e220000000a00 */
[----:B------:R-:W1:Y:S01]  /*0090*/  LDCU.64 UR8, c[0x0][0x358] ;  /* 0x00006b00ff0877ac */ /* 0x000e620008000a00 */
[----:B------:R-:W2:Y:S06]  /*00a0*/  LDCU UR5, c[0x0][0x40c] ;  /* 0x00008180ff0577ac */ /* 0x000eac0008000800 */
[----:B------:R-:W3:Y:S08]  /*00b0*/  LDC.64 R14, c[0x0][0x398] ;  /* 0x0000e600ff0e7b82 */ /* 0x000ef00000000a00 */
[----:B------:R-:W4:Y:S01]  /*00c0*/  LDC.64 R10, c[0x0][0x3a0] ;  /* 0x0000e800ff0a7b82 */ /* 0x000f220000000a00 */
[----:B0-----:R-:W-:-:S05]  /*00d0*/  IMAD.WIDE R4, R2, 0x8, R4 ;  /* 0x0000000802047825 */ /* 0x001fca00078e0204 */
[----:B-1----:R-:W5:Y:S04]  /*00e0*/  LDG.E.64 R12, desc[UR8][R4.64] ;  /* 0x00000008040c7981 */ /* 0x002f68000c1e1b00 */
[----:B------:R-:W5:Y:S01]  /*00f0*/  LDG.E.64 R6, desc[UR8][R4.64+0x8] ;  /* 0x0000080804067981 */ /* 0x000f62000c1e1b00 */
[----:B---3--:R-:W-:-:S04]  /*0100*/  IMAD.WIDE R14, R2, 0x8, R14 ;  /* 0x00000008020e7825 */ /* 0x008fc800078e020e */
[----:B----4-:R-:W-:Y:S01]  /*0110*/  IMAD.WIDE R10, R2, 0x8, R10 ;  /* 0x00000008020a7825 */ /* 0x010fe200078e020a */
[----:B------:R-:W0:Y:S01]  /*0120*/  LDCU.64 UR6, c[0x0][0x3f0] ;  /* 0x00007e00ff0677ac */ /* 0x000e220008000a00 */
[----:B-----5:R-:W-:Y:S01]  /*0130*/  DADD R12, R12, -R6 ;  /* 0x000000000c0c7229 */ /* 0x020fe20000000806 */
[----:B------:R-:W1:Y:S06]  /*0140*/  LDC.64 R6, c[0x0][0x3a8] ;  /* 0x0000ea00ff067b82 */ /* 0x000e6c0000000a00 */
[----:B------:R3:W-:Y:S04]  /*0150*/  STG.E.64 desc[UR8][R14.64], R12 ;  /* 0x0000000c0e007986 */ /* 0x0007e8000c101b08 */
[----:B------:R-:W4:Y:S01]  /*0160*/  LDG.E.64 R16, desc[UR8][R10.64] ;  /* 0x000000080a107981 */ /* 0x000f22000c1e1b00 */
[----:B--2---:R-:W-:Y:S01]  /*0170*/  UISETP.NE.AND UP0, UPT, UR5, 0x1, UPT ;  /* 0x000000010500788c */ /* 0x004fe2000bf05270 */
[----:B0-----:R-:W-:-:S02]  /*0180*/  IMAD.U32 R8, RZ, RZ, UR6 ;  /* 0x00000006ff087e24 */ /* 0x001fc4000f8e00ff */
[----:B------:R-:W-:Y:S02]  /*0190*/  IMAD.U32 R9, RZ, RZ, UR7 ;  /* 0x00000007ff097e24 */ /* 0x000fe4000f8e00ff */
[----:B-1----:R-:W-:-:S04]  /*01a0*/  IMAD.WIDE R6, R2, 0x8, R6 ;  /* 0x0000000802067825 */ /* 0x002fc800078e0206 */
[----:B----4-:R-:W-:Y:S02]  /*01b0*/  IMAD.MOV.U32 R4, RZ, RZ, R16 ;  /* 0x000000ffff047224 */ /* 0x010fe400078e0010 */
[----:B------:R-:W-:Y:S01]  /*01c0*/  IMAD.MOV.U32 R5, RZ, RZ, R17 ;  /* 0x000000ffff057224 */ /* 0x000fe200078e0011 */
[----:B---3--:R-:W-:Y:S06]  /*01d0*/  BRA.U UP0, `(.L_x_201) ;  /* 0x00000001002c7547 */ /* 0x008fec000b800000 */
[----:B------:R-:W2:Y:S01]  /*01e0*/  LDG.E.64 R14, desc[UR8][R6.64] ;  /* 0x00000008060e7981 */ /* 0x000ea2000c1e1b00 */
[----:B------:R-:W-:Y:S01]  /*01f0*/  UIADD3 UR4, UPT, UPT, UR4, -0x1, URZ ;  /* 0xffffffff04047890 */ /* 0x000fe2000fffe0ff */
[----:B------:R-:W-:Y:S05]  /*0200*/  BSSY.RECONVERGENT B0, `(.L_x_201) ;  /* 0x0000008000007945 */ /* 0x000fea0003800200 */
[----:B------:R-:W-:-:S13]  /*0210*/  ISETP.GE.AND P0, PT, R2, UR4, PT ;  /* 0x0000000402007c0c */ /* 0x000fda000bf06270 */
[----:B--2---:R-:W-:-:S14]  /*0220*/  DSETP.GEU.OR P0, PT, R14, 1000000, P0 ;  /* 0x412e84800e00742a */ /* 0x004fdc000070e400 */
[----:B------:R-:W-:Y:S05]  /*0230*/  @P0 BRA `(.L_x_202) ;  /* 0x0000000000100947 */ /* 0x000fea0003800000 */
[----:B------:R-:W2:Y:S04]  /*0240*/  LDG.E.64 R4, desc[UR8][R10.64+-0x8] ;  /* 0xfffff8080a047981 */ /* 0x000ea8000c1e1b00 */
[----:B------:R-:W2:Y:S02]  /*0250*/  LDG.E.64 R14, desc[UR8][R10.64+0x8] ;  /* 0x000008080a0e7981 */ /* 0x000ea4000c1e1b00 */
[----:B--2---:R-:W-:-:S08]  /*0260*/  DADD R4, R4, R14 ;  /* 0x0000000004047229 */ /* 0x004fd0000000000e */
[----:B------:R-:W-:-:S11]  /*0270*/  DMUL R4, R4, 0.5 ;  /* 0x3fe0000004047828 */ /* 0x000fd60000000000 */
.L_x_202:
[----:B------:R-:W-:Y:S05]  /*0280*/  BSYNC.RECONVERGENT B0 ;  /* 0x0000000000007941 */ /* 0x000fea0003800200 */
.L_x_201:
[----:B------:R-:W-:Y:S01]  /*0290*/  DADD R4, -R16, R4 ;  /* 0x0000000010047229 */ /* 0x000fe20000000104 */
[----:B------:R-:W-:Y:S01]  /*02a0*/  BSSY.RECONVERGENT B0, `(.L_x_203) ;  /* 0x0000008000007945 */ /* 0x000fe20003800200 */
[----:B------:R-:W-:Y:S01]  /*02b0*/  IMAD.MOV.U32 R34, RZ, RZ, RZ ;  /* 0x000000ffff227224 */ /* 0x000fe200078e00ff */
[----:B------:R-:W-:Y:S01]  /*02c0*/  MOV R0, 0x320 ;  /* 0x0000032000007802 */ /* 0x000fe20000000f00 */
[----:B------:R-:W-:-:S04]  /*02d0*/  IMAD.MOV.U32 R3, RZ, RZ, 0x401c0000 ;  /* 0x401c0000ff037424 */ /* 0x000fc800078e00ff */
[----:B------:R-:W-:-:S10]  /*02e0*/  DADD R14, -RZ, |R4| ;  /* 0x00000000ff0e7229 */ /* 0x000fd40000000504 */
[----:B------:R-:W-:Y:S01]  /*02f0*/  IMAD.MOV.U32 R20, RZ, RZ, R14 ;  /* 0x000000ffff147224 */ /* 0x000fe200078e000e */
[----:B------:R-:W-:-:S07]  /*0300*/  MOV R35, R15 ;  /* 0x0000000f00237202 */ /* 0x000fce0000000f00 */
[----:B------:R-:W-:Y:S05]  /*0310*/  CALL.REL.NOINC `($_Z13rad_temp_iterPdS_S_S_S_S_S_S_PiS_S_ididiidiiii$__internal_accurate_pow) ;  /* 0x0000001800607944 */ /* 0x000fea0003c00000 */
[----:B------:R-:W-:Y:S05]  /*0320*/  BSYNC.RECONVERGENT B0 ;  /* 0x0000000000007941 */ /* 0x000fea0003800200 */
.L_x_203:
[C---:B------:R-:W-:Y:S01]  /*0330*/  DADD R14, R4.reuse, 7 ;  /* 0x401c0000040e7429 */ /* 0x040fe20000000000 */
[----:B------:R-:W-:Y:S01]  /*0340*/  IMAD.MOV.U32 R16, RZ, RZ, R3 ;  /* 0x000000ffff107224 */ /* 0x000fe200078e0003 */
[----:B------:R-:W-:Y:S01]  /*0350*/  DSETP.NEU.AND P1, PT, R4, RZ, PT ;  /* 0x000000ff0400722a */ /* 0x000fe20003f2d000 */
[----:B------:R-:W-:Y:S01]  /*0360*/  IMAD.MOV.U32 R17, RZ, RZ, R20 ;  /* 0x000000ffff117224 */ /* 0x000fe200078e0014 */
[----:B------:R-:W-:Y:S01]  /*0370*/  ISETP.GE.AND P0, PT, R5, RZ, PT ;  /* 0x000000ff0500720c */ /* 0x000fe20003f06270 */
[----:B------:R-:W-:Y:S04]  /*0380*/  BSSY.RECONVERGENT B0, `(.L_x_204) ;  /* 0x0000010000007945 */ /* 0x000fe80003800200 */
[----:B------:R-:W-:Y:S01]  /*0390*/  DADD R16, -RZ, -R16 ;  /* 0x00000000ff107229 */ /* 0x000fe20000000910 */
[----:B------:R-:W-:-:S04]  /*03a0*/  LOP3.LUT R14, R15, 0x7ff00000, RZ, 0xc0, !PT ;  /* 0x7ff000000f0e7812 */ /* 0x000fc800078ec0ff */
[----:B------:R-:W-:-:S05]  /*03b0*/  ISETP.NE.AND P2, PT, R14, 0x7ff00000, PT ;  /* 0x7ff000000e00780c */ /* 0x000fca0003f45270 */
[----:B------:R-:W-:Y:S01]  /*03c0*/  FSEL R14, R16, R3, !P0 ;  /* 0x00000003100e7208 */ /* 0x000fe20004000000 */
[----:B------:R-:W-:Y:S01]  /*03d0*/  @!P1 IMAD.MOV.U32 R14, RZ, RZ, RZ ;  /* 0x000000ffff0e9224 */ /* 0x000fe200078e00ff */
[----:B------:R-:W-:Y:S01]  /*03e0*/  FSEL R15, R17, R20, !P0 ;  /* 0x00000014110f7208 */ /* 0x000fe20004000000 */
[----:B------:R-:W-:-:S05]  /*03f0*/  @!P1 IMAD.MOV.U32 R15, RZ, RZ, R5 ;  /* 0x000000ffff0f9224 */ /* 0x000fca00078e0005 */
[----:B------:R-:W-:Y:S05]  /*0400*/  @P2 BRA `(.L_x_205) ;  /* 0x00000000001c2947 */ /* 0x000fea0003800000 */
[----:B------:R-:W-:-:S14]  /*0410*/  DSETP.NAN.AND P1, PT, R4, R4, PT ;  /* 0x000000040400722a */ /* 0x000fdc0003f28000 */
[----:B------:R-:W-:Y:S01]  /*0420*/  @P1 DADD R14, R4, 7 ;  /* 0x401c0000040e1429 */ /* 0x000fe20000000000 */
[----:B------:R-:W-:Y:S10]  /*0430*/  @P1 BRA `(.L_x_205) ;  /* 0x0000000000101947 */ /* 0x000ff40003800000 */
[----:B------:R-:W-:-:S14]  /*0440*/  DSETP.NEU.AND P1, PT, |R4|, +INF , PT ;  /* 0x7ff000000400742a */ /* 0x000fdc0003f2d200 */
[----:B------:R-:W-:Y:S01]  /*0450*/  @!P1 IMAD.MOV.U32 R0, RZ, RZ, -0x100000 ;  /* 0xfff00000ff009424 */ /* 0x000fe200078e00ff */
[----:B------:R-:W-:-:S04]  /*0460*/  @!P1 MOV R14, RZ ;  /* 0x000000ff000e9202 */ /* 0x000fc80000000f00 */
[----:B------:R-:W-:-:S07]  /*0470*/  @!P1 SEL R15, R0, 0x7ff00000, !P0 ;  /* 0x7ff00000000f9807 */ /* 0x000fce0004000000 */
.L_x_205:
[----:B------:R-:W-:Y:S05]  /*0480*/  BSYNC.RECONVERGENT B0 ;  /* 0x0000000000007941 */ /* 0x000fea0003800200 */
.L_x_204:
[----:B------:R-:W0:Y:S01]  /*0490*/  LDCU UR4, c[0x0][0x3fc] ;  /* 0x00007f80ff0477ac */ /* 0x000e220008000800 */
[----:B------:R-:W-:-:S06]  /*04a0*/  DSETP.NEU.AND P0, PT, R4, 1, PT ;  /* 0x3ff000000400742a */ /* 0x000fcc0003f0d000 */
[----:B------:R-:W-:Y:S02]  /*04b0*/  FSEL R4, R14, RZ, P0 ;  /* 0x000000ff0e047208 */ /* 0x000fe40000000000 */
[----:B------:R-:W-:-:S06]  /*04c0*/  FSEL R5, R15, 1.875, P0 ;  /* 0x3ff000000f057808 */ /* 0x000fcc0000000000 */
[----:B------:R-:W-:Y:S01]  /*04d0*/  DADD R12, R12, R4 ;  /* 0x000000000c0c7229 */ /* 0x000fe20000000004 */
[----:B0-----:R-:W-:-:S09]  /*04e0*/  UISETP.NE.AND UP0, UPT, UR4, 0x1, UPT ;  /* 0x000000010400788c */ /* 0x001fd2000bf05270 */
[----:B------:R-:W-:Y:S05]  /*04f0*/  BRA.U UP0, `(.L_x_206) ;  /* 0x0000000100fc7547 */ /* 0x000fea000b800000 */
[----:B------:R-:W0:Y:S01]  /*0500*/  LDC R0, c[0x0][0x3e8] ;  /* 0x0000fa00ff007b82 */ /* 0x000e220000000800 */
[----:B------:R-:W0:Y:S01]  /*0510*/  LDCU UR4, c[0x0][0x3d8] ;  /* 0x00007b00ff0477ac */ /* 0x000e220008000800 */
[----:B------:R-:W-:Y:S06]  /*0520*/  BSSY.RECONVERGENT B0, `(.L_x_206) ;  /* 0x000003c000007945 */ /* 0x000fec0003800200 */
[----:B------:R-:W1:Y:S01]  /*0530*/  LDC.64 R14, c[0x0][0x3d0] ;  /* 0x0000f400ff0e7b82 */ /* 0x000e620000000a00 */
[----:B0-----:R-:W-:Y:S01]  /*0540*/  ISETP.NE.AND P0, PT, R0, UR4, PT ;  /* 0x0000000400007c0c */ /* 0x001fe2000bf05270 */
[----:B-1----:R-:W-:-:S12]  /*0550*/  IMAD.WIDE R14, R2, 0x8, R14 ;  /* 0x00000008020e7825 */ /* 0x002fd800078e020e */
[----:B------:R-:W-:Y:S02]  /*0560*/  @!P0 IMAD.MOV.U32 R4, RZ, RZ, 0x0 ;  /* 0x00000000ff048424 */ /* 0x000fe400078e00ff */
[----:B------:R-:W-:-:S05]  /*0570*/  @!P0 IMAD.MOV.U32 R5, RZ, RZ, 0x3ff00000 ;  /* 0x3ff00000ff058424 */ /* 0x000fca00078e00ff */
[----:B------:R0:W-:Y:S01]  /*0580*/  @!P0 STG.E.64 desc[UR8][R14.64], R4 ;  /* 0x000000040e008986 */ /* 0x0001e2000c101b08 */
[----:B------:R-:W-:-:S14]  /*0590*/  DSETP.NEU.AND P0, PT, R12, RZ, PT ;  /* 0x000000ff0c00722a */ /* 0x000fdc0003f0d000 */
[----:B0-----:R-:W-:Y:S05]  /*05a0*/  @!P0 BRA `(.L_x_207) ;  /* 0x0000000000cc8947 */ /* 0x001fea0003800000 */
[----:B------:R-:W2:Y:S04]  /*05b0*/  LDG.E.64 R14, desc[UR8][R14.64] ;  /* 0x000000080e0e7981 */ /* 0x000ea8000c1e1b00 */
[----:B------:R-:W2:Y:S01]  /*05c0*/  LDG.E.64 R4, desc[UR8][R6.64] ;  /* 0x0000000806047981 */ /* 0x000ea2000c1e1b00 */
[----:B------:R-:W-:Y:S01]  /*05d0*/  DADD R34, -RZ, |R12| ;  /* 0x00000000ff227229 */ /* 0x000fe2000000050c */
[----:B------:R-:W-:Y:S01]  /*05e0*/  BSSY.RECONVERGENT B1, `(.L_x_208) ;  /* 0x0000008000017945 */ /* 0x000fe20003800200 */
[----:B------:R-:W-:Y:S01]  /*05f0*/  IMAD.MOV.U32 R3, RZ, RZ, 0x3feccccc ;  /* 0x3fecccccff037424 */ /* 0x000fe200078e00ff */
[----:B------:R-:W-:-:S07]  /*0600*/  MOV R0, 0x660 ;  /* 0x0000066000007802 */ /* 0x000fce0000000f00 */
[----:B------:R-:W-:Y:S01]  /*0610*/  IMAD.MOV.U32 R20, RZ, RZ, R34 ;  /* 0x000000ffff147224 */ /* 0x000fe200078e0022 */
[----:B------:R-:W-:Y:S01]  /*0620*/  ISETP.GE.AND P1, PT, R35, RZ, PT ;  /* 0x000000ff2300720c */ /* 0x000fe20003f26270 */
[----:B------:R-:W-:Y:S01]  /*0630*/  IMAD.MOV.U32 R34, RZ, RZ, -0x33333333 ;  /* 0xcccccccdff227424 */ /* 0x000fe200078e00ff */
[----:B--2---:R-:W-:-:S11]  /*0640*/  DMUL R4, R4, R14 ;  /* 0x0000000e04047228 */ /* 0x004fd60000000000 */
[----:B------:R-:W-:Y:S05]  /*0650*/  CALL.REL.NOINC `($_Z13rad_temp_iterPdS_S_S_S_S_S_S_PiS_S_ididiidiiii$__internal_accurate_pow) ;  /* 0x0000001400907944 */ /* 0x000fea0003c00000 */
[----:B------:R-:W-:Y:S05]  /*0660*/  BSYNC.RECONVERGENT B1 ;  /* 0x0000000000017941 */ /* 0x000fea0003800200 */
.L_x_208:
[----:B------:R-:W-:Y:S01]  /*0670*/  IMAD.MOV.U32 R14, RZ, RZ, -0x33333333 ;  /* 0xcccccccdff0e7424 */ /* 0x000fe200078e00ff */
[----:B------:R-:W-:Y:S01]  /*0680*/  MOV R15, 0x3feccccc ;  /* 0x3feccccc000f7802 */ /* 0x000fe20000000f00 */
[----:B------:R-:W-:Y:S01]  /*0690*/  BSSY.RECONVERGENT B1, `(.L_x_209) ;  /* 0x000000e000017945 */ /* 0x000fe20003800200 */
[----:B------:R-:W-:-:S04]  /*06a0*/  DSETP.NEU.AND P0, PT, |R12|, 1, PT ;  /* 0x3ff000000c00742a */ /* 0x000fc80003f0d200 */
[----:B------:R-:W-:-:S10]  /*06b0*/  DADD R8, |R12|, R14 ;  /* 0x000000000c087229 */ /* 0x000fd4000000020e */
[----:B------:R-:W-:Y:S02]  /*06c0*/  LOP3.LUT R8, R9, 0x7ff00000, RZ, 0xc0, !PT ;  /* 0x7ff0000009087812 */ /* 0x000fe400078ec0ff */
[----:B------:R-:W-:Y:S02]  /*06d0*/  FSEL R9, R20, -QNAN , P1 ;  /* 0xfff8000014097808 */ /* 0x000fe40000800000 */
[----:B------:R-:W-:Y:S02]  /*06e0*/  ISETP.NE.AND P2, PT, R8, 0x7ff00000, PT ;  /* 0x7ff000000800780c */ /* 0x000fe40003f45270 */
[----:B------:R-:W-:-:S11]  /*06f0*/  FSEL R8, R3, RZ, P1 ;  /* 0x000000ff03087208 */ /* 0x000fd60000800000 */
[----:B------:R-:W-:Y:S05]  /*0700*/  @P2 BRA `(.L_x_210) ;  /* 0x0000000000182947 */ /* 0x000fea0003800000 */
[----:B------:R-:W-:-:S14]  /*0710*/  DSETP.NAN.AND P1, PT, R12, R12, PT ;  /* 0x0000000c0c00722a */ /* 0x000fdc0003f28000 */
[----:B------:R-:W-:Y:S01]  /*0720*/  @P1 DADD R8, |R12|, R14 ;  /* 0x000000000c081229 */ /* 0x000fe2000000020e */
[----:B------:R-:W-:Y:S10]  /*0730*/  @P1 BRA `(.L_x_210) ;  /* 0x00000000000c1947 */ /* 0x000ff40003800000 */
[----:B------:R-:W-:-:S14]  /*0740*/  DSETP.NEU.AND P1, PT, |R12|, +INF , PT ;  /* 0x7ff000000c00742a */ /* 0x000fdc0003f2d200 */
[----:B------:R-:W-:Y:S02]  /*0750*/  @!P1 IMAD.MOV.U32 R8, RZ, RZ, 0x0 ;  /* 0x00000000ff089424 */ /* 0x000fe400078e00ff */
[----:B------:R-:W-:-:S07]  /*0760*/  @!P1 IMAD.MOV.U32 R9, RZ, RZ, 0x7ff00000 ;  /* 0x7ff00000ff099424 */ /* 0x000fce00078e00ff */
.L_x_210:
[----:B------:R-:W-:Y:S05]  /*0770*/  BSYNC.RECONVERGENT B1 ;  /* 0x0000000000017941 */ /* 0x000fea0003800200 */
.L_x_209:
[----:B------:R-:W-:Y:S01]  /*0780*/  FSEL R15, R9, 1.875, P0 ;  /* 0x3ff00000090f7808 */ /* 0x000fe20000000000 */
[----:B------:R-:W-:Y:S01]  /*0790*/  BSSY.RECONVERGENT B1, `(.L_x_207) ;  /* 0x0000014000017945 */ /* 0x000fe20003800200 */
[----:B------:R-:W-:Y:S01]  /*07a0*/  FSEL R14, R8, RZ, P0 ;  /* 0x000000ff080e7208 */ /* 0x000fe20000000000 */
[----:B------:R-:W-:Y:S01]  /*07b0*/  IMAD.MOV.U32 R8, RZ, RZ, 0x1 ;  /* 0x00000001ff087424 */ /* 0x000fe200078e00ff */
[----:B------:R-:W0:Y:S01]  /*07c0*/  MUFU.RCP64H R9, R15 ;  /* 0x0000000f00097308 */ /* 0x000e220000001800 */
        /* <DEDUP_REMOVED lines=13> */
[----:B------:R-:W-:Y:S05]  /*08a0*/  CALL.REL.NOINC `($__internal_2_$__cuda_sm20_div_rn_f64_full) ;  /* 0x0000000c00807944 */ /* 0x000fea0003c00000 */
[----:B------:R-:W-:Y:S02]  /*08b0*/  IMAD.MOV.U32 R8, RZ, RZ, R24 ;  /* 0x000000ffff087224 */ /* 0x000fe400078e0018 */
[----:B------:R-:W-:-:S07]  /*08c0*/  IMAD.MOV.U32 R9, RZ, RZ, R25 ;  /* 0x000000ffff097224 */ /* 0x000fce00078e0019 */
.L_x_211:
[----:B------:R-:W-:Y:S05]  /*08d0*/  BSYNC.RECONVERGENT B1 ;  /* 0x0000000000017941 */ /* 0x000fea0003800200 */
.L_x_207:
[----:B------:R-:W-:Y:S05]  /*08e0*/  BSYNC.RECONVERGENT B0 ;  /* 0x0000000000007941 */ /* 0x000fea0003800200 */
.L_x_206:
[----:B------:R-:W0:Y:S02]  /*08f0*/  LDC.64 R4, c[0x0][0x3b8] ;  /* 0x0000ee00ff047b82 */ /* 0x000e240000000a00 */
[----:B0-----:R-:W-:-:S05]  /*0900*/  IMAD.WIDE R4, R2, 0x8, R4 ;  /* 0x0000000802047825 */ /* 0x001fca00078e0204 */
[----:B------:R-:W2:Y:S04]  /*0910*/  LDG.E.64 R14, desc[UR8][R4.64] ;  /* 0x00000008040e7981 */ /* 0x000ea8000c1e1b00 */
[----:B------:R-:W2:Y:S01]  /*0920*/  LDG.E.64 R16, desc[UR8][R4.64+0x8] ;  /* 0x0000080804107981 */ /* 0x000ea2000c1e1b00 */
[----:B------:R-:W-:Y:S01]  /*0930*/  FSETP.GEU.AND P1, PT, |R13|, 6.5827683646048100446e-37, PT ;  /* 0x036000000d00780b */ /* 0x000fe20003f2e200 */
[----:B------:R-:W-:Y:S01]  /*0940*/  BSSY.RECONVERGENT B0, `(.L_x_212) ;  /* 0x0000015000007945 */ /* 0x000fe20003800200 */
[----:B--2---:R-:W-:Y:S01]  /*0950*/  DADD R14, R14, -R16 ;  /* 0x000000000e0e7229 */ /* 0x004fe20000000810 */
[----:B------:R-:W-:-:S05]  /*0960*/  IMAD.MOV.U32 R16, RZ, RZ, 0x1 ;  /* 0x00000001ff107424 */ /* 0x000fca00078e00ff */
        /* <DEDUP_REMOVED lines=14> */
[----:B------:R-:W-:-:S07]  /*0a50*/  MOV R0, 0xa70 ;  /* 0x00000a7000007802 */ /* 0x000fce0000000f00 */
[----:B------:R-:W-:Y:S05]  /*0a60*/  CALL.REL.NOINC `($__internal_2_$__cuda_sm20_div_rn_f64_full) ;  /* 0x0000000c00107944 */ /* 0x000fea0003c00000 */
[----:B------:R-:W-:Y:S02]  /*0a70*/  IMAD.MOV.U32 R30, RZ, RZ, R24 ;  /* 0x000000ffff1e7224 */ /* 0x000fe400078e0018 */
[----:B------:R-:W-:-:S07]  /*0a80*/  IMAD.MOV.U32 R31, RZ, RZ, R25 ;  /* 0x000000ffff1f7224 */ /* 0x000fce00078e0019 */
.L_x_213:
[----:B------:R-:W-:Y:S05]  /*0a90*/  BSYNC.RECONVERGENT B0 ;  /* 0x0000000000007941 */ /* 0x000fea0003800200 */
.L_x_212:
        /* <DEDUP_REMOVED lines=26> */
[----:B------:R-:W-:Y:S05]  /*0c40*/  CALL.REL.NOINC `($__internal_2_$__cuda_sm20_div_rn_f64_full) ;  /* 0x0000000800987944 */ /* 0x000fea0003c00000 */
[----:B------:R-:W-:Y:S02]  /*0c50*/  IMAD.MOV.U32 R30, RZ, RZ, R24 ;  /* 0x000000ffff1e7224 */ /* 0x000fe400078e0018 */
[----:B------:R-:W-:-:S07]  /*0c60*/  IMAD.MOV.U32 R31, RZ, RZ, R25 ;  /* 0x000000ffff1f7224 */ /* 0x000fce00078e0019 */
.L_x_216:
[----:B------:R-:W-:Y:S05]  /*0c70*/  BSYNC.RECONVERGENT B1 ;  /* 0x0000000000017941 */ /* 0x000fea0003800200 */
.L_x_215:
[----:B------:R-:W-:Y:S05]  /*0c80*/  BSYNC.RECONVERGENT B0 ;  /* 0x0000000000007941 */ /* 0x000fea0003800200 */
.L_x_214:
[----:B------:R-:W0:Y:S02]  /*0c90*/  LDCU UR4, c[0x0][0x3fc] ;  /* 0x00007f80ff0477ac */ /* 0x000e240008000800 */
[----:B0-----:R-:W-:-:S09]  /*0ca0*/  UISETP.NE.AND UP0, UPT, UR4, 0x1, UPT ;  /* 0x000000010400788c */ /* 0x001fd2000bf05270 */
[----:B------:R-:W-:Y:S05]  /*0cb0*/  BRA.U UP0, `(.L_x_217) ;  /* 0x0000000500447547 */ /* 0x000fea000b800000 */
[----:B------:R-:W0:Y:S08]  /*0cc0*/  LDC R0, c[0x0][0x408] ;  /* 0x00010200ff007b82 */ /* 0x000e300000000800 */
[----:B------:R-:W1:Y:S01]  /*0cd0*/  LDC R14, c[0x0][0x3d8] ;  /* 0x0000f600ff0e7b82 */ /* 0x000e620000000800 */
[----:B0-----:R-:W-:-:S04]  /*0ce0*/  IABS R8, R0 ;  /* 0x0000000000087213 */ /* 0x001fc80000000000 */
[----:B------:R-:W0:Y:S01]  /*0cf0*/  I2F.RP R3, R8 ;  /* 0x0000000800037306 */ /* 0x000e220000209400 */
[----:B-1----:R-:W-:Y:S02]  /*0d00*/  IABS R15, R14 ;  /* 0x0000000e000f7213 */ /* 0x002fe40000000000 */
[----:B------:R-:W-:-:S05]  /*0d10*/  ISETP.GE.AND P2, PT, R14, RZ, PT ;  /* 0x000000ff0e00720c */ /* 0x000fca0003f46270 */
[----:B0-----:R-:W0:Y:S02]  /*0d20*/  MUFU.RCP R3, R3 ;  /* 0x0000000300037308 */ /* 0x001e240000001000 */
[----:B0-----:R-:W-:-:S06]  /*0d30*/  VIADD R4, R3, 0xffffffe ;  /* 0x0ffffffe03047836 */ /* 0x001fcc0000000000 */
[----:B------:R0:W1:Y:S02]  /*0d40*/  F2I.FTZ.U32.TRUNC.NTZ R5, R4 ;  /* 0x0000000400057305 */ /* 0x000064000021f000 */
[----:B0-----:R-:W-:Y:S01]  /*0d50*/  IMAD.MOV.U32 R4, RZ, RZ, RZ ;  /* 0x000000ffff047224 */ /* 0x001fe200078e00ff */
[----:B-1----:R-:W-:-:S05]  /*0d60*/  IADD3 R9, PT, PT, RZ, -R5, RZ ;  /* 0x80000005ff097210 */ /* 0x002fca0007ffe0ff */
[----:B------:R-:W-:-:S04]  /*0d70*/  IMAD R9, R9, R8, RZ ;  /* 0x0000000809097224 */ /* 0x000fc800078e02ff */
[----:B------:R-:W-:-:S04]  /*0d80*/  IMAD.HI.U32 R5, R5, R9, R4 ;  /* 0x0000000905057227 */ /* 0x000fc800078e0004 */
[----:B------:R-:W-:-:S04]  /*0d90*/  IMAD.MOV.U32 R9, RZ, RZ, R15 ;  /* 0x000000ffff097224 */ /* 0x000fc800078e000f */
[----:B------:R-:W-:-:S04]  /*0da0*/  IMAD.HI.U32 R5, R5, R9, RZ ;  /* 0x0000000905057227 */ /* 0x000fc800078e00ff */
[----:B------:R-:W-:-:S04]  /*0db0*/  IMAD.MOV R5, RZ, RZ, -R5 ;  /* 0x000000ffff057224 */ /* 0x000fc800078e0a05 */
[C---:B------:R-:W-:Y:S02]  /*0dc0*/  IMAD R3, R8.reuse, R5, R9 ;  /* 0x0000000508037224 */ /* 0x040fe400078e0209 */
[----:B------:R-:W0:Y:S03]  /*0dd0*/  LDC.64 R4, c[0x0][0x3c8] ;  /* 0x0000f200ff047b82 */ /* 0x000e260000000a00 */
[----:B------:R-:W-:-:S13]  /*0de0*/  ISETP.GT.U32.AND P0, PT, R8, R3, PT ;  /* 0x000000030800720c */ /* 0x000fda0003f04070 */
[----:B------:R-:W-:Y:S01]  /*0df0*/  @!P0 IMAD.IADD R3, R3, 0x1, -R8 ;  /* 0x0000000103038824 */ /* 0x000fe200078e0a08 */
[----:B------:R-:W-:-:S04]  /*0e00*/  ISETP.NE.AND P0, PT, R0, RZ, PT ;  /* 0x000000ff0000720c */ /* 0x000fc80003f05270 */
[----:B------:R-:W-:-:S13]  /*0e10*/  ISETP.GT.U32.AND P1, PT, R8, R3, PT ;  /* 0x000000030800720c */ /* 0x000fda0003f24070 */
[----:B------:R-:W-:-:S05]  /*0e20*/  @!P1 IMAD.IADD R3, R3, 0x1, -R8 ;  /* 0x0000000103039824 */ /* 0x000fca00078e0a08 */
[----:B------:R-:W-:-:S05]  /*0e30*/  MOV R14, R3 ;  /* 0x00000003000e7202 */ /* 0x000fca0000000f00 */
[----:B------:R-:W-:Y:S01]  /*0e40*/  @!P2 IMAD.MOV R14, RZ, RZ, -R14 ;  /* 0x000000ffff0ea224 */ /* 0x000fe200078e0a0e */
[----:B------:R-:W-:-:S04]  /*0e50*/  @!P0 LOP3.LUT R14, RZ, R0, RZ, 0x33, !PT ;  /* 0x00000000ff0e8212 */ /* 0x000fc800078e33ff */
[----:B------:R-:W-:-:S13]  /*0e60*/  ISETP.NE.AND P0, PT, R14, RZ, PT ;  /* 0x000000ff0e00720c */ /* 0x000fda0003f05270 */
[----:B------:R-:W2:Y:S01]  /*0e70*/  @!P0 LDG.E.64 R8, desc[UR8][R10.64] ;  /* 0x000000080a088981 */ /* 0x000ea2000c1e1b00 */
[----:B0-----:R-:W-:-:S04]  /*0e80*/  IMAD.WIDE R4, R2, 0x8, R4 ;  /* 0x0000000802047825 */ /* 0x001fc800078e0204 */
[----:B------:R-:W-:Y:S01]  /*0e90*/  VIADD R3, R0, 0xffffffff ;  /* 0xffffffff00037836 */ /* 0x000fe20000000000 */
[----:B--2---:R0:W-:Y:S04]  /*0ea0*/  @!P0 STG.E.64 desc[UR8][R4.64], R8 ;  /* 0x0000000804008986 */ /* 0x0041e8000c101b08 */
        /* <DEDUP_REMOVED lines=11> */
[----:B------:R-:W0:Y:S02]  /*0f60*/  LDC.64 R8, c[0x0][0x3d0] ;  /* 0x0000f400ff087b82 */ /* 0x000e240000000a00 */
[----:B0-----:R-:W-:-:S05]  /*0f70*/  IMAD.WIDE R8, R2, 0x8, R8 ;  /* 0x0000000802087825 */ /* 0x001fca00078e0208 */
[----:B------:R-:W2:Y:S01]  /*0f80*/  LDG.E.64 R14, desc[UR8][R8.64] ;  /* 0x00000008080e7981 */ /* 0x000ea2000c1e1b00 */
[----:B------:R-:W0:Y:S01]  /*0f90*/  MUFU.RCP64H R5, 1.5 ;  /* 0x3ff8000000057908 */ /* 0x000e220000001800 */
[----:B------:R-:W-:Y:S01]  /*0fa0*/  IMAD.MOV.U32 R18, RZ, RZ, 0x0 ;  /* 0x00000000ff127424 */ /* 0x000fe200078e00ff */
[----:B------:R-:W-:Y:S01]  /*0fb0*/  BSSY.RECONVERGENT B1, `(.L_x_219) ;  /* 0x0000017000017945 */ /* 0x000fe20003800200 */
[----:B------:R-:W-:Y:S02]  /*0fc0*/  IMAD.MOV.U32 R19, RZ, RZ, 0x3ff80000 ;  /* 0x3ff80000ff137424 */ /* 0x000fe400078e00ff */
        /* <DEDUP_REMOVED lines=13> */
[----:B------:R-:W-:Y:S01]  /*10a0*/  MOV R4, R14 ;  /* 0x0000000e00047202 */ /* 0x000fe20000000f00 */
[----:B------:R-:W-:Y:S01]  /*10b0*/  IMAD.MOV.U32 R5, RZ, RZ, R15 ;  /* 0x000000ffff057224 */ /* 0x000fe200078e000f */
[----:B------:R-:W-:Y:S01]  /*10c0*/  MOV R0, 0x1100 ;  /* 0x0000110000007802 */ /* 0x000fe20000000f00 */
[----:B------:R-:W-:Y:S02]  /*10d0*/  IMAD.MOV.U32 R14, RZ, RZ, RZ ;  /* 0x000000ffff0e7224 */ /* 0x000fe400078e00ff */
[----:B------:R-:W-:-:S07]  /*10e0*/  IMAD.MOV.U32 R15, RZ, RZ, 0x3ff80000 ;  /* 0x3ff80000ff0f7424 */ /* 0x000fce00078e00ff */
[----:B------:R-:W-:Y:S05]  /*10f0*/  CALL.REL.NOINC `($__internal_2_$__cuda_sm20_div_rn_f64_full) ;  /* 0x00000004006c7944 */ /* 0x000fea0003c00000 */
[----:B------:R-:W-:Y:S02]  /*1100*/  IMAD.MOV.U32 R4, RZ, RZ, R24 ;  /* 0x000000ffff047224 */ /* 0x000fe400078e0018 */
[----:B------:R-:W-:-:S07]  /*1110*/  IMAD.MOV.U32 R5, RZ, RZ, R25 ;  /* 0x000000ffff057224 */ /* 0x000fce00078e0019 */
.L_x_220:
[----:B------:R-:W-:Y:S05]  /*1120*/  BSYNC.RECONVERGENT B1 ;  /* 0x0000000000017941 */ /* 0x000fea0003800200 */
.L_x_219:
[----:B------:R0:W-:Y:S01]  /*1130*/  STG.E.64 desc[UR8][R8.64], R4 ;  /* 0x0000000408007986 */ /* 0x0001e2000c101b08 */
[----:B------:R-:W-:Y:S05]  /*1140*/  BRA `(.L_x_221) ;  /* 0x00000000001c7947 */ /* 0x000fea0003800000 */
.L_x_218:
[----:B------:R-:W0:Y:S02]  /*1150*/  LDC.64 R4, c[0x0][0x3d0] ;  /* 0x0000f400ff047b82 */ /* 0x000e240000000a00 */
[----:B0-----:R-:W-:-:S05]  /*1160*/  IMAD.WIDE R8, R2, 0x8, R4 ;  /* 0x0000000802087825 */ /* 0x001fca00078e0204 */
[----:B------:R-:W2:Y:S01]  /*1170*/  LDG.E.64 R4, desc[UR8][R8.64] ;  /* 0x0000000808047981 */ /* 0x000ea2000c1e1b00 */
[----:B------:R-:W-:Y:S01]  /*1180*/  UMOV UR4, 0x9999999a ;  /* 0x9999999a00047882 */ /* 0x000fe20000000000 */
[----:B------:R-:W-:Y:S02]  /*1190*/  UMOV UR5, 0x3ff19999 ;  /* 0x3ff1999900057882 */ /* 0x000fe40000000000 */
[----:B--2---:R-:W-:-:S07]  /*11a0*/  DMUL R4, R4, UR4 ;  /* 0x0000000404047c28 */ /* 0x004fce0008000000 */
[----:B------:R1:W-:Y:S04]  /*11b0*/  STG.E.64 desc[UR8][R8.64], R4 ;  /* 0x0000000408007986 */ /* 0x0003e8000c101b08 */
.L_x_221:
[----:B------:R-:W-:Y:S05]  /*11c0*/  BSYNC.RECONVERGENT B0 ;  /* 0x0000000000007941 */ /* 0x000fea0003800200 */
.L_x_217:
[----:B01----:R-:W2:Y:S01]  /*11d0*/  LDG.E.64 R4, desc[UR8][R10.64] ;  /* 0x000000080a047981 */ /* 0x003ea2000c1e1b00 */
[----:B------:R-:W0:Y:S01]  /*11e0*/  LDCU.64 UR4, c[0x0][0x410] ;  /* 0x00008200ff0477ac */ /* 0x000e220008000a00 */
[----:B------:R-:W-:Y:S01]  /*11f0*/  MOV R14, 0x80000 ;  /* 0x00080000000e7802 */ /* 0x000fe20000000f00 */
[----:B------:R-:W-:Y:S01]  /*1200*/  BSSY.RECONVERGENT B0, `(.L_x_222) ;  /* 0x0000038000007945 */ /* 0x000fe20003800200 */
[----:B0-----:R-:W-:-:S03]  /*1210*/  UIMAD UR4, UR5, UR4, URZ ;  /* 0x00000004050472a4 */ /* 0x001fc6000f8e02ff */
[----:B------:R-:W-:Y:S02]  /*1220*/  UMOV UR5, 0x3ff00418 ;  /* 0x3ff0041800057882 */ /* 0x000fe40000000000 */
[----:B------:R-:W-:Y:S02]  /*1230*/  UMOV UR6, UR5 ;  /* 0x0000000500067c82 */ /* 0x000fe40008000000 */
[----:B------:R-:W-:Y:S02]  /*1240*/  IMAD.U32 R16, RZ, RZ, UR6 ;  /* 0x00000006ff107e24 */ /* 0x000fe4000f8e00ff */
[----:B------:R-:W0:Y:S01]  /*1250*/  I2F.F64 R8, UR4 ;  /* 0x0000000400087d12 */ /* 0x000e220008201c00 */
[----:B------:R-:W-:Y:S02]  /*1260*/  UMOV UR4, 0x9374bc6a ;  /* 0x9374bc6a00047882 */ /* 0x000fe40000000000 */
[----:B0-----:R-:W-:-:S08]  /*1270*/  DADD R8, R8, -UR4 ;  /* 0x8000000408087e29 */ /* 0x001fd00008000000 */
[----:B------:R-:W-:Y:S02]  /*1280*/  DSETP.MIN.AND P0, P1, R8, 15000, PT ;  /* 0x40cd4c000800742a */ /* 0x000fe40003900000 */
[----:B------:R-:W-:-:S04]  /*1290*/  IMAD.MOV.U32 R0, RZ, RZ, R9 ;  /* 0x000000ffff007224 */ /* 0x000fc800078e0009 */
[----:B------:R-:W-:Y:S02]  /*12a0*/  SEL R8, R8, RZ, P0 ;  /* 0x000000ff08087207 */ /* 0x000fe40000000000 */
[----:B------:R-:W-:-:S06]  /*12b0*/  FSEL R3, R0, 6.41552734375, P0 ;  /* 0x40cd4c0000037808 */ /* 0x000fcc0000000000 */
[----:B------:R-:W-:-:S05]  /*12c0*/  @P1 LOP3.LUT R3, R14, 0x40cd4c00, RZ, 0xfc, !PT ;  /* 0x40cd4c000e031812 */ /* 0x000fca00078efcff */
[----:B------:R-:W-:Y:S01]  /*12d0*/  IMAD.MOV.U32 R9, RZ, RZ, R3 ;  /* 0x000000ffff097224 */ /* 0x000fe200078e0003 */
[----:B--2---:R-:W-:-:S08]  /*12e0*/  DADD R4, R4, R30 ;  /* 0x0000000004047229 */ /* 0x004fd0000000001e */
[----:B------:R-:W-:Y:S01]  /*12f0*/  DSETP.MAX.AND P2, P3, R4, UR4, PT ;  /* 0x0000000404007e2a */ /* 0x000fe2000bb4f000 */
[----:B------:R-:W-:Y:S01]  /*1300*/  UMOV UR5, 0x3f0dbaa3 ;  /* 0x3f0dbaa300057882 */ /* 0x000fe20000000000 */
[----:B------:R-:W-:-:S04]  /*1310*/  IMAD.MOV.U32 R0, RZ, RZ, R5 ;  /* 0x000000ffff007224 */ /* 0x000fc800078e0005 */
[----:B------:R-:W-:Y:S01]  /*1320*/  SEL R4, R4, UR4, P2 ;  /* 0x0000000404047c07 */ /* 0x000fe20009000000 */
[----:B------:R-:W-:Y:S01]  /*1330*/  UMOV UR4, 0x44054510 ;  /* 0x4405451000047882 */ /* 0x000fe20000000000 */
[----:B------:R-:W-:Y:S01]  /*1340*/  FSEL R15, R0, UR6, P2 ;  /* 0x00000006000f7c08 */ /* 0x000fe20009000000 */
[----:B------:R-:W-:-:S05]  /*1350*/  IMAD.MOV.U32 R0, RZ, RZ, R9 ;  /* 0x000000ffff007224 */ /* 0x000fca00078e0009 */
[----:B------:R-:W-:-:S05]  /*1360*/  @P3 LOP3.LUT R15, R16, 0x80000, RZ, 0xfc, !PT ;  /* 0x00080000100f3812 */ /* 0x000fca00078efcff */
[----:B------:R-:W-:-:S05]  /*1370*/  IMAD.MOV.U32 R5, RZ, RZ, R15 ;  /* 0x000000ffff057224 */ /* 0x000fca00078e000f */
[----:B------:R-:W-:Y:S01]  /*1380*/  MOV R3, R5 ;  /* 0x0000000500037202 */ /* 0x000fe20000000f00 */
[----:B------:R-:W-:-:S06]  /*1390*/  DSETP.MIN.AND P0, P1, R8, R4, PT ;  /* 0x000000040800722a */ /* 0x000fcc0003900000 */
[----:B------:R-:W-:Y:S01]  /*13a0*/  FSEL R31, R0, R3, P0 ;  /* 0x00000003001f7208 */ /* 0x000fe20000000000 */
[----:B------:R-:W-:-:S05]  /*13b0*/  IMAD.MOV.U32 R0, RZ, RZ, R8 ;  /* 0x000000ffff007224 */ /* 0x000fca00078e0008 */
[----:B------:R-:W-:Y:S02]  /*13c0*/  SEL R30, R0, R4, P0 ;  /* 0x00000004001e7207 */ /* 0x000fe40000000000 */
[----:B------:R-:W-:-:S05]  /*13d0*/  @P1 LOP3.LUT R31, R3, 0x80000, RZ, 0xfc, !PT ;  /* 0x00080000031f1812 */ /* 0x000fca00078efcff */
[----:B------:R0:W-:Y:S01]  /*13e0*/  STG.E.64 desc[UR8][R10.64], R30 ;  /* 0x0000001e0a007986 */ /* 0x0001e2000c101b08 */
[----:B------:R-:W-:-:S08]  /*13f0*/  DMUL R4, R30, R30 ;  /* 0x0000001e1e047228 */ /* 0x000fd00000000000 */
[----:B------:R-:W-:-:S08]  /*1400*/  DMUL R4, R30, R4 ;  /* 0x000000041e047228 */ /* 0x000fd00000000000 */
[----:B------:R-:W-:-:S08]  /*1410*/  DMUL R4, R30, R4 ;  /* 0x000000041e047228 */ /* 0x000fd00000000000 */
[----:B------:R-:W-:Y:S01]  /*1420*/  DMUL R14, R4, UR4 ;  /* 0x00000004040e7c28 */ /* 0x000fe20008000000 */
[----:B------:R-:W-:-:S05]  /*1430*/  IMAD.MOV.U32 R4, RZ, RZ, 0x1 ;  /* 0x00000001ff047424 */ /* 0x000fca00078e00ff */
[----:B------:R-:W1:Y:S02]  /*1440*/  MUFU.RCP64H R5, R15 ;  /* 0x0000000f00057308 */ /* 0x000e640000001800 */
[----:B-1----:R-:W-:-:S08]  /*1450*/  DFMA R16, -R14, R4, 1 ;  /* 0x3ff000000e10742b */ /* 0x002fd00000000104 */
[----:B------:R-:W-:-:S08]  /*1460*/  DFMA R16, R16, R16, R16 ;  /* 0x000000101010722b */ /* 0x000fd00000000010 */
[----:B------:R-:W-:-:S08]  /*1470*/  DFMA R16, R4, R16, R4 ;  /* 0x000000100410722b */ /* 0x000fd00000000004 */
[----:B------:R-:W-:-:S08]  /*1480*/  DFMA R4, -R14, R16, 1 ;  /* 0x3ff000000e04742b */ /* 0x000fd00000000110 */
[----:B------:R-:W-:-:S08]  /*1490*/  DFMA R4, R16, R4, R16 ;  /* 0x000000041004722b */ /* 0x000fd00000000010 */
[----:B------:R-:W-:-:S08]  /*14a0*/  DMUL R16, |R12|, R4 ;  /* 0x000000040c107228 */ /* 0x000fd00000000200 */
[--C-:B------:R-:W-:Y:S02]  /*14b0*/  DFMA R18, -R14, R16, |R12|.reuse ;  /* 0x000000100e12722b */ /* 0x100fe4000000050c */
[----:B------:R-:W-:-:S06]  /*14c0*/  DADD R12, -RZ, |R12| ;  /* 0x00000000ff0c7229 */ /* 0x000fcc000000050c */
[----:B------:R-:W-:-:S04]  /*14d0*/  DFMA R4, R4, R18, R16 ;  /* 0x000000120404722b */ /* 0x000fc80000000010 */
[----:B------:R-:W-:-:S06]  /*14e0*/  FSETP.GEU.AND P1, PT, |R13|, 6.5827683646048100446e-37, PT ;  /* 0x036000000d00780b */ /* 0x000fcc0003f2e200 */
[----:B------:R-:W-:-:S05]  /*14f0*/  FFMA R0, RZ, R15, R5 ;  /* 0x0000000fff007223 */ /* 0x000fca0000000005 */
[----:B------:R-:W-:-:S13]  /*1500*/  FSETP.GT.AND P0, PT, |R0|, 1.469367938527859385e-39, PT ;  /* 0x001000000000780b */ /* 0x000fda0003f04200 */
[----:B0-----:R-:W-:Y:S05]  /*1510*/  @P0 BRA P1, `(.L_x_223) ;  /* 0x0000000000180947 */ /* 0x001fea0000800000 */
[----:B------:R-:W-:Y:S01]  /*1520*/  IMAD.MOV.U32 R4, RZ, RZ, R12 ;  /* 0x000000ffff047224 */ /* 0x000fe200078e000c */
[----:B------:R-:W-:Y:S01]  /*1530*/  MOV R0, 0x1560 ;  /* 0x0000156000007802 */ /* 0x000fe20000000f00 */
[----:B------:R-:W-:-:S07]  /*1540*/  IMAD.MOV.U32 R5, RZ, RZ, R13 ;  /* 0x000000ffff057224 */ /* 0x000fce00078e000d */
[----:B------:R-:W-:Y:S05]  /*1550*/  CALL.REL.NOINC `($__internal_2_$__cuda_sm20_div_rn_f64_full) ;  /* 0x0000000000547944 */ /* 0x000fea0003c00000 */
[----:B------:R-:W-:Y:S01]  /*1560*/  MOV R4, R24 ;  /* 0x0000001800047202 */ /* 0x000fe20000000f00 */
[----:B------:R-:W-:-:S07]  /*1570*/  IMAD.MOV.U32 R5, RZ, RZ, R25 ;  /* 0x000000ffff057224 */ /* 0x000fce00078e0019 */
.L_x_223:
[----:B------:R-:W-:Y:S05]  /*1580*/  BSYNC.RECONVERGENT B0 ;  /* 0x0000000000007941 */ /* 0x000fea0003800200 */
.L_x_222:
[----:B------:R-:W-:Y:S01]  /*1590*/  UMOV UR4, 0xcccccccd ;  /* 0xcccccccd00047882 */ /* 0x000fe20000000000 */
[----:B------:R-:W-:Y:S02]  /*15a0*/  UMOV UR5, 0x3feccccc ;  /* 0x3feccccc00057882 */ /* 0x000fe40000000000 */
[----:B------:R-:W-:Y:S02]  /*15b0*/  DMUL R8, R8, UR4 ;  /* 0x0000000408087c28 */ /* 0x000fe40008000000 */
[----:B------:R-:W0:Y:S06]  /*15c0*/  LDCU.64 UR4, c[0x0][0x400] ;  /* 0x00008000ff0477ac */ /* 0x000e2c0008000a00 */
[----:B------:R-:W-:-:S14]  /*15d0*/  DSETP.GT.AND P1, PT, R30, R8, PT ;  /* 0x000000081e00722a */ /* 0x000fdc0003f24000 */
[----:B------:R-:W2:Y:S01]  /*15e0*/  @P1 LDG.E.64 R6, desc[UR8][R6.64] ;  /* 0x0000000806061981 */ /* 0x000ea2000c1e1b00 */
[----:B------:R-:W-:-:S07]  /*15f0*/  PLOP3.LUT P0, PT, PT, PT, PT, 0x8, 0x80 ;  /* 0x000000000080781c */ /* 0x000fce0003f0e170 */
[----:B--2---:R-:W-:-:S06]  /*1600*/  @P1 DSETP.GT.AND P0, PT, R6, 1000000, PT ;  /* 0x412e84800600142a */ /* 0x004fcc0003f04000 */
[----:B0-----:R-:W-:-:S14]  /*1610*/  DSETP.GEU.AND P0, PT, R4, UR4, !P0 ;  /* 0x0000000404007e2a */ /* 0x001fdc000c70e000 */
[----:B------:R-:W0:Y:S01]  /*1620*/  @!P0 LDC.64 R4, c[0x0][0x3c0] ;  /* 0x0000f000ff048b82 */ /* 0x000e220000000a00 */
[----:B------:R-:W-:Y:S02]  /*1630*/  @!P0 IMAD.MOV.U32 R3, RZ, RZ, 0x1 ;  /* 0x00000001ff038424 */ /* 0x000fe400078e00ff */
[----:B0-----:R-:W-:-:S05]  /*1640*/  @!P0 IMAD.WIDE R4, R2, 0x4, R4 ;  /* 0x0000000402048825 */ /* 0x001fca00078e0204 */
[----:B------:R0:W-:Y:S01]  /*1650*/  @!P0 STG.E desc[UR8][R4.64], R3 ;  /* 0x0000000304008986 */ /* 0x0001e2000c101908 */
[----:B------:R-:W-:Y:S05]  /*1660*/  @!P0 EXIT ;  /* 0x000000000000894d */ /* 0x000fea0003800000 */
[----:B0-----:R-:W0:Y:S02]  /*1670*/  LDC.64 R4, c[0x0][0x3c0] ;  /* 0x0000f000ff047b82 */ /* 0x001e240000000a00 */
[----:B0-----:R-:W-:-:S05]  /*1680*/  IMAD.WIDE R4, R2, 0x4, R4 ;  /* 0x0000000402047825 */ /* 0x001fca00078e0204 */
[----:B------:R-:W-:Y:S01]  /*1690*/  STG.E desc[UR8][R4.64], RZ ;  /* 0x000000ff04007986 */ /* 0x000fe2000c101908 */
[----:B------:R-:W-:Y:S05]  /*16a0*/  EXIT ;  /* 0x000000000000794d */ /* 0x000fea0003800000 */
        .weak           $__internal_2_$__cuda_sm20_div_rn_f64_full
        .type           $__internal_2_$__cuda_sm20_div_rn_f64_full,@function
        .size           $__internal_2_$__cuda_sm20_div_rn_f64_full,($_Z13rad_temp_iterPdS_S_S_S_S_S_S_PiS_S_ididiidiiii$__internal_accurate_pow - $__internal_2_$__cuda_sm20_div_rn_f64_full)
$__internal_2_$__cuda_sm20_div_rn_f64_full:
[C---:B------:R-:W-:Y:S01]  /*16b0*/  FSETP.GEU.AND P0, PT, |R15|.reuse, 1.469367938527859385e-39, PT ;  /* 0x001000000f00780b */ /* 0x040fe20003f0e200 */
[--C-:B------:R-:W-:Y:S01]  /*16c0*/  IMAD.MOV.U32 R18, RZ, RZ, R14.reuse ;  /* 0x000000ffff127224 */ /* 0x100fe200078e000e */
[C---:B------:R-:W-:Y:S01]  /*16d0*/  LOP3.LUT R16, R15.reuse, 0x800fffff, RZ, 0xc0, !PT ;  /* 0x800fffff0f107812 */ /* 0x040fe200078ec0ff */
[----:B------:R-:W-:Y:S01]  /*16e0*/  IMAD.MOV.U32 R19, RZ, RZ, R15 ;  /* 0x000000ffff137224 */ /* 0x000fe200078e000f */
[----:B------:R-:W-:Y:S01]  /*16f0*/  MOV R20, R4 ;  /* 0x0000000400147202 */ /* 0x000fe20000000f00 */
[----:B------:R-:W-:Y:S01]  /*1700*/  IMAD.MOV.U32 R21, RZ, RZ, R5 ;  /* 0x000000ffff157224 */ /* 0x000fe200078e0005 */
[----:B------:R-:W-:Y:S01]  /*1710*/  LOP3.LUT R17, R16, 0x3ff00000, RZ, 0xfc, !PT ;  /* 0x3ff0000010117812 */ /* 0x000fe200078efcff */
[----:B------:R-:W-:Y:S01]  /*1720*/  IMAD.MOV.U32 R16, RZ, RZ, R14 ;  /* 0x000000ffff107224 */ /* 0x000fe200078e000e */
[----:B------:R-:W-:Y:S01]  /*1730*/  LOP3.LUT R14, R15, 0x7ff00000, RZ, 0xc0, !PT ;  /* 0x7ff000000f0e7812 */ /* 0x000fe200078ec0ff */
[----:B------:R-:W-:Y:S01]  /*1740*/  IMAD.MOV.U32 R26, RZ, RZ, 0x1 ;  /* 0x00000001ff1a7424 */ /* 0x000fe200078e00ff */
[C---:B------:R-:W-:Y:S01]  /*1750*/  FSETP.GEU.AND P2, PT, |R21|.reuse, 1.469367938527859385e-39, PT ;  /* 0x001000001500780b */ /* 0x040fe20003f4e200 */
[----:B------:R-:W-:Y:S01]  /*1760*/  BSSY.RECONVERGENT B2, `(.L_x_224) ;  /* 0x0000050000027945 */ /* 0x000fe20003800200 */
[----:B------:R-:W-:Y:S01]  /*1770*/  LOP3.LUT R3, R21, 0x7ff00000, RZ, 0xc0, !PT ;  /* 0x7ff0000015037812 */ /* 0x000fe200078ec0ff */
[----:B------:R-:W-:-:S03]  /*1780*/  @!P0 DMUL R16, R18, 8.98846567431157953865e+307 ;  /* 0x7fe0000012108828 */ /* 0x000fc60000000000 */
[----:B------:R-:W-:-:S03]  /*1790*/  ISETP.GE.U32.AND P1, PT, R3, R14, PT ;  /* 0x0000000e0300720c */ /* 0x000fc60003f26070 */
[----:B------:R-:W0:Y:S04]  /*17a0*/  MUFU.RCP64H R27, R17 ;  /* 0x00000011001b7308 */ /* 0x000e280000001800 */
[----:B------:R-:W-:Y:S01]  /*17b0*/  @!P2 LOP3.LUT R4, R19, 0x7ff00000, RZ, 0xc0, !PT ;  /* 0x7ff000001304a812 */ /* 0x000fe200078ec0ff */
[----:B------:R-:W-:Y:S01]  /*17c0*/  @!P2 IMAD.MOV.U32 R28, RZ, RZ, RZ ;  /* 0x000000ffff1ca224 */ /* 0x000fe200078e00ff */
[----:B------:R-:W-:Y:S02]  /*17d0*/  @!P0 LOP3.LUT R14, R17, 0x7ff00000, RZ, 0xc0, !PT ;  /* 0x7ff00000110e8812 */ /* 0x000fe400078ec0ff */
[----:B------:R-:W-:Y:S01]  /*17e0*/  @!P2 ISETP.GE.U32.AND P3, PT, R3, R4, PT ;  /* 0x000000040300a20c */ /* 0x000fe20003f66070 */
[----:B------:R-:W-:Y:S02]  /*17f0*/  IMAD.MOV.U32 R4, RZ, RZ, 0x1ca00000 ;  /* 0x1ca00000ff047424 */ /* 0x000fe400078e00ff */
[----:B------:R-:W-:-:S03]  /*1800*/  VIADD R32, R14, 0xffffffff ;  /* 0xffffffff0e207836 */ /* 0x000fc60000000000 */
[----:B------:R-:W-:Y:S01]  /*1810*/  @!P2 SEL R5, R4, 0x63400000, !P3 ;  /* 0x634000000405a807 */ /* 0x000fe20005800000 */
[----:B0-----:R-:W-:-:S03]  /*1820*/  DFMA R22, R26, -R16, 1 ;  /* 0x3ff000001a16742b */ /* 0x001fc60000000810 */
[----:B------:R-:W-:-:S04]  /*1830*/  @!P2 LOP3.LUT R5, R5, 0x80000000, R21, 0xf8, !PT ;  /* 0x800000000505a812 */ /* 0x000fc800078ef815 */
[----:B------:R-:W-:Y:S02]  /*1840*/  @!P2 LOP3.LUT R29, R5, 0x100000, RZ, 0xfc, !PT ;  /* 0x00100000051da812 */ /* 0x000fe400078efcff */
[----:B------:R-:W-:Y:S01]  /*1850*/  MOV R5, R3 ;  /* 0x0000000300057202 */ /* 0x000fe20000000f00 */
        /* <DEDUP_REMOVED lines=28> */
[----:B------:R-:W-:-:S09]  /*1a20*/  MOV R4, RZ ;  /* 0x000000ff00047202 */ /* 0x000fd20000000f00 */
[C---:B------:R-:W-:Y:S02]  /*1a30*/  FSETP.NEU.AND P0, PT, R17.reuse, RZ, PT ;  /* 0x000000ff1100720b */ /* 0x040fe40003f0d000 */
[----:B------:R-:W-:-:S04]  /*1a40*/  LOP3.LUT R19, R17, 0x80000000, R19, 0x48, !PT ;  /* 0x8000000011137812 */ /* 0x000fc800078e4813 */
[----:B------:R-:W-:-:S07]  /*1a50*/  LOP3.LUT R5, R19, R5, RZ, 0xfc, !PT ;  /* 0x0000000513057212 */ /* 0x000fce00078efcff */
[----:B------:R-:W-:Y:S05]  /*1a60*/  @!P0 BRA `(.L_x_226) ;  /* 0x00000000007c8947 */ /* 0x000fea0003800000 */
[----:B------:R-:W-:Y:S01]  /*1a70*/  IMAD.MOV R15, RZ, RZ, -R3 ;  /* 0x000000ffff0f7224 */ /* 0x000fe200078e0a03 */
[----:B------:R-:W-:Y:S01]  /*1a80*/  DMUL.RP R4, R28, R4 ;  /* 0x000000041c047228 */ /* 0x000fe20000008000 */
[----:B------:R-:W-:Y:S01]  /*1a90*/  IMAD.MOV.U32 R14, RZ, RZ, RZ ;  /* 0x000000ffff0e7224 */ /* 0x000fe200078e00ff */
[----:B------:R-:W-:-:S05]  /*1aa0*/  IADD3 R3, PT, PT, -R3, -0x43300000, RZ ;  /* 0xbcd0000003037810 */ /* 0x000fca0007ffe1ff */
[----:B------:R-:W-:-:S03]  /*1ab0*/  DFMA R14, R24, -R14, R28 ;  /* 0x8000000e180e722b */ /* 0x000fc6000000001c */
[----:B------:R-:W-:-:S07]  /*1ac0*/  LOP3.LUT R19, R5, R19, RZ, 0x3c, !PT ;  /* 0x0000001305137212 */ /* 0x000fce00078e3cff */
[----:B------:R-:W-:-:S04]  /*1ad0*/  FSETP.NEU.AND P0, PT, |R15|, R3, PT ;  /* 0x000000030f00720b */ /* 0x000fc80003f0d200 */
[----:B------:R-:W-:Y:S02]  /*1ae0*/  FSEL R24, R4, R24, !P0 ;  /* 0x0000001804187208 */ /* 0x000fe40004000000 */
[----:B------:R-:W-:Y:S01]  /*1af0*/  FSEL R25, R19, R25, !P0 ;  /* 0x0000001913197208 */ /* 0x000fe20004000000 */
[----:B------:R-:W-:Y:S06]  /*1b00*/  BRA `(.L_x_226) ;  /* 0x0000000000547947 */ /* 0x000fec0003800000 */
.L_x_225:
        /* <DEDUP_REMOVED lines=12> */
[----:B------:R-:W-:Y:S01]  /*1bd0*/  @!P0 IMAD.MOV.U32 R24, RZ, RZ, RZ ;  /* 0x000000ffff188224 */ /* 0x000fe200078e00ff */
[----:B------:R-:W-:-:S03]  /*1be0*/  @P0 MOV R24, RZ ;  /* 0x000000ff00180202 */ /* 0x000fc60000000f00 */
[----:B------:R-:W-:Y:S01]  /*1bf0*/  @P0 IMAD.MOV.U32 R25, RZ, RZ, R3 ;  /* 0x000000ffff190224 */ /* 0x000fe200078e0003 */
[----:B------:R-:W-:Y:S06]  /*1c00*/  BRA `(.L_x_226) ;  /* 0x0000000000147947 */ /* 0x000fec0003800000 */
.L_x_228:
[----:B------:R-:W-:Y:S01]  /*1c10*/  LOP3.LUT R25, R19, 0x80000, RZ, 0xfc, !PT ;  /* 0x0008000013197812 */ /* 0x000fe200078efcff */
[----:B------:R-:W-:Y:S01]  /*1c20*/  IMAD.MOV.U32 R24, RZ, RZ, R18 ;  /* 0x000000ffff187224 */ /* 0x000fe200078e0012 */
[----:B------:R-:W-:Y:S06]  /*1c30*/  BRA `(.L_x_226) ;  /* 0x0000000000087947 */ /* 0x000fec0003800000 */
.L_x_227:
[----:B------:R-:W-:Y:S01]  /*1c40*/  LOP3.LUT R25, R21, 0x80000, RZ, 0xfc, !PT ;  /* 0x0008000015197812 */ /* 0x000fe200078efcff */
[----:B------:R-:W-:-:S07]  /*1c50*/  IMAD.MOV.U32 R24, RZ, RZ, R20 ;  /* 0x000000ffff187224 */ /* 0x000fce00078e0014 */
.L_x_226:
[----:B------:R-:W-:Y:S05]  /*1c60*/  BSYNC.RECONVERGENT B2 ;  /* 0x0000000000027941 */ /* 0x000fea0003800200 */
.L_x_224:
[----:B------:R-:W-:Y:S02]  /*1c70*/  IMAD.MOV.U32 R4, RZ, RZ, R0 ;  /* 0x000000ffff047224 */ /* 0x000fe400078e0000 */
[----:B------:R-:W-:-:S04]  /*1c80*/  IMAD.MOV.U32 R5, RZ, RZ, 0x0 ;  /* 0x00000000ff057424 */ /* 0x000fc800078e00ff */
[----:B------:R-:W-:Y:S05]  /*1c90*/  RET.REL.NODEC R4 `(_Z13rad_temp_iterPdS_S_S_S_S_S_S_PiS_S_ididiidiiii) ;  /* 0xffffffe004d87950 */ /* 0x000fea0003c3ffff */
        .type           $_Z13rad_temp_iterPdS_S_S_S_S_S_S_PiS_S_ididiidiiii$__internal_accurate_pow,@function
        .size           $_Z13rad_temp_iterPdS_S_S_S_S_S_S_PiS_S_ididiidiiii$__internal_accurate_pow,(.L_x_1086 - $_Z13rad_temp_iterPdS_S_S_S_S_S_S_PiS_S_ididiidiiii$__internal_accurate_pow)
$_Z13rad_temp_iterPdS_S_S_S_S_S_S_PiS_S_ididiidiiii$__internal_accurate_pow:
[----:B------:R-:W-:Y:S01]  /*1ca0*/  ISETP.GT.U32.AND P0, PT, R35, 0xfffff, PT ;  /* 0x000fffff2300780c */ /* 0x000fe20003f04070 */
[--C-:B------:R-:W-:Y:S01]  /*1cb0*/  IMAD.MOV.U32 R15, RZ, RZ, R35.reuse ;  /* 0x000000ffff0f7224 */ /* 0x100fe200078e0023 */
[----:B------:R-:W-:Y:S01]  /*1cc0*/  MOV R14, R20 ;  /* 0x00000014000e7202 */ /* 0x000fe20000000f00 */
[--C-:B------:R-:W-:Y:S01]  /*1cd0*/  IMAD.MOV.U32 R16, RZ, RZ, R35.reuse ;  /* 0x000000ffff107224 */ /* 0x100fe200078e0023 */
[----:B------:R-:W-:Y:S01]  /*1ce0*/  UMOV UR4, 0x7d2cafe2 ;  /* 0x7d2cafe200047882 */ /* 0x000fe20000000000 */
[----:B------:R-:W-:Y:S01]  /*1cf0*/  IMAD.MOV.U32 R30, RZ, RZ, RZ ;  /* 0x000000ffff1e7224 */ /* 0x000fe200078e00ff */
[----:B------:R-:W-:Y:S01]  /*1d00*/  UMOV UR5, 0x3eb0f5ff ;  /* 0x3eb0f5ff00057882 */ /* 0x000fe20000000000 */
[----:B------:R-:W-:Y:S01]  /*1d10*/  IMAD.MOV.U32 R22, RZ, RZ, 0x41ad3b5a ;  /* 0x41ad3b5aff167424 */ /* 0x000fe200078e00ff */
[----:B------:R-:W-:Y:S01]  /*1d20*/  SHF.R.U32.HI R35, RZ, 0x14, R35 ;  /* 0x00000014ff237819 */ /* 0x000fe20000011623 */
[----:B------:R-:W-:Y:S01]  /*1d30*/  IMAD.MOV.U32 R23, RZ, RZ, 0x3ed0f5d2 ;  /* 0x3ed0f5d2ff177424 */ /* 0x000fe200078e00ff */
[----:B------:R-:W-:Y:S01]  /*1d40*/  UMOV UR6, 0x3b39803f ;  /* 0x3b39803f00067882 */ /* 0x000fe20000000000 */
[----:B------:R-:W-:-:S02]  /*1d50*/  UMOV UR7, 0x3c7abc9e ;  /* 0x3c7abc9e00077882 */ /* 0x000fc40000000000 */
[----:B------:R-:W-:-:S10]  /*1d60*/  @!P0 DMUL R14, R14, 1.80143985094819840000e+16 ;  /* 0x435000000e0e8828 */ /* 0x000fd40000000000 */
[----:B------:R-:W-:Y:S01]  /*1d70*/  @!P0 IMAD.MOV.U32 R16, RZ, RZ, R15 ;  /* 0x000000ffff108224 */ /* 0x000fe200078e000f */
[----:B------:R-:W-:Y:S01]  /*1d80*/  @!P0 LEA.HI R35, R15, 0xffffffca, RZ, 0xc ;  /* 0xffffffca0f238811 */ /* 0x000fe200078f60ff */
[----:B------:R-:W-:-:S03]  /*1d90*/  @!P0 IMAD.MOV.U32 R20, RZ, RZ, R14 ;  /* 0x000000ffff148224 */ /* 0x000fc600078e000e */
[----:B------:R-:W-:Y:S02]  /*1da0*/  LOP3.LUT R16, R16, 0x800fffff, RZ, 0xc0, !PT ;  /* 0x800fffff10107812 */ /* 0x000fe400078ec0ff */
[----:B------:R-:W-:Y:S02]  /*1db0*/  IADD3 R14, PT, PT, R35, -0x3ff, RZ ;  /* 0xfffffc01230e7810 */ /* 0x000fe40007ffe0ff */
[----:B------:R-:W-:-:S04]  /*1dc0*/  LOP3.LUT R21, R16, 0x3ff00000, RZ, 0xfc, !PT ;  /* 0x3ff0000010157812 */ /* 0x000fc800078efcff */
[----:B------:R-:W-:-:S13]  /*1dd0*/  ISETP.GE.U32.AND P2, PT, R21, 0x3ff6a09f, PT ;  /* 0x3ff6a09f1500780c */ /* 0x000fda0003f46070 */
[----:B------:R-:W-:Y:S02]  /*1de0*/  @P2 VIADD R17, R21, 0xfff00000 ;  /* 0xfff0000015112836 */ /* 0x000fe40000000000 */
[----:B------:R-:W-:Y:S02]  /*1df0*/  @P2 VIADD R14, R35, 0xfffffc02 ;  /* 0xfffffc02230e2836 */ /* 0x000fe40000000000 */
[----:B------:R-:W-:Y:S01]  /*1e00*/  IMAD.MOV.U32 R35, RZ, RZ, R3 ;  /* 0x000000ffff237224 */ /* 0x000fe200078e0003 */
[----:B------:R-:W-:-:S03]  /*1e10*/  @P2 MOV R21, R17 ;  /* 0x0000001100152202 */ /* 0x000fc60000000f00 */
[----:B------:R-:W-:-:S03]  /*1e20*/  IMAD.SHL.U32 R3, R35, 0x2, RZ ;  /* 0x0000000223037824 */ /* 0x000fc600078e00ff */
[C---:B------:R-:W-:Y:S02]  /*1e30*/  DADD R18, R20.reuse, 1 ;  /* 0x3ff0000014127429 */ /* 0x040fe40000000000 */
[----:B------:R-:W-:Y:S01]  /*1e40*/  DADD R20, R20, -1 ;  /* 0xbff0000014147429 */ /* 0x000fe20000000000 */
[----:B------:R-:W-:-:S03]  /*1e50*/  ISETP.GT.U32.AND P0, PT, R3, -0x2000001, PT ;  /* 0xfdffffff0300780c */ /* 0x000fc60003f04070 */
[----:B------:R-:W0:Y:S02]  /*1e60*/  MUFU.RCP64H R31, R19 ;  /* 0x00000013001f7308 */ /* 0x000e240000001800 */
[----:B0-----:R-:W-:-:S08]  /*1e70*/  DFMA R16, -R18, R30, 1 ;  /* 0x3ff000001210742b */ /* 0x001fd0000000011e */
[----:B------:R-:W-:-:S08]  /*1e80*/  DFMA R16, R16, R16, R16 ;  /* 0x000000101010722b */ /* 0x000fd00000000010 */
[----:B------:R-:W-:-:S08]  /*1e90*/  DFMA R30, R30, R16, R30 ;  /* 0x000000101e1e722b */ /* 0x000fd0000000001e */
[----:B------:R-:W-:-:S08]  /*1ea0*/  DMUL R16, R20, R30 ;  /* 0x0000001e14107228 */ /* 0x000fd00000000000 */
[----:B------:R-:W-:-:S08]  /*1eb0*/  DFMA R16, R20, R30, R16 ;  /* 0x0000001e1410722b */ /* 0x000fd00000000010 */
[----:B------:R-:W-:-:S08]  /*1ec0*/  DMUL R28, R16, R16 ;  /* 0x00000010101c7228 */ /* 0x000fd00000000000 */
[----:B------:R-:W-:Y:S01]  /*1ed0*/  DFMA R18, R28, UR4, R22 ;  /* 0x000000041c127c2b */ /* 0x000fe20008000016 */
        /* <DEDUP_REMOVED lines=10> */
[-C--:B------:R-:W-:Y:S02]  /*1f80*/  DFMA R22, R20, -R16.reuse, R22 ;  /* 0x800000101416722b */ /* 0x080fe40000000016 */
[----:B------:R-:W-:-:S03]  /*1f90*/  DMUL R20, R16, R16 ;  /* 0x0000001010147228 */ /* 0x000fc60000000000 */
[----:B------:R-:W-:Y:S01]  /*1fa0*/  DFMA R18, R28, R18, UR4 ;  /* 0x000000041c127e2b */ /* 0x000fe20008000012 */
[----:B------:R-:W-:Y:S01]  /*1fb0*/  UMOV UR4, 0x9242b910 ;  /* 0x9242b91000047882 */ /* 0x000fe20000000000 */
[----:B------:R-:W-:Y:S01]  /*1fc0*/  UMOV UR5, 0x3f624924 ;  /* 0x3f62492400057882 */ /* 0x000fe20000000000 */
[----:B------:R-:W-:-:S05]  /*1fd0*/  DMUL R22, R30, R22 ;  /* 0x000000161e167228 */ /* 0x000fca0000000000 */
[----:B------:R-:W-:Y:S01]  /*1fe0*/  DFMA R26, R28, R18, UR4 ;  /* 0x000000041c1a7e2b */ /* 0x000fe20008000012 */
[----:B------:R-:W-:Y:S01]  /*1ff0*/  UMOV UR4, 0x99999dfb ;  /* 0x99999dfb00047882 */ /* 0x000fe20000000000 */
[----:B------:R-:W-:-:S03]  /*2000*/  UMOV UR5, 0x3f899999 ;  /* 0x3f89999900057882 */ /* 0x000fc60000000000 */
[----:B------:R-:W-:Y:S02]  /*2010*/  VIADD R33, R23, 0x100000 ;  /* 0x0010000017217836 */ /* 0x000fe40000000000 */
[----:B------:R-:W-:Y:S01]  /*2020*/  IMAD.MOV.U32 R32, RZ, RZ, R22 ;  /* 0x000000ffff207224 */ /* 0x000fe200078e0016 */
[----:B------:R-:W-:Y:S01]  /*2030*/  DFMA R26, R28, R26, UR4 ;  /* 0x000000041c1a7e2b */ /* 0x000fe2000800001a */
[----:B------:R-:W-:Y:S01]  /*2040*/  UMOV UR4, 0x55555555 ;  /* 0x5555555500047882 */ /* 0x000fe20000000000 */
[----:B------:R-:W-:-:S06]  /*2050*/  UMOV UR5, 0x3fb55555 ;  /* 0x3fb5555500057882 */ /* 0x000fcc0000000000 */
[----:B------:R-:W-:-:S08]  /*2060*/  DFMA R18, R28, R26, UR4 ;  /* 0x000000041c127e2b */ /* 0x000fd0000800001a */
[----:B------:R-:W-:Y:S01]  /*2070*/  DADD R24, -R18, UR4 ;  /* 0x0000000412187e29 */ /* 0x000fe20008000100 */
[----:B------:R-:W-:Y:S01]  /*2080*/  UMOV UR4, 0xb9e7b0 ;  /* 0x00b9e7b000047882 */ /* 0x000fe20000000000 */
[----:B------:R-:W-:-:S06]  /*2090*/  UMOV UR5, 0x3c46a4cb ;  /* 0x3c46a4cb00057882 */ /* 0x000fcc0000000000 */
[----:B------:R-:W-:Y:S02]  /*20a0*/  DFMA R28, R28, R26, R24 ;  /* 0x0000001a1c1c722b */ /* 0x000fe40000000018 */
[C---:B------:R-:W-:Y:S02]  /*20b0*/  DMUL R24, R16.reuse, R20 ;  /* 0x0000001410187228 */ /* 0x040fe40000000000 */
[----:B------:R-:W-:-:S04]  /*20c0*/  DFMA R26, R16, R16, -R20 ;  /* 0x00000010101a722b */ /* 0x000fc80000000814 */
[----:B------:R-:W-:Y:S01]  /*20d0*/  DADD R28, R28, -UR4 ;  /* 0x800000041c1c7e29 */ /* 0x000fe20008000000 */
[----:B------:R-:W-:Y:S01]  /*20e0*/  UMOV UR4, 0x80000000 ;  /* 0x8000000000047882 */ /* 0x000fe20000000000 */
[C---:B------:R-:W-:Y:S01]  /*20f0*/  DFMA R30, R16.reuse, R20, -R24 ;  /* 0x00000014101e722b */ /* 0x040fe20000000818 */
[----:B------:R-:W-:Y:S01]  /*2100*/  UMOV UR5, 0x43300000 ;  /* 0x4330000000057882 */ /* 0x000fe20000000000 */
[----:B------:R-:W-:-:S06]  /*2110*/  DFMA R26, R16, R32, R26 ;  /* 0x00000020101a722b */ /* 0x000fcc000000001a */
[----:B------:R-:W-:Y:S02]  /*2120*/  DFMA R30, R22, R20, R30 ;  /* 0x00000014161e722b */ /* 0x000fe4000000001e */
[----:B------:R-:W-:-:S06]  /*2130*/  DADD R20, R18, R28 ;  /* 0x0000000012147229 */ /* 0x000fcc000000001c */
[----:B------:R-:W-:Y:S02]  /*2140*/  DFMA R30, R16, R26, R30 ;  /* 0x0000001a101e722b */ /* 0x000fe4000000001e */
[----:B------:R-:W-:Y:S02]  /*2150*/  DMUL R26, R20, R24 ;  /* 0x00000018141a7228 */ /* 0x000fe40000000000 */
[----:B------:R-:W-:-:S06]  /*2160*/  DADD R32, R18, -R20 ;  /* 0x0000000012207229 */ /* 0x000fcc0000000814 */
[----:B------:R-:W-:Y:S02]  /*2170*/  DFMA R18, R20, R24, -R26 ;  /* 0x000000181412722b */ /* 0x000fe4000000081a */
[----:B------:R-:W-:-:S06]  /*2180*/  DADD R32, R28, R32 ;  /* 0x000000001c207229 */ /* 0x000fcc0000000020 */
        /* <DEDUP_REMOVED lines=8> */
[----:B------:R-:W-:-:S08]  /*2210*/  DADD R16, R26, R16 ;  /* 0x000000001a107229 */ /* 0x000fd00000000010 */
[----:B------:R-:W-:Y:S01]  /*2220*/  DADD R22, R22, R16 ;  /* 0x0000000016167229 */ /* 0x000fe20000000010 */
[----:B------:R-:W-:Y:S01]  /*2230*/  LOP3.LUT R16, R14, 0x80000000, RZ, 0x3c, !PT ;  /* 0x800000000e107812 */ /* 0x000fe200078e3cff */
[----:B------:R-:W-:-:S06]  /*2240*/  IMAD.MOV.U32 R17, RZ, RZ, 0x43300000 ;  /* 0x43300000ff117424 */ /* 0x000fcc00078e00ff */
[----:B------:R-:W-:Y:S02]  /*2250*/  DADD R18, R20, R22 ;  /* 0x0000000014127229 */ /* 0x000fe40000000016 */
[----:B------:R-:W-:Y:S01]  /*2260*/  DADD R16, R16, -UR4 ;  /* 0x8000000410107e29 */ /* 0x000fe20008000000 */
[----:B------:R-:W-:Y:S01]  /*2270*/  UMOV UR4, 0xfefa39ef ;  /* 0xfefa39ef00047882 */ /* 0x000fe20000000000 */
[----:B------:R-:W-:-:S04]  /*2280*/  UMOV UR5, 0x3fe62e42 ;  /* 0x3fe62e4200057882 */ /* 0x000fc80000000000 */
[--C-:B------:R-:W-:Y:S02]  /*2290*/  DADD R20, R20, -R18.reuse ;  /* 0x0000000014147229 */ /* 0x100fe40000000812 */
[----:B------:R-:W-:-:S06]  /*22a0*/  DFMA R14, R16, UR4, R18 ;  /* 0x00000004100e7c2b */ /* 0x000fcc0008000012 */
[----:B------:R-:W-:Y:S02]  /*22b0*/  DADD R20, R22, R20 ;  /* 0x0000000016147229 */ /* 0x000fe40000000014 */
[----:B------:R-:W-:Y:S01]  /*22c0*/  DFMA R24, R16, -UR4, R14 ;  /* 0x8000000410187c2b */ /* 0x000fe2000800000e */
[----:B------:R-:W-:Y:S01]  /*22d0*/  LOP3.LUT R23, R35, 0xff0fffff, RZ, 0xc0, !PT ;  /* 0xff0fffff23177812 */ /* 0x000fe200078ec0ff */
[----:B------:R-:W-:-:S03]  /*22e0*/  IMAD.MOV.U32 R22, RZ, RZ, R34 ;  /* 0x000000ffff167224 */ /* 0x000fc600078e0022 */
[----:B------:R-:W-:-:S03]  /*22f0*/  SEL R23, R23, R35, P0 ;  /* 0x0000002317177207 */ /* 0x000fc60000000000 */
[----:B------:R-:W-:-:S08]  /*2300*/  DADD R24, -R18, R24 ;  /* 0x0000000012187229 */ /* 0x000fd00000000118 */
[----:B------:R-:W-:-:S08]  /*2310*/  DADD R20, R20, -R24 ;  /* 0x0000000014147229 */ /* 0x000fd00000000818 */
[----:B------:R-:W-:-:S08]  /*2320*/  DFMA R16, R16, UR6, R20 ;  /* 0x0000000610107c2b */ /* 0x000fd00008000014 */
[----:B------:R-:W-:-:S08]  /*2330*/  DADD R18, R14, R16 ;  /* 0x000000000e127229 */ /* 0x000fd00000000010 */
[----:B------:R-:W-:Y:S02]  /*2340*/  DADD R20, R14, -R18 ;  /* 0x000000000e147229 */ /* 0x000fe40000000812 */
[----:B------:R-:W-:-:S06]  /*2350*/  DMUL R14, R18, R22 ;  /* 0x00000016120e7228 */ /* 0x000fcc0000000000 */
[----:B------:R-:W-:Y:S02]  /*2360*/  DADD R20, R16, R20 ;  /* 0x0000000010147229 */ /* 0x000fe40000000014 */
[----:B------:R-:W-:-:S08]  /*2370*/  DFMA R18, R18, R22, -R14 ;  /* 0x000000161212722b */ /* 0x000fd0000000080e */
[----:B------:R-:W-:Y:S01]  /*2380*/  DFMA R20, R20, R22, R18 ;  /* 0x000000161414722b */ /* 0x000fe20000000012 */
[----:B------:R-:W-:Y:S01]  /*2390*/  MOV R18, 0x652b82fe ;  /* 0x652b82fe00127802 */ /* 0x000fe20000000f00 */
[----:B------:R-:W-:-:S06]  /*23a0*/  IMAD.MOV.U32 R19, RZ, RZ, 0x3ff71547 ;  /* 0x3ff71547ff137424 */ /* 0x000fcc00078e00ff */
        /* <DEDUP_REMOVED lines=12> */
[----:B------:R-:W-:Y:S01]  /*2470*/  UMOV UR5, 0x3e5ade15 ;  /* 0x3e5ade1500057882 */ /* 0x000fe20000000000 */
[----:B------:R-:W-:-:S06]  /*2480*/  IMAD.MOV.U32 R25, RZ, RZ, 0x3e928af3 ;  /* 0x3e928af3ff197424 */ /* 0x000fcc00078e00ff */
        /* <DEDUP_REMOVED lines=36> */
[----:B------:R-:W-:-:S04]  /*26d0*/  @!P2 SHF.R.S32.HI R3, RZ, 0x1, R3 ;  /* 0x00000001ff03a819 */ /* 0x000fc80000011403 */
[----:B------:R-:W-:Y:S01]  /*26e0*/  @!P2 IADD3 R16, PT, PT, R18, -R3, RZ ;  /* 0x800000031210a210 */ /* 0x000fe20007ffe0ff */
[----:B------:R-:W-:-:S03]  /*26f0*/  @!P2 IMAD R23, R3, 0x100000, R23 ;  /* 0x001000000317a824 */ /* 0x000fc600078e0217 */
[----:B------:R-:W-:Y:S01]  /*2700*/  @!P2 LEA R17, R16, 0x3ff00000, 0x14 ;  /* 0x3ff000001011a811 */ /* 0x000fe200078ea0ff */
[----:B------:R-:W-:-:S06]  /*2710*/  @!P2 IMAD.MOV.U32 R16, RZ, RZ, RZ ;  /* 0x000000ffff10a224 */ /* 0x000fcc00078e00ff */
[----:B------:R-:W-:-:S11]  /*2720*/  @!P2 DMUL R14, R22, R16 ;  /* 0x00000010160ea228 */ /* 0x000fd60000000000 */
.L_x_229:
[----:B------:R-:W-:Y:S02]  /*2730*/  DFMA R20, R20, R14, R14 ;  /* 0x0000000e1414722b */ /* 0x000fe4000000000e */
[----:B------:R-:W-:-:S08]  /*2740*/  DSETP.NEU.AND P0, PT, |R14|, +INF , PT ;  /* 0x7ff000000e00742a */ /* 0x000fd00003f0d200 */
[----:B------:R-:W-:Y:S01]  /*2750*/  FSEL R3, R14, R20, !P0 ;  /* 0x000000140e037208 */ /* 0x000fe20004000000 */
[----:B------:R-:W-:Y:S01]  /*2760*/  IMAD.MOV.U32 R14, RZ, RZ, R0 ;  /* 0x000000ffff0e7224 */ /* 0x000fe200078e0000 */
[----:B------:R-:W-:Y:S01]  /*2770*/  FSEL R20, R15, R21, !P0 ;  /* 0x000000150f147208 */ /* 0x000fe20004000000 */
[----:B------:R-:W-:-:S04]  /*2780*/  IMAD.MOV.U32 R15, RZ, RZ, 0x0 ;  /* 0x00000000ff0f7424 */ /* 0x000fc800078e00ff */
[----:B------:R-:W-:Y:S05]  /*2790*/  RET.REL.NODEC R14 `(_Z13rad_temp_iterPdS_S_S_S_S_S_S_PiS_S_ididiidiiii) ;  /* 0xffffffd80e187950 */ /* 0x000fea0003c3ffff */
.L_x_230:
        /* <DEDUP_REMOVED lines=14> */
.L_x_1086:


//--------------------- .text._Z21integrate_flux_singlePfS_S_S_S_S_S_S_S_S_S_iii --------------------------
	.section	.text._Z21integrate_flux_singlePfS_S_S_S_S_S_S_S_S_S_iii,"ax",@progbits
	.align	128
        .global         _Z21integrate_flux_singlePfS_S_S_S_S_S_S_S_S_S_iii
        .type           _Z21integrate_flux_singlePfS_S_S_S_S_S_S_S_S_S_iii,@function
        .size           _Z21integrate_flux_singlePfS_S_S_S_S_S_S_S_S_S_iii,(.L_x_1132 - _Z21integrate_flux_singlePfS_S_S_S_S_S_S_S_S_S_iii)
        .other          _Z21integrate_flux_singlePfS_S_S_S_S_S_S_S_S_S_iii,@"STO_CUDA_ENTRY STV_DEFAULT"
_Z21integrate_flux_singlePfS_S_S_S_S_S_S_S_S_S_iii:
.text._Z21integrate_flux_singlePfS_S_S_S_S_S_S_S_S_S_iii:
[----:B------:R-:W-:Y:S01]  /*0000*/  LDC R1, c[0x0][0x37c] ;  /* 0x0000df00ff017b82 */ /* 0x000fe20000000800 */
[----:B------:R-:W0:Y:S01]  /*0010*/  S2R R0, SR_TID.Y ;  /* 0x0000000000007919 */ /* 0x000e220000002200 */
[----:B------:R-:W0:Y:S01]  /*0020*/  LDCU UR6, c[0x0][0x3e0] ;  /* 0x00007c00ff0677ac */ /* 0x000e220008000800 */
[----:B------:R-:W-:Y:S01]  /*0030*/  BSSY.RECONVERGENT B0, `(.L_x_231) ;  /* 0x000002c000007945 */ /* 0x000fe20003800200 */
[----:B------:R-:W1:Y:S01]  /*0040*/  S2R R2, SR_TID.X ;  /* 0x0000000000027919 */ /* 0x000e620000002100 */
[----:B------:R-:W2:Y:S01]  /*0050*/  LDCU.64 UR8, c[0x0][0x3d8] ;  /* 0x00007b00ff0877ac */ /* 0x000ea20008000a00 */
[----:B------:R-:W3:Y:S01]  /*0060*/  S2R R3, SR_TID.Z ;  /* 0x0000000000037919 */ /* 0x000ee20000002300 */
[----:B------:R-:W4:Y:S01]  /*0070*/  LDCU.64 UR4, c[0x0][0x358] ;  /* 0x00006b00ff0477ac */ /* 0x000f220008000a00 */
[----:B------:R-:W0:Y:S01]  /*0080*/  LDCU UR7, c[0x0][0x3d8] ;  /* 0x00007b00ff0777ac */ /* 0x000e220008000800 */
[----:B--2---:R-:W-:Y:S02]  /*0090*/  MOV R5, UR8 ;  /* 0x0000000800057c02 */ /* 0x004fe40008000f00 */
[----:B------:R-:W-:-:S02]  /*00a0*/  MOV R22, UR9 ;  /* 0x0000000900167c02 */ /* 0x000fc40008000f00 */
[----:B0-----:R-:W-:-:S04]  /*00b0*/  ISETP.GE.AND P0, PT, R0, UR6, PT ;  /* 0x0000000600007c0c */ /* 0x001fc8000bf06270 */
[----:B-1----:R-:W-:-:S04]  /*00c0*/  ISETP.LT.AND P0, PT, R2, R5, !P0 ;  /* 0x000000050200720c */ /* 0x002fc80004701270 */
[----:B---3--:R-:W-:-:S13]  /*00d0*/  ISETP.LT.AND P0, PT, R3, R22, P0 ;  /* 0x000000160300720c */ /* 0x008fda0000701270 */
[----:B----4-:R-:W-:Y:S05]  /*00e0*/  @!P0 BRA `(.L_x_232) ;  /* 0x0000000000808947 */ /* 0x010fea0003800000 */
[----:B------:R-:W0:Y:S01]  /*00f0*/  LDC R25, c[0x0][0x360] ;  /* 0x0000d800ff197b82 */ /* 0x000e220000000800 */
[----:B------:R-:W-:-:S07]  /*0100*/  MOV R23, R3 ;  /* 0x0000000300177202 */ /* 0x000fce0000000f00 */
[----:B------:R-:W1:Y:S02]  /*0110*/  LDC R24, c[0x0][0x368] ;  /* 0x0000da00ff187b82 */ /* 0x000e640000000800 */
.L_x_235:
[----:B-1----:R-:W2:Y:S01]  /*0120*/  LDC.64 R12, c[0x0][0x390] ;  /* 0x0000e400ff0c7b82 */ /* 0x002ea20000000a00 */
[----:B------:R-:W3:Y:S01]  /*0130*/  LDCU UR6, c[0x0][0x3dc] ;  /* 0x00007b80ff0677ac */ /* 0x000ee20008000800 */
[----:B------:R-:W-:Y:S01]  /*0140*/  IMAD.MOV.U32 R4, RZ, RZ, R23 ;  /* 0x000000ffff047224 */ /* 0x000fe200078e0017 */
[----:B------:R-:W-:Y:S01]  /*0150*/  BSSY.RECONVERGENT B1, `(.L_x_233) ;  /* 0x0000018000017945 */ /* 0x000fe20003800200 */
[----:B------:R-:W-:-:S04]  /*0160*/  MOV R26, R2 ;  /* 0x00000002001a7202 */ /* 0x000fc80000000f00 */
[----:B------:R-:W4:Y:S08]  /*0170*/  LDC.64 R14, c[0x0][0x388] ;  /* 0x0000e200ff0e7b82 */ /* 0x000f300000000a00 */
[----:B------:R-:W0:Y:S01]  /*0180*/  LDC.64 R6, c[0x0][0x3b8] ;  /* 0x0000ee00ff067b82 */ /* 0x000e220000000a00 */
[----:B---3--:R-:W-:-:S07]  /*0190*/  MOV R22, UR6 ;  /* 0x0000000600167c02 */ /* 0x008fce0008000f00 */
[----:B------:R-:W3:Y:S01]  /*01a0*/  LDC.64 R8, c[0x0][0x3c0] ;  /* 0x0000f000ff087b82 */ /* 0x000ee20000000a00 */
[----:B--2---:R-:W-:-:S07]  /*01b0*/  IMAD.WIDE R12, R23, 0x4, R12 ;  /* 0x00000004170c7825 */ /* 0x004fce00078e020c */
[----:B------:R-:W2:Y:S01]  /*01c0*/  LDC.64 R10, c[0x0][0x3c8] ;  /* 0x0000f200ff0a7b82 */ /* 0x000ea20000000a00 */
[----:B----4-:R-:W-:Y:S01]  /*01d0*/  IMAD.WIDE R14, R23, 0x4, R14 ;  /* 0x00000004170e7825 */ /* 0x010fe200078e020e */
[----:B-1----:R-:W-:-:S04]  /*01e0*/  IADD3 R23, PT, PT, R24, R23, RZ ;  /* 0x0000001718177210 */ /* 0x002fc80007ffe0ff */
[----:B------:R-:W-:-:S13]  /*01f0*/  ISETP.GE.AND P2, PT, R23, R22, PT ;  /* 0x000000161700720c */ /* 0x000fda0003f46270 */
.L_x_234:
[----:B------:R-:W-:Y:S01]  /*0200*/  IMAD.U32 R5, RZ, RZ, UR7 ;  /* 0x00000007ff057e24 */ /* 0x000fe2000f8e00ff */
[----:B-1----:R1:W-:Y:S03]  /*0210*/  STG.E desc[UR4][R12.64], RZ ;  /* 0x000000ff0c007986 */ /* 0x0023e6000c101904 */
[-C--:B------:R-:W-:Y:S01]  /*0220*/  IMAD R19, R4, R5.reuse, R26 ;  /* 0x0000000504137224 */ /* 0x080fe200078e021a */
[----:B------:R1:W-:Y:S01]  /*0230*/  STG.E desc[UR4][R14.64], RZ ;  /* 0x000000ff0e007986 */ /* 0x0003e2000c101904 */
[----:B0-----:R-:W-:Y:S02]  /*0240*/  IADD3 R26, PT, PT, R25, R26, RZ ;  /* 0x0000001a191a7210 */ /* 0x001fe40007ffe0ff */
[----:B--2---:R-:W-:Y:S02]  /*0250*/  IMAD.WIDE R20, R19, 0x4, R10 ;  /* 0x0000000413147825 */ /* 0x004fe400078e020a */
[----:B------:R-:W-:-:S02]  /*0260*/  ISETP.GE.AND P1, PT, R26, R5, PT ;  /* 0x000000051a00720c */ /* 0x000fc40003f26270 */
[C---:B---3--:R-:W-:Y:S01]  /*0270*/  IMAD.WIDE R16, R19.reuse, 0x4, R8 ;  /* 0x0000000413107825 */ /* 0x048fe200078e0208 */
[----:B------:R1:W-:Y:S03]  /*0280*/  STG.E desc[UR4][R20.64], RZ ;  /* 0x000000ff14007986 */ /* 0x0003e6000c101904 */
[----:B------:R-:W-:Y:S01]  /*0290*/  IMAD.WIDE R18, R19, 0x4, R6 ;  /* 0x0000000413127825 */ /* 0x000fe200078e0206 */
[----:B------:R1:W-:Y:S04]  /*02a0*/  STG.E desc[UR4][R16.64], RZ ;  /* 0x000000ff10007986 */ /* 0x0003e8000c101904 */
[----:B------:R1:W-:Y:S02]  /*02b0*/  STG.E desc[UR4][R18.64], RZ ;  /* 0x000000ff12007986 */ /* 0x0003e4000c101904 */
[----:B------:R-:W-:Y:S05]  /*02c0*/  @!P1 BRA `(.L_x_234) ;  /* 0xfffffffc00cc9947 */ /* 0x000fea000383ffff */
[----:B------:R-:W-:Y:S05]  /*02d0*/  BSYNC.RECONVERGENT B1 ;  /* 0x0000000000017941 */ /* 0x000fea0003800200 */
.L_x_233:
[----:B------:R-:W-:Y:S05]  /*02e0*/  @!P2 BRA `(.L_x_235) ;  /* 0xfffffffc008ca947 */ /* 0x000fea000383ffff */
.L_x_232:
[----:B------:R-:W-:Y:S05]  /*02f0*/  BSYNC.RECONVERGENT B0 ;  /* 0x0000000000007941 */ /* 0x000fea0003800200 */
.L_x_231:
[----:B------:R-:W-:Y:S06]  /*0300*/  BAR.SYNC.DEFER_BLOCKING 0x0 ;  /* 0x0000000000007b1d */ /* 0x000fec0000010000 */
[----:B------:R-:W-:Y:S05]  /*0310*/  @!P0 BRA `(.L_x_236) ;  /* 0x0000000400908947 */ /* 0x000fea0003800000 */
[----:B------:R-:W0:Y:S01]  /*0320*/  LDC R4, c[0x0][0x360] ;  /* 0x0000d800ff047b82 */ /* 0x000e220000000800 */
[----:B------:R-:W-:-:S07]  /*0330*/  MOV R8, R3 ;  /* 0x0000000300087202 */ /* 0x000fce0000000f00 */
[----:B------:R-:W2:Y:S02]  /*0340*/  LDC R6, c[0x0][0x364] ;  /* 0x0000d900ff067b82 */ /* 0x000ea40000000800 */
.L_x_250:
[----:B------:R-:W-:Y:S01]  /*0350*/  BSSY B1, `(.L_x_237) ;  /* 0x000005a000017945 */ /* 0x000fe20003800000 */
[----:B------:R-:W-:-:S07]  /*0360*/  MOV R7, R0 ;  /* 0x0000000000077202 */ /* 0x000fce0000000f00 */
.L_x_249:
[----:B-1----:R-:W1:Y:S01]  /*0370*/  LDC.64 R12, c[0x0][0x3d0] ;  /* 0x0000f400ff0c7b82 */ /* 0x002e620000000a00 */
[----:B------:R-:W-:Y:S01]  /*0380*/  BSSY B0, `(.L_x_238) ;  /* 0x0000053000007945 */ /* 0x000fe20003800000 */
[----:B------:R-:W-:Y:S02]  /*0390*/  IMAD.MOV.U32 R9, RZ, RZ, R2 ;  /* 0x000000ffff097224 */ /* 0x000fe400078e0002 */
[----:B-1----:R-:W-:-:S07]  /*03a0*/  IMAD.WIDE R12, R7, 0x4, R12 ;  /* 0x00000004070c7825 */ /* 0x002fce00078e020c */
.L_x_248:
[----:B------:R-:W1:Y:S01]  /*03b0*/  LDCU UR6, c[0x0][0x3d8] ;  /* 0x00007b00ff0677ac */ /* 0x000e620008000800 */
[----:B------:R-:W3:Y:S01]  /*03c0*/  LDC R10, c[0x0][0x3e0] ;  /* 0x0000f800ff0a7b82 */ /* 0x000ee20000000800 */
[----:B------:R-:W4:Y:S07]  /*03d0*/  LDG.E R21, desc[UR4][R12.64] ;  /* 0x000000040c157981 */ /* 0x000f2e000c1e1900 */
[----:B------:R-:W5:Y:S01]  /*03e0*/  LDC.64 R14, c[0x0][0x3b0] ;  /* 0x0000ec00ff0e7b82 */ /* 0x000f620000000a00 */
[----:B-1----:R-:W-:-:S05]  /*03f0*/  MOV R5, UR6 ;  /* 0x0000000600057c02 */ /* 0x002fca0008000f00 */
[----:B------:R-:W-:-:S04]  /*0400*/  IMAD R11, R8, R5, R9 ;  /* 0x00000005080b7224 */ /* 0x000fc800078e0209 */
[----:B---3--:R-:W-:-:S04]  /*0410*/  IMAD R20, R11, R10, R7 ;  /* 0x0000000a0b147224 */ /* 0x008fc800078e0207 */
[----:B-----5:R-:W-:Y:S02]  /*0420*/  IMAD.WIDE R22, R20, 0x4, R14 ;  /* 0x0000000414167825 */ /* 0x020fe400078e020e */
[----:B------:R-:W1:Y:S04]  /*0430*/  LDC.64 R14, c[0x0][0x3c8] ;  /* 0x0000f200ff0e7b82 */ /* 0x000e680000000a00 */
[----:B------:R-:W3:Y:S01]  /*0440*/  LDG.E R22, desc[UR4][R22.64] ;  /* 0x0000000416167981 */ /* 0x000ee2000c1e1900 */
[----:B-1----:R-:W-:-:S05]  /*0450*/  IMAD.WIDE R14, R11, 0x4, R14 ;  /* 0x000000040b0e7825 */ /* 0x002fca00078e020e */
[----:B------:R-:W5:Y:S01]  /*0460*/  ATOMG.E.EXCH.STRONG.GPU PT, R25, desc[UR4][R14.64], RZ ;  /* 0x800000ff0e1979a8 */ /* 0x000f62000c1ef104 */
[----:B----4-:R-:W1:Y:S02]  /*0470*/  F2F.F64.F32 R18, R21 ;  /* 0x0000001500127310 */ /* 0x010e640000201800 */
[----:B-1----:R-:W-:-:S06]  /*0480*/  DMUL R18, R18, 0.5 ;  /* 0x3fe0000012127828 */ /* 0x002fcc0000000000 */
[----:B---3--:R-:W1:Y:S02]  /*0490*/  F2F.F64.F32 R16, R22 ;  /* 0x0000001600107310 */ /* 0x008e640000201800 */
[----:B-1----:R-:W-:Y:S01]  /*04a0*/  DMUL R18, R18, R16 ;  /* 0x0000001012127228 */ /* 0x002fe20000000000 */
[----:B------:R-:W1:Y:S09]  /*04b0*/  LDC.64 R16, c[0x0][0x3a8] ;  /* 0x0000ea00ff107b82 */ /* 0x000e720000000a00 */
[----:B------:R-:W5:Y:S02]  /*04c0*/  F2F.F32.F64 R18, R18 ;  /* 0x0000001200127310 */ /* 0x000f640000301000 */
[----:B-----5:R-:W-:-:S06]  /*04d0*/  FADD R25, R18, R25 ;  /* 0x0000001912197221 */ /* 0x020fcc0000000000 */
[----:B------:R-:W3:Y:S01]  /*04e0*/  ATOMG.E.EXCH.STRONG.GPU PT, R25, desc[UR4][R14.64], R25 ;  /* 0x800000190e1979a8 */ /* 0x000ee2000c1ef104 */
[----:B------:R-:W-:Y:S01]  /*04f0*/  BSSY B2, `(.L_x_239) ;  /* 0x0000009000027945 */ /* 0x000fe20003800000 */
[----:B---3--:R-:W-:-:S13]  /*0500*/  FSETP.NEU.AND P0, PT, R25, RZ, PT ;  /* 0x000000ff1900720b */ /* 0x008fda0003f0d000 */
[----:B-1----:R-:W-:Y:S05]  /*0510*/  @!P0 BRA `(.L_x_240) ;  /* 0x0000000000188947 */ /* 0x002fea0003800000 */
.L_x_241:
[----:B------:R-:W-:Y:S05]  /*0520*/  YIELD ;  /* 0x0000000000007946 */ /* 0x000fea0003800000 */
[----:B------:R-:W3:Y:S02]  /*0530*/  ATOMG.E.EXCH.STRONG.GPU PT, R18, desc[UR4][R14.64], RZ ;  /* 0x800000ff0e1279a8 */ /* 0x000ee4000c1ef104 */
[----:B---3--:R-:W-:-:S06]  /*0540*/  FADD R25, R18, R25 ;  /* 0x0000001912197221 */ /* 0x008fcc0000000000 */
[----:B------:R-:W3:Y:S02]  /*0550*/  ATOMG.E.EXCH.STRONG.GPU PT, R25, desc[UR4][R14.64], R25 ;  /* 0x800000190e1979a8 */ /* 0x000ee4000c1ef104 */
[----:B---3--:R-:W-:-:S13]  /*0560*/  FSETP.NEU.AND P0, PT, R25, RZ, PT ;  /* 0x000000ff1900720b */ /* 0x008fda0003f0d000 */
[----:B------:R-:W-:Y:S05]  /*0570*/  @P0 BRA `(.L_x_241) ;  /* 0xfffffffc00e80947 */ /* 0x000fea000383ffff */
.L_x_240:
[----:B------:R-:W-:Y:S05]  /*0580*/  BSYNC B2 ;  /* 0x0000000000027941 */ /* 0x000fea0003800000 */
.L_x_239:
[----:B------:R-:W3:Y:S01]  /*0590*/  LDG.E R21, desc[UR4][R12.64] ;  /* 0x000000040c157981 */ /* 0x000ee2000c1e1900 */
[----:B------:R-:W-:Y:S01]  /*05a0*/  IMAD.WIDE R22, R20, 0x4, R16 ;  /* 0x0000000414167825 */ /* 0x000fe200078e0210 */
[----:B------:R-:W1:Y:S05]  /*05b0*/  LDC.64 R14, c[0x0][0x3c0] ;  /* 0x0000f000ff0e7b82 */ /* 0x000e6a0000000a00 */
[----:B------:R-:W4:Y:S01]  /*05c0*/  LDG.E R22, desc[UR4][R22.64] ;  /* 0x0000000416167981 */ /* 0x000f22000c1e1900 */
[----:B-1----:R-:W-:-:S05]  /*05d0*/  IMAD.WIDE R14, R11, 0x4, R14 ;  /* 0x000000040b0e7825 */ /* 0x002fca00078e020e */
[----:B------:R-:W5:Y:S01]  /*05e0*/  ATOMG.E.EXCH.STRONG.GPU PT, R25, desc[UR4][R14.64], RZ ;  /* 0x800000ff0e1979a8 */ /* 0x000f62000c1ef104 */
[----:B---3--:R-:W1:Y:S08]  /*05f0*/  F2F.F64.F32 R18, R21 ;  /* 0x0000001500127310 */ /* 0x008e700000201800 */
[----:B----4-:R-:W3:Y:S01]  /*0600*/  F2F.F64.F32 R16, R22 ;  /* 0x0000001600107310 */ /* 0x010ee20000201800 */
[----:B-1----:R-:W-:-:S08]  /*0610*/  DMUL R18, R18, 0.5 ;  /* 0x3fe0000012127828 */ /* 0x002fd00000000000 */
[----:B---3--:R-:W-:Y:S01]  /*0620*/  DMUL R18, R18, R16 ;  /* 0x0000001012127228 */ /* 0x008fe20000000000 */
[----:B------:R-:W1:Y:S09]  /*0630*/  LDC.64 R16, c[0x0][0x3a0] ;  /* 0x0000e800ff107b82 */ /* 0x000e720000000a00 */
[----:B------:R-:W5:Y:S02]  /*0640*/  F2F.F32.F64 R18, R18 ;  /* 0x0000001200127310 */ /* 0x000f640000301000 */
[----:B-----5:R-:W-:-:S06]  /*0650*/  FADD R25, R18, R25 ;  /* 0x0000001912197221 */ /* 0x020fcc0000000000 */
[----:B------:R-:W3:Y:S01]  /*0660*/  ATOMG.E.EXCH.STRONG.GPU PT, R25, desc[UR4][R14.64], R25 ;  /* 0x800000190e1979a8 */ /* 0x000ee2000c1ef104 */
[----:B------:R-:W-:Y:S01]  /*0670*/  BSSY B2, `(.L_x_242) ;  /* 0x0000009000027945 */ /* 0x000fe20003800000 */
[----:B---3--:R-:W-:-:S13]  /*0680*/  FSETP.NEU.AND P0, PT, R25, RZ, PT ;  /* 0x000000ff1900720b */ /* 0x008fda0003f0d000 */
[----:B-1----:R-:W-:Y:S05]  /*0690*/  @!P0 BRA `(.L_x_243) ;  /* 0x0000000000188947 */ /* 0x002fea0003800000 */
.L_x_244:
[----:B------:R-:W-:Y:S05]  /*06a0*/  YIELD ;  /* 0x0000000000007946 */ /* 0x000fea0003800000 */
[----:B------:R-:W3:Y:S02]  /*06b0*/  ATOMG.E.EXCH.STRONG.GPU PT, R18, desc[UR4][R14.64], RZ ;  /* 0x800000ff0e1279a8 */ /* 0x000ee4000c1ef104 */
[----:B---3--:R-:W-:-:S06]  /*06c0*/  FADD R25, R18, R25 ;  /* 0x0000001912197221 */ /* 0x008fcc0000000000 */
[----:B------:R-:W3:Y:S02]  /*06d0*/  ATOMG.E.EXCH.STRONG.GPU PT, R25, desc[UR4][R14.64], R25 ;  /* 0x800000190e1979a8 */ /* 0x000ee4000c1ef104 */
[----:B---3--:R-:W-:-:S13]  /*06e0*/  FSETP.NEU.AND P0, PT, R25, RZ, PT ;  /* 0x000000ff1900720b */ /* 0x008fda0003f0d000 */
[----:B------:R-:W-:Y:S05]  /*06f0*/  @P0 BRA `(.L_x_244) ;  /* 0xfffffffc00e80947 */ /* 0x000fea000383ffff */
.L_x_243:
[----:B------:R-:W-:Y:S05]  /*0700*/  BSYNC B2 ;  /* 0x0000000000027941 */ /* 0x000fea0003800000 */
.L_x_242:
        /* <DEDUP_REMOVED lines=9> */
[----:B---3--:R-:W-:-:S10]  /*07a0*/  DMUL R16, R18, R16 ;  /* 0x0000001012107228 */ /* 0x008fd40000000000 */
[----:B------:R-:W5:Y:S02]  /*07b0*/  F2F.F32.F64 R16, R16 ;  /* 0x0000001000107310 */ /* 0x000f640000301000 */
[----:B-----5:R-:W-:-:S06]  /*07c0*/  FADD R11, R16, R11 ;  /* 0x0000000b100b7221 */ /* 0x020fcc0000000000 */
[----:B------:R-:W3:Y:S01]  /*07d0*/  ATOMG.E.EXCH.STRONG.GPU PT, R11, desc[UR4][R14.64], R11 ;  /* 0x8000000b0e0b79a8 */ /* 0x000ee2000c1ef104 */
[----:B0-----:R-:W-:Y:S01]  /*07e0*/  IADD3 R9, PT, PT, R4, R9, RZ ;  /* 0x0000000904097210 */ /* 0x001fe20007ffe0ff */
[----:B------:R-:W-:Y:S03]  /*07f0*/  BSSY B2, `(.L_x_245) ;  /* 0x000000a000027945 */ /* 0x000fe60003800000 */
[----:B------:R-:W-:Y:S02]  /*0800*/  ISETP.GE.AND P1, PT, R9, R5, PT ;  /* 0x000000050900720c */ /* 0x000fe40003f26270 */
[----:B---3--:R-:W-:-:S13]  /*0810*/  FSETP.NEU.AND P0, PT, R11, RZ, PT ;  /* 0x000000ff0b00720b */ /* 0x008fda0003f0d000 */
[----:B------:R-:W-:Y:S05]  /*0820*/  @!P0 BRA `(.L_x_246) ;  /* 0x0000000000188947 */ /* 0x000fea0003800000 */
.L_x_247:
[----:B------:R-:W-:Y:S05]  /*0830*/  YIELD ;  /* 0x0000000000007946 */ /* 0x000fea0003800000 */
[----:B------:R-:W3:Y:S02]  /*0840*/  ATOMG.E.EXCH.STRONG.GPU PT, R16, desc[UR4][R14.64], RZ ;  /* 0x800000ff0e1079a8 */ /* 0x000ee4000c1ef104 */
[----:B---3--:R-:W-:-:S06]  /*0850*/  FADD R11, R16, R11 ;  /* 0x0000000b100b7221 */ /* 0x008fcc0000000000 */
[----:B------:R-:W3:Y:S02]  /*0860*/  ATOMG.E.EXCH.STRONG.GPU PT, R11, desc[UR4][R14.64], R11 ;  /* 0x8000000b0e0b79a8 */ /* 0x000ee4000c1ef104 */
[----:B---3--:R-:W-:-:S13]  /*0870*/  FSETP.NEU.AND P0, PT, R11, RZ, PT ;  /* 0x000000ff0b00720b */ /* 0x008fda0003f0d000 */
[----:B------:R-:W-:Y:S05]  /*0880*/  @P0 BRA `(.L_x_247) ;  /* 0xfffffffc00e80947 */ /* 0x000fea000383ffff */
.L_x_246:
[----:B------:R-:W-:Y:S05]  /*0890*/  BSYNC B2 ;  /* 0x0000000000027941 */ /* 0x000fea0003800000 */
.L_x_245:
[----:B------:R-:W-:Y:S05]  /*08a0*/  @!P1 BRA `(.L_x_248) ;  /* 0xfffffff800c09947 */ /* 0x000fea000383ffff */
[----:B------:R-:W-:Y:S05]  /*08b0*/  BSYNC B0 ;  /* 0x0000000000007941 */ /* 0x000fea0003800000 */
.L_x_238:
[----:B--2---:R-:W-:-:S04]  /*08c0*/  IADD3 R7, PT, PT, R6, R7, RZ ;  /* 0x0000000706077210 */ /* 0x004fc80007ffe0ff */
[----:B------:R-:W-:-:S13]  /*08d0*/  ISETP.GE.AND P0, PT, R7, R10, PT ;  /* 0x0000000a0700720c */ /* 0x000fda0003f06270 */
[----:B------:R-:W-:Y:S05]  /*08e0*/  @!P0 BRA `(.L_x_249) ;  /* 0xfffffff800a08947 */ /* 0x000fea000383ffff */
[----:B------:R-:W-:Y:S05]  /*08f0*/  BSYNC B1 ;  /* 0x0000000000017941 */ /* 0x000fea0003800000 */
.L_x_237:
[----:B------:R-:W0:Y:S01]  /*0900*/  LDCU UR6, c[0x0][0x368] ;  /* 0x00006d00ff0677ac */ /* 0x000e220008000800 */
[----:B------:R-:W1:Y:S01]  /*0910*/  LDCU UR7, c[0x0][0x3dc] ;  /* 0x00007b80ff0777ac */ /* 0x000e620008000800 */
[----:B0-----:R-:W-:Y:S01]  /*0920*/  VIADD R8, R8, UR6 ;  /* 0x0000000608087c36 */ /* 0x001fe20008000000 */
[----:B-1----:R-:W-:-:S04]  /*0930*/  MOV R22, UR7 ;  /* 0x0000000700167c02 */ /* 0x002fc80008000f00 */
[----:B------:R-:W-:-:S13]  /*0940*/  ISETP.GE.AND P0, PT, R8, R22, PT ;  /* 0x000000160800720c */ /* 0x000fda0003f06270 */
[----:B------:R-:W-:Y:S05]  /*0950*/  @!P0 BRA `(.L_x_250) ;  /* 0xfffffff8007c8947 */ /* 0x000fea000383ffff */
.L_x_236:
[----:B------:R-:W-:Y:S01]  /*0960*/  ISETP.GE.AND P0, PT, R3, R22, PT ;  /* 0x000000160300720c */ /* 0x000fe20003f06270 */
[----:B------:R-:W-:Y:S05]  /*0970*/  WARPSYNC.ALL ;  /* 0x0000000000007948 */ /* 0x000fea0003800000 */
[----:B------:R-:W-:Y:S01]  /*0980*/  BAR.SYNC.DEFER_BLOCKING 0x0 ;  /* 0x0000000000007b1d */ /* 0x000fe20000010000 */
[----:B------:R-:W-:-:S04]  /*0990*/  ISETP.LT.AND P0, PT, R2, R5, !P0 ;  /* 0x000000050200720c */ /* 0x000fc80004701270 */
[----:B------:R-:W-:-:S13]  /*09a0*/  ISETP.EQ.AND P0, PT, R0, RZ, P0 ;  /* 0x000000ff0000720c */ /* 0x000fda0000702270 */
[----:B------:R-:W-:Y:S05]  /*09b0*/  @!P0 BRA `(.L_x_251) ;  /* 0x0000000000f08947 */ /* 0x000fea0003800000 */
[----:B------:R-:W0:Y:S01]  /*09c0*/  LDC R0, c[0x0][0x360] ;  /* 0x0000d800ff007b82 */ /* 0x000e220000000800 */
[----:B------:R-:W-:-:S07]  /*09d0*/  MOV R11, R3 ;  /* 0x00000003000b7202 */ /* 0x000fce0000000f00 */
[----:B------:R-:W2:Y:S02]  /*09e0*/  LDC R10, c[0x0][0x368] ;  /* 0x0000da00ff0a7b82 */ /* 0x000ea40000000800 */
.L_x_260:
[----:B------:R-:W3:Y:S01]  /*09f0*/  LDC.64 R4, c[0x0][0x390] ;  /* 0x0000e400ff047b82 */ /* 0x000ee20000000a00 */
[----:B------:R-:W4:Y:S01]  /*0a00*/  LDCU UR6, c[0x0][0x3dc] ;  /* 0x00007b80ff0677ac */ /* 0x000f220008000800 */
[----:B-1----:R-:W-:Y:S01]  /*0a10*/  MOV R12, R11 ;  /* 0x0000000b000c7202 */ /* 0x002fe20000000f00 */
[----:B------:R-:W-:Y:S01]  /*0a20*/  BSSY B0, `(.L_x_252) ;  /* 0x0000034000007945 */ /* 0x000fe20003800000 */
[----:B------:R-:W-:-:S04]  /*0a30*/  MOV R13, R2 ;  /* 0x00000002000d7202 */ /* 0x000fc80000000f00 */
[----:B------:R-:W1:Y:S01]  /*0a40*/  LDC.64 R6, c[0x0][0x388] ;  /* 0x0000e200ff067b82 */ /* 0x000e620000000a00 */
[----:B---3--:R-:W-:-:S04]  /*0a50*/  IMAD.WIDE R4, R11, 0x4, R4 ;  /* 0x000000040b047825 */ /* 0x008fc800078e0204 */
[----:B-1----:R-:W-:-:S04]  /*0a60*/  IMAD.WIDE R6, R11, 0x4, R6 ;  /* 0x000000040b067825 */ /* 0x002fc800078e0206 */
[----:B--2---:R-:W-:-:S05]  /*0a70*/  IMAD.IADD R11, R10, 0x1, R11 ;  /* 0x000000010a0b7824 */ /* 0x004fca00078e020b */
[----:B----4-:R-:W-:-:S13]  /*0a80*/  ISETP.GE.AND P1, PT, R11, UR6, PT ;  /* 0x000000060b007c0c */ /* 0x010fda000bf26270 */
.L_x_259:
[----:B------:R-:W1:Y:S01]  /*0a90*/  LDC.64 R20, c[0x0][0x3c0] ;  /* 0x0000f000ff147b82 */ /* 0x000e620000000a00 */
[----:B------:R-:W2:Y:S07]  /*0aa0*/  LDCU UR6, c[0x0][0x3d8] ;  /* 0x00007b00ff0677ac */ /* 0x000eae0008000800 */
[----:B------:R-:W3:Y:S08]  /*0ab0*/  LDC.64 R8, c[0x0][0x380] ;  /* 0x0000e000ff087b82 */ /* 0x000ef00000000a00 */
[----:B------:R-:W4:Y:S01]  /*0ac0*/  LDC.64 R18, c[0x0][0x3b8] ;  /* 0x0000ee00ff127b82 */ /* 0x000f220000000a00 */
[----:B--2---:R-:W-:-:S04]  /*0ad0*/  IMAD R14, R12, UR6, R13 ;  /* 0x000000060c0e7c24 */ /* 0x004fc8000f8e020d */
[----:B-1----:R-:W-:-:S06]  /*0ae0*/  IMAD.WIDE R20, R14, 0x4, R20 ;  /* 0x000000040e147825 */ /* 0x002fcc00078e0214 */
[----:B------:R-:W2:Y:S01]  /*0af0*/  LDG.E R20, desc[UR4][R20.64] ;  /* 0x0000000414147981 */ /* 0x000ea2000c1e1900 */
[----:B---3--:R-:W-:-:S05]  /*0b00*/  IMAD.WIDE R8, R13, 0x4, R8 ;  /* 0x000000040d087825 */ /* 0x008fca00078e0208 */
[----:B------:R-:W2:Y:S04]  /*0b10*/  LDG.E R15, desc[UR4][R8.64] ;  /* 0x00000004080f7981 */ /* 0x000ea8000c1e1900 */
[----:B------:R-:W2:Y:S02]  /*0b20*/  ATOMG.E.EXCH.STRONG.GPU PT, R17, desc[UR4][R4.64], RZ ;  /* 0x800000ff041179a8 */ /* 0x000ea4000c1ef104 */
[----:B--2---:R-:W-:Y:S02]  /*0b30*/  FFMA R15, R20, R15, R17 ;  /* 0x0000000f140f7223 */ /* 0x004fe40000000011 */
[----:B------:R-:W1:Y:S04]  /*0b40*/  LDC.64 R16, c[0x0][0x3c8] ;  /* 0x0000f200ff107b82 */ /* 0x000e680000000a00 */
[----:B------:R-:W2:Y:S01]  /*0b50*/  ATOMG.E.EXCH.STRONG.GPU PT, R15, desc[UR4][R4.64], R15 ;  /* 0x8000000f040f79a8 */ /* 0x000ea2000c1ef104 */
[----:B0-----:R-:W-:Y:S01]  /*0b60*/  IADD3 R13, PT, PT, R0, R13, RZ ;  /* 0x0000000d000d7210 */ /* 0x001fe20007ffe0ff */
[----:B------:R-:W-:Y:S03]  /*0b70*/  BSSY B1, `(.L_x_253) ;  /* 0x000000c000017945 */ /* 0x000fe60003800000 */
[----:B------:R-:W-:Y:S01]  /*0b80*/  ISETP.GE.AND P2, PT, R13, UR6, PT ;  /* 0x000000060d007c0c */ /* 0x000fe2000bf46270 */
[----:B----4-:R-:W-:-:S04]  /*0b90*/  IMAD.WIDE R18, R14, 0x4, R18 ;  /* 0x000000040e127825 */ /* 0x010fc800078e0212 */
[----:B-1----:R-:W-:Y:S01]  /*0ba0*/  IMAD.WIDE R16, R14, 0x4, R16 ;  /* 0x000000040e107825 */ /* 0x002fe200078e0210 */
[----:B--2---:R-:W-:-:S13]  /*0bb0*/  FSETP.NEU.AND P3, PT, R15, RZ, PT ;  /* 0x000000ff0f00720b */ /* 0x004fda0003f6d000 */
[----:B------:R-:W-:Y:S05]  /*0bc0*/  @!P3 BRA `(.L_x_254) ;  /* 0x000000000018b947 */ /* 0x000fea0003800000 */
.L_x_255:
[----:B------:R-:W-:Y:S05]  /*0bd0*/  YIELD ;  /* 0x0000000000007946 */ /* 0x000fea0003800000 */
[----:B------:R-:W2:Y:S02]  /*0be0*/  ATOMG.E.EXCH.STRONG.GPU PT, R14, desc[UR4][R4.64], RZ ;  /* 0x800000ff040e79a8 */ /* 0x000ea4000c1ef104 */
[----:B--2---:R-:W-:-:S06]  /*0bf0*/  FADD R15, R14, R15 ;  /* 0x0000000f0e0f7221 */ /* 0x004fcc0000000000 */
[----:B------:R-:W2:Y:S02]  /*0c00*/  ATOMG.E.EXCH.STRONG.GPU PT, R15, desc[UR4][R4.64], R15 ;  /* 0x8000000f040f79a8 */ /* 0x000ea4000c1ef104 */
[----:B--2---:R-:W-:-:S13]  /*0c10*/  FSETP.NEU.AND P3, PT, R15, RZ, PT ;  /* 0x000000ff0f00720b */ /* 0x004fda0003f6d000 */
[----:B------:R-:W-:Y:S05]  /*0c20*/  @P3 BRA `(.L_x_255) ;  /* 0xfffffffc00e83947 */ /* 0x000fea000383ffff */
.L_x_254:
[----:B------:R-:W-:Y:S05]  /*0c30*/  BSYNC B1 ;  /* 0x0000000000017941 */ /* 0x000fea0003800000 */
.L_x_253:
[----:B------:R-:W2:Y:S04]  /*0c40*/  LDG.E R16, desc[UR4][R16.64] ;  /* 0x0000000410107981 */ /* 0x000ea8000c1e1900 */
[----:B------:R-:W2:Y:S04]  /*0c50*/  LDG.E R19, desc[UR4][R18.64] ;  /* 0x0000000412137981 */ /* 0x000ea8000c1e1900 */
[----:B------:R-:W3:Y:S04]  /*0c60*/  LDG.E R9, desc[UR4][R8.64] ;  /* 0x0000000408097981 */ /* 0x000ee8000c1e1900 */
[----:B------:R-:W3:Y:S01]  /*0c70*/  ATOMG.E.EXCH.STRONG.GPU PT, R15, desc[UR4][R6.64], RZ ;  /* 0x800000ff060f79a8 */ /* 0x000ee2000c1ef104 */
[----:B--2---:R-:W-:-:S04]  /*0c80*/  FADD R14, R16, R19 ;  /* 0x00000013100e7221 */ /* 0x004fc80000000000 */
[----:B---3--:R-:W-:-:S06]  /*0c90*/  FFMA R15, R14, R9, R15 ;  /* 0x000000090e0f7223 */ /* 0x008fcc000000000f */
[----:B------:R-:W2:Y:S01]  /*0ca0*/  ATOMG.E.EXCH.STRONG.GPU PT, R15, desc[UR4][R6.64], R15 ;  /* 0x8000000f060f79a8 */ /* 0x000ea2000c1ef104 */
[----:B------:R-:W-:Y:S01]  /*0cb0*/  BSSY B1, `(.L_x_256) ;  /* 0x0000009000017945 */ /* 0x000fe20003800000 */
[----:B--2---:R-:W-:-:S13]  /*0cc0*/  FSETP.NEU.AND P3, PT, R15, RZ, PT ;  /* 0x000000ff0f00720b */ /* 0x004fda0003f6d000 */
[----:B------:R-:W-:Y:S05]  /*0cd0*/  @!P3 BRA `(.L_x_257) ;  /* 0x000000000018b947 */ /* 0x000fea0003800000 */
.L_x_258:
[----:B------:R-:W-:Y:S05]  /*0ce0*/  YIELD ;  /* 0x0000000000007946 */ /* 0x000fea0003800000 */
[----:B------:R-:W2:Y:S02]  /*0cf0*/  ATOMG.E.EXCH.STRONG.GPU PT, R8, desc[UR4][R6.64], RZ ;  /* 0x800000ff060879a8 */ /* 0x000ea4000c1ef104 */
[----:B--2---:R-:W-:-:S06]  /*0d00*/  FADD R15, R8, R15 ;  /* 0x0000000f080f7221 */ /* 0x004fcc0000000000 */
[----:B------:R-:W2:Y:S02]  /*0d10*/  ATOMG.E.EXCH.STRONG.GPU PT, R15, desc[UR4][R6.64], R15 ;  /* 0x8000000f060f79a8 */ /* 0x000ea4000c1ef104 */
[----:B--2---:R-:W-:-:S13]  /*0d20*/  FSETP.NEU.AND P3, PT, R15, RZ, PT ;  /* 0x000000ff0f00720b */ /* 0x004fda0003f6d000 */
[----:B------:R-:W-:Y:S05]  /*0d30*/  @P3 BRA `(.L_x_258) ;  /* 0xfffffffc00e83947 */ /* 0x000fea000383ffff */
.L_x_257:
[----:B------:R-:W-:Y:S05]  /*0d40*/  BSYNC B1 ;  /* 0x0000000000017941 */ /* 0x000fea0003800000 */
.L_x_256:
[----:B------:R-:W-:Y:S05]  /*0d50*/  @!P2 BRA `(.L_x_259) ;  /* 0xfffffffc004ca947 */ /* 0x000fea000383ffff */
[----:B------:R-:W-:Y:S05]  /*0d60*/  BSYNC B0 ;  /* 0x0000000000007941 */ /* 0x000fea0003800000 */
.L_x_252:
[----:B------:R-:W-:Y:S05]  /*0d70*/  @!P1 BRA `(.L_x_260) ;  /* 0xfffffffc001c9947 */ /* 0x000fea000383ffff */
.L_x_251:
[----:B------:R-:W-:Y:S05]  /*0d80*/  WARPSYNC.ALL ;  /* 0x0000000000007948 */ /* 0x000fea0003800000 */
[----:B------:R-:W-:Y:S06]  /*0d90*/  BAR.SYNC.DEFER_BLOCKING 0x0 ;  /* 0x0000000000007b1d */ /* 0x000fec0000010000 */
[----:B------:R-:W-:Y:S05]  /*0da0*/  @!P0 EXIT ;  /* 0x000000000000894d */ /* 0x000fea0003800000 */
[----:B-1----:R-:W0:Y:S01]  /*0db0*/  LDC.64 R14, c[0x0][0x388] ;  /* 0x0000e200ff0e7b82 */ /* 0x002e220000000a00 */
[----:B------:R-:W1:Y:S01]  /*0dc0*/  LDCU UR6, c[0x0][0x368] ;  /* 0x00006d00ff0677ac */ /* 0x000e620008000800 */
[----:B------:R-:W2:Y:S06]  /*0dd0*/  LDCU UR7, c[0x0][0x3dc] ;  /* 0x00007b80ff0777ac */ /* 0x000eac0008000800 */
[----:B------:R-:W3:Y:S08]  /*0de0*/  LDC.64 R12, c[0x0][0x390] ;  /* 0x0000e400ff0c7b82 */ /* 0x000ef00000000a00 */
[----:B------:R-:W4:Y:S02]  /*0df0*/  LDC.64 R10, c[0x0][0x398] ;  /* 0x0000e600ff0a7b82 */ /* 0x000f240000000a00 */
.L_x_261:
[----:B---3--:R-:W-:-:S04]  /*0e00*/  IMAD.WIDE R4, R3, 0x4, R12 ;  /* 0x0000000403047825 */ /* 0x008fc800078e020c */
[C---:B0-----:R-:W-:Y:S02]  /*0e10*/  IMAD.WIDE R6, R3.reuse, 0x4, R14 ;  /* 0x0000000403067825 */ /* 0x041fe400078e020e */
[----:B------:R-:W3:Y:S04]  /*0e20*/  LDG.E R4, desc[UR4][R4.64] ;  /* 0x0000000404047981 */ /* 0x000ee8000c1e1900 */
[----:B------:R-:W3:Y:S01]  /*0e30*/  LDG.E R7, desc[UR4][R6.64] ;  /* 0x0000000406077981 */ /* 0x000ee2000c1e1900 */
[C---:B----4-:R-:W-:Y:S01]  /*0e40*/  IMAD.WIDE R8, R3.reuse, 0x4, R10 ;  /* 0x0000000403087825 */ /* 0x050fe200078e020a */
[----:B-1----:R-:W-:-:S04]  /*0e50*/  IADD3 R3, PT, PT, R3, UR6, RZ ;  /* 0x0000000603037c10 */ /* 0x002fc8000fffe0ff */
[----:B--2---:R-:W-:Y:S01]  /*0e60*/  ISETP.GE.AND P0, PT, R3, UR7, PT ;  /* 0x0000000703007c0c */ /* 0x004fe2000bf06270 */
[----:B---3--:R-:W-:-:S05]  /*0e70*/  FADD R17, R4, -R7 ;  /* 0x8000000704117221 */ /* 0x008fca0000000000 */
[----:B------:R0:W-:Y:S07]  /*0e80*/  STG.E desc[UR4][R8.64], R17 ;  /* 0x0000001108007986 */ /* 0x0001ee000c101904 */
[----:B------:R-:W-:Y:S05]  /*0e90*/  @!P0 BRA `(.L_x_261) ;  /* 0xfffffffc00d88947 */ /* 0x000fea000383ffff */
[----:B------:R-:W-:Y:S05]  /*0ea0*/  EXIT ;  /* 0x000000000000794d */ /* 0x000fea0003800000 */
.L_x_262:
        /* <DEDUP_REMOVED lines=13> */
.L_x_1132:


//--------------------- .text._Z21integrate_flux_doublePdS_S_S_S_S_S_S_S_S_S_iii --------------------------
	.section	.text._Z21integrate_flux_doublePdS_S_S_S_S_S_S_S_S_S_iii,"ax",@progbits
	.align	128
        .global         _Z21integrate_flux_doublePdS_S_S_S_S_S_S_S_S_S_iii
        .type           _Z21integrate_flux_doublePdS_S_S_S_S_S_S_S_S_S_iii,@function
        .size           _Z21integrate_flux_doublePdS_S_S_S_S_S_S_S_S_S_iii,(.L_x_1133 - _Z21integrate_flux_doublePdS_S_S_S_S_S_S_S_S_S_iii)
        .other          _Z21integrate_flux_doublePdS_S_S_S_S_S_S_S_S_S_iii,@"STO_CUDA_ENTRY STV_DEFAULT"
_Z21integrate_flux_doublePdS_S_S_S_S_S_S_S_S_S_iii:
.text._Z21integrate_flux_doublePdS_S_S_S_S_S_S_S_S_S_iii:
        /* <DEDUP_REMOVED lines=16> */
[----:B------:R-:W-:-:S07]  /*0100*/  IMAD.MOV.U32 R24, RZ, RZ, R6 ;  /* 0x000000ffff187224 */ /* 0x000fce00078e0006 */
[----:B------:R-:W1:Y:S02]  /*0110*/  LDC R7, c[0x0][0x368] ;  /* 0x0000da00ff077b82 */ /* 0x000e640000000800 */
.L_x_267:
[----:B-1----:R-:W2:Y:S01]  /*0120*/  LDC.64 R10, c[0x0][0x390] ;  /* 0x0000e400ff0a7b82 */ /* 0x002ea20000000a00 */
[----:B------:R-:W3:Y:S01]  /*0130*/  LDCU UR6, c[0x0][0x3dc] ;  /* 0x00007b80ff0677ac */ /* 0x000ee20008000800 */
[----:B------:R-:W-:Y:S01]  /*0140*/  MOV R0, R24 ;  /* 0x0000001800007202 */ /* 0x000fe20000000f00 */
[----:B------:R-:W-:Y:S01]  /*0150*/  BSSY.RECONVERGENT B1, `(.L_x_265) ;  /* 0x0000018000017945 */ /* 0x000fe20003800200 */
[----:B------:R-:W-:-:S04]  /*0160*/  IMAD.MOV.U32 R26, RZ, RZ, R12 ;  /* 0x000000ffff1a7224 */ /* 0x000fc800078e000c */
[----:B------:R-:W4:Y:S08]  /*0170*/  LDC.64 R14, c[0x0][0x388] ;  /* 0x0000e200ff0e7b82 */ /* 0x000f300000000a00 */
[----:B------:R-:W0:Y:S01]  /*0180*/  LDC.64 R2, c[0x0][0x3b8] ;  /* 0x0000ee00ff027b82 */ /* 0x000e220000000a00 */
[----:B---3--:R-:W-:-:S07]  /*0190*/  IMAD.U32 R21, RZ, RZ, UR6 ;  /* 0x00000006ff157e24 */ /* 0x008fce000f8e00ff */
[----:B------:R-:W3:Y:S01]  /*01a0*/  LDC.64 R4, c[0x0][0x3c0] ;  /* 0x0000f000ff047b82 */ /* 0x000ee20000000a00 */
[----:B--2---:R-:W-:-:S07]  /*01b0*/  IMAD.WIDE R10, R24, 0x8, R10 ;  /* 0x00000008180a7825 */ /* 0x004fce00078e020a */
[----:B------:R-:W2:Y:S01]  /*01c0*/  LDC.64 R8, c[0x0][0x3c8] ;  /* 0x0000f200ff087b82 */ /* 0x000ea20000000a00 */
[----:B----4-:R-:W-:Y:S01]  /*01d0*/  IMAD.WIDE R14, R24, 0x8, R14 ;  /* 0x00000008180e7825 */ /* 0x010fe200078e020e */
[----:B-1----:R-:W-:-:S04]  /*01e0*/  IADD3 R24, PT, PT, R7, R24, RZ ;  /* 0x0000001807187210 */ /* 0x002fc80007ffe0ff */
[----:B------:R-:W-:-:S13]  /*01f0*/  ISETP.GE.AND P2, PT, R24, R21, PT ;  /* 0x000000151800720c */ /* 0x000fda0003f46270 */
.L_x_266:
[----:B------:R-:W-:Y:S01]  /*0200*/  MOV R13, UR7 ;  /* 0x00000007000d7c02 */ /* 0x000fe20008000f00 */
[----:B-1----:R1:W-:Y:S04]  /*0210*/  STG.E.64 desc[UR4][R10.64], RZ ;  /* 0x000000ff0a007986 */ /* 0x0023e8000c101b04 */
[--C-:B------:R-:W-:Y:S01]  /*0220*/  IMAD R19, R0, R13, R26.reuse ;  /* 0x0000000d00137224 */ /* 0x100fe200078e021a */
[----:B------:R1:W-:Y:S01]  /*0230*/  STG.E.64 desc[UR4][R14.64], RZ ;  /* 0x000000ff0e007986 */ /* 0x0003e2000c101b04 */
[----:B0-----:R-:W-:Y:S02]  /*0240*/  IMAD.IADD R26, R25, 0x1, R26 ;  /* 0x00000001191a7824 */ /* 0x001fe400078e021a */
[----:B--2---:R-:W-:-:S03]  /*0250*/  IMAD.WIDE R22, R19, 0x8, R8 ;  /* 0x0000000813167825 */ /* 0x004fc600078e0208 */
[----:B------:R-:W-:Y:S01]  /*0260*/  ISETP.GE.AND P1, PT, R26, R13, PT ;  /* 0x0000000d1a00720c */ /* 0x000fe20003f26270 */
[C---:B---3--:R-:W-:Y:S01]  /*0270*/  IMAD.WIDE R16, R19.reuse, 0x8, R4 ;  /* 0x0000000813107825 */ /* 0x048fe200078e0204 */
[----:B------:R1:W-:Y:S03]  /*0280*/  STG.E.64 desc[UR4][R22.64], RZ ;  /* 0x000000ff16007986 */ /* 0x0003e6000c101b04 */
[----:B------:R-:W-:Y:S01]  /*0290*/  IMAD.WIDE R18, R19, 0x8, R2 ;  /* 0x0000000813127825 */ /* 0x000fe200078e0202 */
[----:B------:R1:W-:Y:S04]  /*02a0*/  STG.E.64 desc[UR4][R16.64], RZ ;  /* 0x000000ff10007986 */ /* 0x0003e8000c101b04 */
[----:B------:R1:W-:Y:S03]  /*02b0*/  STG.E.64 desc[UR4][R18.64], RZ ;  /* 0x000000ff12007986 */ /* 0x0003e6000c101b04 */
[----:B------:R-:W-:Y:S05]  /*02c0*/  @!P1 BRA `(.L_x_266) ;  /* 0xfffffffc00cc9947 */ /* 0x000fea000383ffff */
[----:B------:R-:W-:Y:S05]  /*02d0*/  BSYNC.RECONVERGENT B1 ;  /* 0x0000000000017941 */ /* 0x000fea0003800200 */
.L_x_265:
[----:B------:R-:W-:Y:S05]  /*02e0*/  @!P2 BRA `(.L_x_267) ;  /* 0xfffffffc008ca947 */ /* 0x000fea000383ffff */
.L_x_264:
[----:B------:R-:W-:Y:S05]  /*02f0*/  BSYNC.RECONVERGENT B0 ;  /* 0x0000000000007941 */ /* 0x000fea0003800200 */
.L_x_263:
[----:B------:R-:W-:Y:S06]  /*0300*/  BAR.SYNC.DEFER_BLOCKING 0x0 ;  /* 0x0000000000007b1d */ /* 0x000fec0000010000 */
[----:B------:R-:W-:Y:S05]  /*0310*/  @!P0 BRA `(.L_x_268) ;  /* 0x0000000400548947 */ /* 0x000fea0003800000 */
[----:B------:R-:W0:Y:S01]  /*0320*/  LDC R7, c[0x0][0x360] ;  /* 0x0000d800ff077b82 */ /* 0x000e220000000800 */
[----:B------:R-:W-:-:S07]  /*0330*/  MOV R5, R6 ;  /* 0x0000000600057202 */ /* 0x000fce0000000f00 */
[----:B------:R-:W2:Y:S02]  /*0340*/  LDC R4, c[0x0][0x364] ;  /* 0x0000d900ff047b82 */ /* 0x000ea40000000800 */
.L_x_279:
[----:B------:R-:W-:Y:S01]  /*0350*/  BSSY B1, `(.L_x_269) ;  /* 0x000004b000017945 */ /* 0x000fe20003800000 */
[----:B------:R-:W-:-:S07]  /*0360*/  IMAD.MOV.U32 R3, RZ, RZ, R20 ;  /* 0x000000ffff037224 */ /* 0x000fce00078e0014 */
.L_x_278:
[----:B-1----:R-:W1:Y:S01]  /*0370*/  LDC.64 R14, c[0x0][0x3d0] ;  /* 0x0000f400ff0e7b82 */ /* 0x002e620000000a00 */
[----:B------:R-:W-:Y:S01]  /*0380*/  BSSY B0, `(.L_x_270) ;  /* 0x0000044000007945 */ /* 0x000fe20003800000 */
[----:B------:R-:W-:Y:S01]  /*0390*/  MOV R2, R12 ;  /* 0x0000000c00027202 */ /* 0x000fe20000000f00 */
[----:B-1----:R-:W-:-:S07]  /*03a0*/  IMAD.WIDE R14, R3, 0x8, R14 ;  /* 0x00000008030e7825 */ /* 0x002fce00078e020e */
.L_x_277:
[----:B------:R-:W1:Y:S01]  /*03b0*/  LDCU UR6, c[0x0][0x3d8] ;  /* 0x00007b00ff0677ac */ /* 0x000e620008000800 */
[----:B------:R-:W3:Y:S01]  /*03c0*/  LDC R0, c[0x0][0x3e0] ;  /* 0x0000f800ff007b82 */ /* 0x000ee20000000800 */
[----:B------:R-:W4:Y:S07]  /*03d0*/  LDG.E.64 R10, desc[UR4][R14.64] ;  /* 0x000000040e0a7981 */ /* 0x000f2e000c1e1b00 */
[----:B------:R-:W0:Y:S08]  /*03e0*/  LDC.64 R8, c[0x0][0x3b0] ;  /* 0x0000ec00ff087b82 */ /* 0x000e300000000a00 */
[----:B------:R-:W2:Y:S01]  /*03f0*/  LDC.64 R18, c[0x0][0x3c8] ;  /* 0x0000f200ff127b82 */ /* 0x000ea20000000a00 */
[----:B-1----:R-:W-:-:S04]  /*0400*/  IMAD.U32 R13, RZ, RZ, UR6 ;  /* 0x00000006ff0d7e24 */ /* 0x002fc8000f8e00ff */
[----:B------:R-:W-:-:S04]  /*0410*/  IMAD R22, R5, R13, R2 ;  /* 0x0000000d05167224 */ /* 0x000fc800078e0202 */
[----:B---3--:R-:W-:-:S04]  /*0420*/  IMAD R21, R22, R0, R3 ;  /* 0x0000000016157224 */ /* 0x008fc800078e0203 */
[----:B0-----:R-:W-:-:S05]  /*0430*/  IMAD.WIDE R24, R21, 0x8, R8 ;  /* 0x0000000815187825 */ /* 0x001fca00078e0208 */
[----:B------:R-:W3:Y:S01]  /*0440*/  LDG.E.64 R16, desc[UR4][R24.64] ;  /* 0x0000000418107981 */ /* 0x000ee2000c1e1b00 */
[----:B--2---:R-:W-:-:S05]  /*0450*/  IMAD.WIDE R18, R22, 0x8, R18 ;  /* 0x0000000816127825 */ /* 0x004fca00078e0212 */
[----:B------:R0:W5:Y:S01]  /*0460*/  LDG.E.64 R8, desc[UR4][R18.64] ;  /* 0x0000000412087981 */ /* 0x000162000c1e1b00 */
[----:B------:R-:W-:Y:S01]  /*0470*/  IADD3 R2, PT, PT, R7, R2, RZ ;  /* 0x0000000207027210 */ /* 0x000fe20007ffe0ff */
[----:B------:R-:W-:Y:S03]  /*0480*/  BSSY B2, `(.L_x_271) ;  /* 0x000000c000027945 */ /* 0x000fe60003800000 */
[----:B------:R-:W-:Y:S01]  /*0490*/  ISETP.GE.AND P1, PT, R2, R13, PT ;  /* 0x0000000d0200720c */ /* 0x000fe20003f26270 */
[----:B----4-:R-:W-:-:S08]  /*04a0*/  DMUL R10, R10, 0.5 ;  /* 0x3fe000000a0a7828 */ /* 0x010fd00000000000 */
[----:B0--3--:R-:W-:-:S11]  /*04b0*/  DMUL R16, R10, R16 ;  /* 0x000000100a107228 */ /* 0x009fd60000000000 */
.L_x_272:
[----:B-----5:R-:W-:Y:S01]  /*04c0*/  DADD R10, R16, R8 ;  /* 0x00000000100a7229 */ /* 0x020fe20000000008 */
[----:B------:R-:W-:Y:S09]  /*04d0*/  YIELD ;  /* 0x0000000000007946 */ /* 0x000ff20003800000 */
[----:B------:R-:W2:Y:S02]  /*04e0*/  ATOMG.E.CAS.64.STRONG.GPU PT, R10, [R18], R8, R10 ;  /* 0x00000008120a73a9 */ /* 0x000ea400001ee50a */
[----:B--2---:R-:W-:Y:S01]  /*04f0*/  ISETP.NE.U32.AND P0, PT, R8, R10, PT ;  /* 0x0000000a0800720c */ /* 0x004fe20003f05070 */
[----:B------:R-:W-:-:S03]  /*0500*/  IMAD.MOV.U32 R8, RZ, RZ, R10 ;  /* 0x000000ffff087224 */ /* 0x000fc600078e000a */
[-C--:B------:R-:W-:Y:S02]  /*0510*/  ISETP.NE.AND.EX P0, PT, R9, R11.reuse, PT, P0 ;  /* 0x0000000b0900720c */ /* 0x080fe40003f05300 */
[----:B------:R-:W-:-:S11]  /*0520*/  MOV R9, R11 ;  /* 0x0000000b00097202 */ /* 0x000fd60000000f00 */
[----:B------:R-:W-:Y:S05]  /*0530*/  @P0 BRA `(.L_x_272) ;  /* 0xfffffffc00e00947 */ /* 0x000fea000383ffff */
[----:B------:R-:W-:Y:S05]  /*0540*/  BSYNC B2 ;  /* 0x0000000000027941 */ /* 0x000fea0003800000 */
.L_x_271:
[----:B------:R-:W0:Y:S01]  /*0550*/  LDC.64 R8, c[0x0][0x3a8] ;  /* 0x0000ea00ff087b82 */ /* 0x000e220000000a00 */
[----:B------:R-:W2:Y:S07]  /*0560*/  LDG.E.64 R10, desc[UR4][R14.64] ;  /* 0x000000040e0a7981 */ /* 0x000eae000c1e1b00 */
[----:B------:R-:W1:Y:S01]  /*0570*/  LDC.64 R16, c[0x0][0x3c0] ;  /* 0x0000f000ff107b82 */ /* 0x000e620000000a00 */
[----:B0-----:R-:W-:-:S05]  /*0580*/  IMAD.WIDE R24, R21, 0x8, R8 ;  /* 0x0000000815187825 */ /* 0x001fca00078e0208 */
[----:B------:R-:W3:Y:S01]  /*0590*/  LDG.E.64 R18, desc[UR4][R24.64] ;  /* 0x0000000418127981 */ /* 0x000ee2000c1e1b00 */
[----:B-1----:R-:W-:-:S05]  /*05a0*/  IMAD.WIDE R16, R22, 0x8, R16 ;  /* 0x0000000816107825 */ /* 0x002fca00078e0210 */
[----:B------:R0:W5:Y:S01]  /*05b0*/  LDG.E.64 R8, desc[UR4][R16.64] ;  /* 0x0000000410087981 */ /* 0x000162000c1e1b00 */
[----:B------:R-:W-:Y:S01]  /*05c0*/  BSSY B2, `(.L_x_273) ;  /* 0x000000b000027945 */ /* 0x000fe20003800000 */
[----:B--2---:R-:W-:-:S08]  /*05d0*/  DMUL R10, R10, 0.5 ;  /* 0x3fe000000a0a7828 */ /* 0x004fd00000000000 */
[----:B0--3--:R-:W-:-:S11]  /*05e0*/  DMUL R18, R10, R18 ;  /* 0x000000120a127228 */ /* 0x009fd60000000000 */
.L_x_274:
        /* <DEDUP_REMOVED lines=9> */
.L_x_273:
        /* <DEDUP_REMOVED lines=10> */
.L_x_276:
        /* <DEDUP_REMOVED lines=9> */
.L_x_275:
[----:B------:R-:W-:Y:S05]  /*07b0*/  @!P1 BRA `(.L_x_277) ;  /* 0xfffffff800fc9947 */ /* 0x000fea000383ffff */
[----:B------:R-:W-:Y:S05]  /*07c0*/  BSYNC B0 ;  /* 0x0000000000007941 */ /* 0x000fea0003800000 */
.L_x_270:
[----:B------:R-:W-:-:S05]  /*07d0*/  IMAD.IADD R3, R4, 0x1, R3 ;  /* 0x0000000104037824 */ /* 0x000fca00078e0203 */
[----:B------:R-:W-:-:S13]  /*07e0*/  ISETP.GE.AND P0, PT, R3, R0, PT ;  /* 0x000000000300720c */ /* 0x000fda0003f06270 */
[----:B------:R-:W-:Y:S05]  /*07f0*/  @!P0 BRA `(.L_x_278) ;  /* 0xfffffff800dc8947 */ /* 0x000fea000383ffff */
[----:B------:R-:W-:Y:S05]  /*0800*/  BSYNC B1 ;  /* 0x0000000000017941 */ /* 0x000fea0003800000 */
.L_x_269:
[----:B------:R-:W0:Y:S01]  /*0810*/  LDCU UR7, c[0x0][0x3dc] ;  /* 0x00007b80ff0777ac */ /* 0x000e220008000800 */
[----:B------:R-:W1:Y:S01]  /*0820*/  LDCU UR6, c[0x0][0x368] ;  /* 0x00006d00ff0677ac */ /* 0x000e620008000800 */
[----:B0-----:R-:W-:Y:S01]  /*0830*/  IMAD.U32 R21, RZ, RZ, UR7 ;  /* 0x00000007ff157e24 */ /* 0x001fe2000f8e00ff */
[----:B-1----:R-:W-:-:S04]  /*0840*/  IADD3 R5, PT, PT, R5, UR6, RZ ;  /* 0x0000000605057c10 */ /* 0x002fc8000fffe0ff */
[----:B------:R-:W-:-:S13]  /*0850*/  ISETP.GE.AND P0, PT, R5, R21, PT ;  /* 0x000000150500720c */ /* 0x000fda0003f06270 */
[----:B------:R-:W-:Y:S05]  /*0860*/  @!P0 BRA `(.L_x_279) ;  /* 0xfffffff800b88947 */ /* 0x000fea000383ffff */
.L_x_268:
[----:B------:R-:W-:Y:S01]  /*0870*/  ISETP.GE.AND P0, PT, R6, R21, PT ;  /* 0x000000150600720c */ /* 0x000fe20003f06270 */
[----:B------:R-:W-:Y:S05]  /*0880*/  WARPSYNC.ALL ;  /* 0x0000000000007948 */ /* 0x000fea0003800000 */
[----:B------:R-:W-:Y:S01]  /*0890*/  BAR.SYNC.DEFER_BLOCKING 0x0 ;  /* 0x0000000000007b1d */ /* 0x000fe20000010000 */
[----:B------:R-:W-:-:S04]  /*08a0*/  ISETP.LT.AND P0, PT, R12, R13, !P0 ;  /* 0x0000000d0c00720c */ /* 0x000fc80004701270 */
[----:B------:R-:W-:-:S13]  /*08b0*/  ISETP.EQ.AND P0, PT, R20, RZ, P0 ;  /* 0x000000ff1400720c */ /* 0x000fda0000702270 */
[----:B------:R-:W-:Y:S05]  /*08c0*/  @!P0 BRA `(.L_x_280) ;  /* 0x0000000000e88947 */ /* 0x000fea0003800000 */
[----:B------:R-:W0:Y:S01]  /*08d0*/  LDC R0, c[0x0][0x360] ;  /* 0x0000d800ff007b82 */ /* 0x000e220000000800 */
[----:B-1----:R-:W-:-:S07]  /*08e0*/  MOV R16, R6 ;  /* 0x0000000600107202 */ /* 0x002fce0000000f00 */
[----:B------:R-:W1:Y:S02]  /*08f0*/  LDC R7, c[0x0][0x368] ;  /* 0x0000da00ff077b82 */ /* 0x000e640000000800 */
.L_x_287:
[----:B------:R-:W2:Y:S01]  /*0900*/  LDC.64 R2, c[0x0][0x390] ;  /* 0x0000e400ff027b82 */ /* 0x000ea20000000a00 */
[----:B------:R-:W3:Y:S01]  /*0910*/  LDCU UR6, c[0x0][0x3dc] ;  /* 0x00007b80ff0677ac */ /* 0x000ee20008000800 */
[----:B------:R-:W-:Y:S01]  /*0920*/  IMAD.MOV.U32 R13, RZ, RZ, R16 ;  /* 0x000000ffff0d7224 */ /* 0x000fe200078e0010 */
[----:B------:R-:W-:Y:S01]  /*0930*/  BSSY B0, `(.L_x_281) ;  /* 0x0000032000007945 */ /* 0x000fe20003800000 */
[----:B------:R-:W-:-:S04]  /*0940*/  IMAD.MOV.U32 R17, RZ, RZ, R12 ;  /* 0x000000ffff117224 */ /* 0x000fc800078e000c */
[----:B------:R-:W4:Y:S01]  /*0950*/  LDC.64 R4, c[0x0][0x388] ;  /* 0x0000e200ff047b82 */ /* 0x000f220000000a00 */
[----:B--2---:R-:W-:-:S04]  /*0960*/  IMAD.WIDE R2, R16, 0x8, R2 ;  /* 0x0000000810027825 */ /* 0x004fc800078e0202 */
[----:B----4-:R-:W-:Y:S01]  /*0970*/  IMAD.WIDE R4, R16, 0x8, R4 ;  /* 0x0000000810047825 */ /* 0x010fe200078e0204 */
[----:B-1----:R-:W-:-:S04]  /*0980*/  IADD3 R16, PT, PT, R7, R16, RZ ;  /* 0x0000001007107210 */ /* 0x002fc80007ffe0ff */
[----:B---3--:R-:W-:-:S13]  /*0990*/  ISETP.GE.AND P2, PT, R16, UR6, PT ;  /* 0x0000000610007c0c */ /* 0x008fda000bf46270 */
.L_x_286:
[----:B------:R-:W1:Y:S01]  /*09a0*/  LDC.64 R14, c[0x0][0x380] ;  /* 0x0000e000ff0e7b82 */ /* 0x000e620000000a00 */
[----:B------:R-:W2:Y:S01]  /*09b0*/  LDCU UR6, c[0x0][0x3d8] ;  /* 0x00007b00ff0677ac */ /* 0x000ea20008000800 */
[----:B------:R3:W5:Y:S06]  /*09c0*/  LDG.E.64 R8, desc[UR4][R2.64] ;  /* 0x0000000402087981 */ /* 0x00076c000c1e1b00 */
[----:B------:R-:W4:Y:S01]  /*09d0*/  LDC.64 R22, c[0x0][0x3c0] ;  /* 0x0000f000ff167b82 */ /* 0x000f220000000a00 */
[----:B--2---:R-:W-:Y:S02]  /*09e0*/  IMAD R20, R13, UR6, R17 ;  /* 0x000000060d147c24 */ /* 0x004fe4000f8e0211 */
[----:B-1----:R-:W-:-:S05]  /*09f0*/  IMAD.WIDE R14, R17, 0x8, R14 ;  /* 0x00000008110e7825 */ /* 0x002fca00078e020e */
[----:B------:R-:W2:Y:S01]  /*0a00*/  LDG.E.64 R10, desc[UR4][R14.64] ;  /* 0x000000040e0a7981 */ /* 0x000ea2000c1e1b00 */
[----:B----4-:R-:W-:-:S05]  /*0a10*/  IMAD.WIDE R22, R20, 0x8, R22 ;  /* 0x0000000814167825 */ /* 0x010fca00078e0216 */
[----:B------:R-:W2:Y:S01]  /*0a20*/  LDG.E.64 R18, desc[UR4][R22.64] ;  /* 0x0000000416127981 */ /* 0x000ea2000c1e1b00 */
[----:B0-----:R-:W-:Y:S01]  /*0a30*/  IADD3 R17, PT, PT, R0, R17, RZ ;  /* 0x0000001100117210 */ /* 0x001fe20007ffe0ff */
[----:B------:R-:W-:Y:S03]  /*0a40*/  BSSY B1, `(.L_x_282) ;  /* 0x000000b000017945 */ /* 0x000fe60003800000 */
[----:B------:R-:W-:Y:S01]  /*0a50*/  ISETP.GE.AND P3, PT, R17, UR6, PT ;  /* 0x0000000611007c0c */ /* 0x000fe2000bf66270 */
[----:B--23--:R-:W-:-:S12]  /*0a60*/  DMUL R18, R18, R10 ;  /* 0x0000000a12127228 */ /* 0x00cfd80000000000 */
.L_x_283:
        /* <DEDUP_REMOVED lines=9> */
.L_x_282:
[----:B------:R-:W0:Y:S01]  /*0b00*/  LDC.64 R10, c[0x0][0x3c8] ;  /* 0x0000f200ff0a7b82 */ /* 0x000e220000000a00 */
[----:B------:R-:W2:Y:S07]  /*0b10*/  LDG.E.64 R14, desc[UR4][R14.64] ;  /* 0x000000040e0e7981 */ /* 0x000eae000c1e1b00 */
[----:B------:R-:W1:Y:S01]  /*0b20*/  LDC.64 R8, c[0x0][0x3b8] ;  /* 0x0000ee00ff087b82 */ /* 0x000e620000000a00 */
[----:B0-----:R-:W-:-:S06]  /*0b30*/  IMAD.WIDE R10, R20, 0x8, R10 ;  /* 0x00000008140a7825 */ /* 0x001fcc00078e020a */
[----:B------:R-:W3:Y:S01]  /*0b40*/  LDG.E.64 R10, desc[UR4][R10.64] ;  /* 0x000000040a0a7981 */ /* 0x000ee2000c1e1b00 */
[----:B-1----:R-:W-:-:S03]  /*0b50*/  IMAD.WIDE R20, R20, 0x8, R8 ;  /* 0x0000000814147825 */ /* 0x002fc600078e0208 */
[----:B------:R0:W5:Y:S04]  /*0b60*/  LDG.E.64 R8, desc[UR4][R4.64] ;  /* 0x0000000404087981 */ /* 0x000168000c1e1b00 */
[----:B------:R-:W3:Y:S01]  /*0b70*/  LDG.E.64 R20, desc[UR4][R20.64] ;  /* 0x0000000414147981 */ /* 0x000ee2000c1e1b00 */
[----:B------:R-:W-:Y:S01]  /*0b80*/  BSSY B1, `(.L_x_284) ;  /* 0x000000b000017945 */ /* 0x000fe20003800000 */
[----:B---3--:R-:W-:-:S08]  /*0b90*/  DADD R18, R10, R20 ;  /* 0x000000000a127229 */ /* 0x008fd00000000014 */
[----:B0-2---:R-:W-:-:S11]  /*0ba0*/  DMUL R18, R18, R14 ;  /* 0x0000000e12127228 */ /* 0x005fd60000000000 */
.L_x_285:
        /* <DEDUP_REMOVED lines=9> */
.L_x_284:
[----:B------:R-:W-:Y:S05]  /*0c40*/  @!P3 BRA `(.L_x_286) ;  /* 0xfffffffc0054b947 */ /* 0x000fea000383ffff */
[----:B------:R-:W-:Y:S05]  /*0c50*/  BSYNC B0 ;  /* 0x0000000000007941 */ /* 0x000fea0003800000 */
.L_x_281:
[----:B------:R-:W-:Y:S05]  /*0c60*/  @!P2 BRA `(.L_x_287) ;  /* 0xfffffffc0024a947 */ /* 0x000fea000383ffff */
.L_x_280:
        /* <DEDUP_REMOVED lines=8> */
.L_x_288:
[----:B---3--:R-:W-:-:S04]  /*0cf0*/  IMAD.WIDE R2, R6, 0x8, R14 ;  /* 0x0000000806027825 */ /* 0x008fc800078e020e */
[C---:B0-----:R-:W-:Y:S02]  /*0d00*/  IMAD.WIDE R4, R6.reuse, 0x8, R16 ;  /* 0x0000000806047825 */ /* 0x041fe400078e0210 */
[----:B------:R-:W3:Y:S04]  /*0d10*/  LDG.E.64 R2, desc[UR4][R2.64] ;  /* 0x0000000402027981 */ /* 0x000ee8000c1e1b00 */
[----:B------:R-:W3:Y:S01]  /*0d20*/  LDG.E.64 R4, desc[UR4][R4.64] ;  /* 0x0000000404047981 */ /* 0x000ee2000c1e1b00 */
[----:B----4-:R-:W-:-:S04]  /*0d30*/  IMAD.WIDE R10, R6, 0x8, R12 ;  /* 0x00000008060a7825 */ /* 0x010fc800078e020c */
[----:B-1----:R-:W-:-:S05]  /*0d40*/  VIADD R6, R6, UR6 ;  /* 0x0000000606067c36 */ /* 0x002fca0008000000 */
[----:B--2---:R-:W-:Y:S01]  /*0d50*/  ISETP.GE.AND P0, PT, R6, UR7, PT ;  /* 0x0000000706007c0c */ /* 0x004fe2000bf06270 */
[----:B---3--:R-:W-:-:S07]  /*0d60*/  DADD R8, R2, -R4 ;  /* 0x0000000002087229 */ /* 0x008fce0000000804 */
[----:B------:R0:W-:Y:S05]  /*0d70*/  STG.E.64 desc[UR4][R10.64], R8 ;  /* 0x000000080a007986 */ /* 0x0001ea000c101b04 */
[----:B------:R-:W-:Y:S05]  /*0d80*/  @!P0 BRA `(.L_x_288) ;  /* 0xfffffffc00d88947 */ /* 0x000fea000383ffff */
[----:B------:R-:W-:Y:S05]  /*0d90*/  EXIT ;  /* 0x000000000000794d */ /* 0x000fea0003800000 */
.L_x_289:
        /* <DEDUP_REMOVED lines=14> */
.L_x_1133:


//--------------------- .text._Z14integrate_fluxPdS_S_S_S_S_S_S_S_S_S_iii --------------------------
	.section	.text._Z14integrate_fluxPdS_S_S_S_S_S_S_S_S_S_iii,"ax",@progbits
	.align	128
        .global         _Z14integrate_fluxPdS_S_S_S_S_S_S_S_S_S_iii
        .type           _Z14integrate_fluxPdS_S_S_S_S_S_S_S_S_S_iii,@function
        .size           _Z14integrate_fluxPdS_S_S_S_S_S_S_S_S_S_iii,(.L_x_1134 - _Z14integrate_fluxPdS_S_S_S_S_S_S_S_S_S_iii)
        .other          _Z14integrate_fluxPdS_S_S_S_S_S_S_S_S_S_iii,@"STO_CUDA_ENTRY STV_DEFAULT"
_Z14integrate_fluxPdS_S_S_S_S_S_S_S_S_S_iii:
.text._Z14integrate_fluxPdS_S_S_S_S_S_S_S_S_S_iii:
        /* <DEDUP_REMOVED lines=10> */
[----:B------:R-:W-:Y:S01]  /*00a0*/  CS2R R16, SRZ ;  /* 0x0000000000107805 */ /* 0x000fe2000001ff00 */
[----:B------:R-:W2:Y:S05]  /*00b0*/  LDCU UR6, c[0x0][0x3d8] ;  /* 0x00007b00ff0677ac */ /* 0x000eaa0008000800 */
[----:B------:R-:W3:Y:S01]  /*00c0*/  LDC.64 R10, c[0x0][0x388] ;  /* 0x0000e200ff0a7b82 */ /* 0x000ee20000000a00 */
[----:B--2---:R-:W-:Y:S01]  /*00d0*/  UISETP.GE.AND UP0, UPT, UR6, 0x1, UPT ;  /* 0x000000010600788c */ /* 0x004fe2000bf06270 */
[----:B0-----:R-:W-:-:S05]  /*00e0*/  IMAD.WIDE R12, R0, 0x8, R12 ;  /* 0x00000008000c7825 */ /* 0x001fca00078e020c */
[----:B-1----:R0:W-:Y:S01]  /*00f0*/  STG.E.64 desc[UR10][R12.64], RZ ;  /* 0x000000ff0c007986 */ /* 0x0021e2000c101b0a */
[----:B---3--:R-:W-:-:S05]  /*0100*/  IMAD.WIDE R10, R0, 0x8, R10 ;  /* 0x00000008000a7825 */ /* 0x008fca00078e020a */
[----:B------:R0:W-:Y:S01]  /*0110*/  STG.E.64 desc[UR10][R10.64], RZ ;  /* 0x000000ff0a007986 */ /* 0x0001e2000c101b0a */
[----:B------:R-:W-:Y:S05]  /*0120*/  BRA.U !UP0, `(.L_x_290) ;  /* 0x0000001508b07547 */ /* 0x000fea000b800000 */
[----:B------:R-:W1:Y:S02]  /*0130*/  LDCU UR4, c[0x0][0x3e0] ;  /* 0x00007c00ff0477ac */ /* 0x000e640008000800 */
[----:B-1----:R-:W-:-:S09]  /*0140*/  UISETP.GE.AND UP0, UPT, UR4, 0x1, UPT ;  /* 0x000000010400788c */ /* 0x002fd2000bf06270 */
[----:B------:R-:W-:Y:S05]  /*0150*/  BRA.U !UP0, `(.L_x_291) ;  /* 0x0000000d08407547 */ /* 0x000fea000b800000 */
[----:B------:R-:W-:-:S07]  /*0160*/  HFMA2 R3, -RZ, RZ, 0, 0 ;  /* 0x00000000ff037431 */ /* 0x000fce00000001ff */
.L_x_296:
[----:B-1----:R-:W1:Y:S01]  /*0170*/  LDC.64 R8, c[0x0][0x3c8] ;  /* 0x0000f200ff087b82 */ /* 0x002e620000000a00 */
[----:B------:R-:W2:Y:S01]  /*0180*/  LDCU UR9, c[0x0][0x3d8] ;  /* 0x00007b00ff0977ac */ /* 0x000ea20008000800 */
[----:B------:R-:W-:Y:S01]  /*0190*/  MOV R29, RZ ;  /* 0x000000ff001d7202 */ /* 0x000fe20000000f00 */
[----:B------:R-:W3:Y:S05]  /*01a0*/  LDCU UR6, c[0x0][0x3e0] ;  /* 0x00007c00ff0677ac */ /* 0x000eea0008000800 */
[----:B------:R-:W4:Y:S08]  /*01b0*/  LDC.64 R6, c[0x0][0x3c0] ;  /* 0x0000f000ff067b82 */ /* 0x000f300000000a00 */
[----:B------:R-:W5:Y:S01]  /*01c0*/  LDC.64 R4, c[0x0][0x3b8] ;  /* 0x0000ee00ff047b82 */ /* 0x000f620000000a00 */
[----:B--2---:R-:W-:Y:S01]  /*01d0*/  IMAD R15, R0, UR9, R3 ;  /* 0x00000009000f7c24 */ /* 0x004fe2000f8e0203 */
[----:B---3--:R-:W-:-:S03]  /*01e0*/  UISETP.GE.U32.AND UP0, UPT, UR6, 0x4, UPT ;  /* 0x000000040600788c */ /* 0x008fc6000bf06070 */
[----:B-1----:R-:W-:-:S04]  /*01f0*/  IMAD.WIDE R8, R15, 0x8, R8 ;  /* 0x000000080f087825 */ /* 0x002fc800078e0208 */
[C---:B------:R-:W-:Y:S01]  /*0200*/  IMAD R2, R15.reuse, UR6, RZ ;  /* 0x000000060f027c24 */ /* 0x040fe2000f8e02ff */
[----:B------:R1:W-:Y:S01]  /*0210*/  STG.E.64 desc[UR10][R8.64], RZ ;  /* 0x000000ff08007986 */ /* 0x0003e2000c101b0a */
[----:B----4-:R-:W-:-:S05]  /*0220*/  IMAD.WIDE R6, R15, 0x8, R6 ;  /* 0x000000080f067825 */ /* 0x010fca00078e0206 */
[----:B------:R1:W-:Y:S01]  /*0230*/  STG.E.64 desc[UR10][R6.64], RZ ;  /* 0x000000ff06007986 */ /* 0x0003e2000c101b0a */
[----:B-----5:R-:W-:-:S05]  /*0240*/  IMAD.WIDE R4, R15, 0x8, R4 ;  /* 0x000000080f047825 */ /* 0x020fca00078e0204 */
[----:B------:R1:W-:Y:S01]  /*0250*/  STG.E.64 desc[UR10][R4.64], RZ ;  /* 0x000000ff04007986 */ /* 0x0003e2000c101b0a */
[----:B------:R-:W-:Y:S05]  /*0260*/  BRA.U !UP0, `(.L_x_292) ;  /* 0x0000000508747547 */ /* 0x000fea000b800000 */
[----:B------:R-:W2:Y:S01]  /*0270*/  LDCU.64 UR4, c[0x0][0x3d0] ;  /* 0x00007a00ff0477ac */ /* 0x000ea20008000a00 */
[----:B------:R-:W-:Y:S01]  /*0280*/  MOV R28, R2 ;  /* 0x00000002001c7202 */ /* 0x000fe20000000f00 */
[----:B------:R-:W-:-:S04]  /*0290*/  ULOP3.LUT UR7, UR6, 0x7ffffffc, URZ, 0xc0, !UPT ;  /* 0x7ffffffc06077892 */ /* 0x000fc8000f8ec0ff */
[----:B------:R-:W-:Y:S02]  /*02a0*/  UIADD3 UR8, UPT, UPT, -UR7, URZ, URZ ;  /* 0x000000ff07087290 */ /* 0x000fe4000fffe1ff */
[----:B--2---:R-:W-:-:S04]  /*02b0*/  UIADD3 UR4, UP0, UPT, UR4, 0x10, URZ ;  /* 0x0000001004047890 */ /* 0x004fc8000ff1e0ff */
[----:B------:R-:W-:Y:S02]  /*02c0*/  UIADD3.X UR5, UPT, UPT, URZ, UR5, URZ, UP0, !UPT ;  /* 0x00000005ff057290 */ /* 0x000fe400087fe4ff */
[----:B------:R-:W-:-:S04]  /*02d0*/  MOV R14, UR4 ;  /* 0x00000004000e7c02 */ /* 0x000fc80008000f00 */
[----:B------:R-:W-:-:S07]  /*02e0*/  MOV R15, UR5 ;  /* 0x00000005000f7c02 */ /* 0x000fce0008000f00 */
.L_x_293:
[----:B--2---:R-:W2:Y:S01]  /*02f0*/  LDC.64 R26, c[0x0][0x3b0] ;  /* 0x0000ec00ff1a7b82 */ /* 0x004ea20000000a00 */
[----:B------:R-:W3:Y:S04]  /*0300*/  LDG.E.64 R22, desc[UR10][R14.64+-0x10] ;  /* 0xfffff00a0e167981 */ /* 0x000ee8000c1e1b00 */
[----:B------:R-:W4:Y:S03]  /*0310*/  LDG.E.64 R20, desc[UR10][R8.64] ;  /* 0x0000000a08147981 */ /* 0x000f26000c1e1b00 */
[----:B------:R-:W5:Y:S01]  /*0320*/  LDC.64 R16, c[0x0][0x3a8] ;  /* 0x0000ea00ff107b82 */ /* 0x000f620000000a00 */
[----:B--2---:R-:W-:-:S05]  /*0330*/  IMAD.WIDE R26, R28, 0x8, R26 ;  /* 0x000000081c1a7825 */ /* 0x004fca00078e021a */
[----:B------:R-:W4:Y:S01]  /*0340*/  LDG.E.64 R18, desc[UR10][R26.64] ;  /* 0x0000000a1a127981 */ /* 0x000f22000c1e1b00 */
[----:B-----5:R-:W-:Y:S01]  /*0350*/  IMAD.WIDE R16, R28, 0x8, R16 ;  /* 0x000000081c107825 */ /* 0x020fe200078e0210 */
[----:B---3--:R-:W-:-:S08]  /*0360*/  DMUL R22, R22, 0.5 ;  /* 0x3fe0000016167828 */ /* 0x008fd00000000000 */
[----:B----4-:R-:W-:-:S07]  /*0370*/  DFMA R20, R22, R18, R20 ;  /* 0x000000121614722b */ /* 0x010fce0000000014 */
[----:B------:R2:W-:Y:S04]  /*0380*/  STG.E.64 desc[UR10][R8.64], R20 ;  /* 0x0000001408007986 */ /* 0x0005e8000c101b0a */
[----:B------:R-:W3:Y:S04]  /*0390*/  LDG.E.64 R22, desc[UR10][R14.64+-0x10] ;  /* 0xfffff00a0e167981 */ /* 0x000ee8000c1e1b00 */
[----:B------:R-:W4:Y:S04]  /*03a0*/  LDG.E.64 R18, desc[UR10][R16.64] ;  /* 0x0000000a10127981 */ /* 0x000f28000c1e1b00 */
[----:B--2---:R-:W4:Y:S01]  /*03b0*/  LDG.E.64 R20, desc[UR10][R6.64] ;  /* 0x0000000a06147981 */ /* 0x004f22000c1e1b00 */
[----:B---3--:R-:W-:-:S08]  /*03c0*/  DMUL R22, R22, 0.5 ;  /* 0x3fe0000016167828 */ /* 0x008fd00000000000 */
[----:B----4-:R-:W-:Y:S01]  /*03d0*/  DFMA R22, R22, R18, R20 ;  /* 0x000000121616722b */ /* 0x010fe20000000014 */
[----:B------:R-:W2:Y:S06]  /*03e0*/  LDC.64 R18, c[0x0][0x3a0] ;  /* 0x0000e800ff127b82 */ /* 0x000eac0000000a00 */
[----:B------:R3:W-:Y:S04]  /*03f0*/  STG.E.64 desc[UR10][R6.64], R22 ;  /* 0x0000001606007986 */ /* 0x0007e8000c101b0a */
[----:B------:R-:W4:Y:S04]  /*0400*/  LDG.E.64 R24, desc[UR10][R14.64+-0x10] ;  /* 0xfffff00a0e187981 */ /* 0x000f28000c1e1b00 */
[----:B------:R-:W5:Y:S01]  /*0410*/  LDG.E.64 R20, desc[UR10][R4.64] ;  /* 0x0000000a04147981 */ /* 0x000f62000c1e1b00 */
[----:B--2---:R-:W-:-:S05]  /*0420*/  IMAD.WIDE R18, R28, 0x8, R18 ;  /* 0x000000081c127825 */ /* 0x004fca00078e0212 */
[----:B---3--:R-:W5:Y:S01]  /*0430*/  LDG.E.64 R22, desc[UR10][R18.64] ;  /* 0x0000000a12167981 */ /* 0x008f62000c1e1b00 */
[----:B----4-:R-:W-:-:S08]  /*0440*/  DMUL R24, R24, 0.5 ;  /* 0x3fe0000018187828 */ /* 0x010fd00000000000 */
[----:B-----5:R-:W-:-:S07]  /*0450*/  DFMA R20, R24, R22, R20 ;  /* 0x000000161814722b */ /* 0x020fce0000000014 */
[----:B------:R2:W-:Y:S04]  /*0460*/  STG.E.64 desc[UR10][R4.64], R20 ;  /* 0x0000001404007986 */ /* 0x0005e8000c101b0a */
[----:B------:R-:W3:Y:S04]  /*0470*/  LDG.E.64 R24, desc[UR10][R14.64+-0x8] ;  /* 0xfffff80a0e187981 */ /* 0x000ee8000c1e1b00 */
[----:B------:R-:W4:Y:S04]  /*0480*/  LDG.E.64 R22, desc[UR10][R26.64+0x8] ;  /* 0x0000080a1a167981 */ /* 0x000f28000c1e1b00 */
[----:B--2---:R-:W4:Y:S01]  /*0490*/  LDG.E.64 R20, desc[UR10][R8.64] ;  /* 0x0000000a08147981 */ /* 0x004f22000c1e1b00 */
[----:B---3--:R-:W-:-:S08]  /*04a0*/  DMUL R24, R24, 0.5 ;  /* 0x3fe0000018187828 */ /* 0x008fd00000000000 */
[----:B----4-:R-:W-:-:S07]  /*04b0*/  DFMA R22, R24, R22, R20 ;  /* 0x000000161816722b */ /* 0x010fce0000000014 */
        /* <DEDUP_REMOVED lines=33> */
[----:B------:R-:W4:Y:S01]  /*06d0*/  LDG.E.64 R22, desc[UR10][R8.64] ;  /* 0x0000000a08167981 */ /* 0x000f22000c1e1b00 */
[----:B---3--:R-:W-:-:S08]  /*06e0*/  DMUL R20, R20, 0.5 ;  /* 0x3fe0000014147828 */ /* 0x008fd00000000000 */
[----:B----4-:R-:W-:-:S07]  /*06f0*/  DFMA R26, R20, R26, R22 ;  /* 0x0000001a141a722b */ /* 0x010fce0000000016 */
[----:B------:R3:W-:Y:S04]  /*0700*/  STG.E.64 desc[UR10][R8.64], R26 ;  /* 0x0000001a08007986 */ /* 0x0007e8000c101b0a */
[----:B------:R-:W4:Y:S04]  /*0710*/  LDG.E.64 R20, desc[UR10][R14.64+0x8] ;  /* 0x0000080a0e147981 */ /* 0x000f28000c1e1b00 */
[----:B------:R-:W5:Y:S04]  /*0720*/  LDG.E.64 R16, desc[UR10][R16.64+0x18] ;  /* 0x0000180a10107981 */ /* 0x000f68000c1e1b00 */
[----:B------:R-:W5:Y:S01]  /*0730*/  LDG.E.64 R22, desc[UR10][R6.64] ;  /* 0x0000000a06167981 */ /* 0x000f62000c1e1b00 */
[----:B----4-:R-:W-:-:S08]  /*0740*/  DMUL R20, R20, 0.5 ;  /* 0x3fe0000014147828 */ /* 0x010fd00000000000 */
[----:B-----5:R-:W-:-:S07]  /*0750*/  DFMA R20, R20, R16, R22 ;  /* 0x000000101414722b */ /* 0x020fce0000000016 */
[----:B------:R3:W-:Y:S04]  /*0760*/  STG.E.64 desc[UR10][R6.64], R20 ;  /* 0x0000001406007986 */ /* 0x0007e8000c101b0a */
[----:B------:R4:W5:Y:S04]  /*0770*/  LDG.E.64 R22, desc[UR10][R14.64+0x8] ;  /* 0x0000080a0e167981 */ /* 0x000968000c1e1b00 */
[----:B------:R-:W3:Y:S04]  /*0780*/  LDG.E.64 R18, desc[UR10][R18.64+0x18] ;  /* 0x0000180a12127981 */ /* 0x000ee8000c1e1b00 */
[----:B--2---:R-:W3:Y:S01]  /*0790*/  LDG.E.64 R24, desc[UR10][R4.64] ;  /* 0x0000000a04187981 */ /* 0x004ee2000c1e1b00 */
[----:B------:R-:W-:-:S04]  /*07a0*/  UIADD3 UR8, UPT, UPT, UR8, 0x4, URZ ;  /* 0x0000000408087890 */ /* 0x000fc8000fffe0ff */
[----:B------:R-:W-:Y:S01]  /*07b0*/  UISETP.NE.AND UP0, UPT, UR8, URZ, UPT ;  /* 0x000000ff0800728c */ /* 0x000fe2000bf05270 */
[----:B----4-:R-:W-:Y:S02]  /*07c0*/  IADD3 R14, P0, PT, R14, 0x20, RZ ;  /* 0x000000200e0e7810 */ /* 0x010fe40007f1e0ff */
[----:B------:R-:W-:Y:S02]  /*07d0*/  IADD3 R28, PT, PT, R28, 0x4, RZ ;  /* 0x000000041c1c7810 */ /* 0x000fe40007ffe0ff */
[----:B------:R-:W-:Y:S01]  /*07e0*/  IADD3.X R15, PT, PT, RZ, R15, RZ, P0, !PT ;  /* 0x0000000fff0f7210 */ /* 0x000fe200007fe4ff */
[----:B-----5:R-:W-:-:S08]  /*07f0*/  DMUL R22, R22, 0.5 ;  /* 0x3fe0000016167828 */ /* 0x020fd00000000000 */
[----:B---3--:R-:W-:-:S07]  /*0800*/  DFMA R22, R22, R18, R24 ;  /* 0x000000121616722b */ /* 0x008fce0000000018 */
[----:B------:R2:W-:Y:S01]  /*0810*/  STG.E.64 desc[UR10][R4.64], R22 ;  /* 0x0000001604007986 */ /* 0x0005e2000c101b0a */
[----:B------:R-:W-:Y:S05]  /*0820*/  BRA.U UP0, `(.L_x_293) ;  /* 0xfffffff900b07547 */ /* 0x000fea000b83ffff */
[----:B------:R-:W-:-:S07]  /*0830*/  MOV R29, UR7 ;  /* 0x00000007001d7c02 */ /* 0x000fce0008000f00 */
.L_x_292:
[----:B------:R-:W-:-:S09]  /*0840*/  ULOP3.LUT UP0, UR5, UR6, 0x3, URZ, 0xc0, !UPT ;  /* 0x0000000306057892 */ /* 0x000fd2000f80c0ff */
[----:B------:R-:W-:Y:S05]  /*0850*/  BRA.U !UP0, `(.L_x_294) ;  /* 0x0000000508387547 */ /* 0x000fea000b800000 */
[----:B------:R-:W-:Y:S02]  /*0860*/  UISETP.NE.AND UP0, UPT, UR5, 0x1, UPT ;  /* 0x000000010500788c */ /* 0x000fe4000bf05270 */
[----:B------:R-:W-:-:S04]  /*0870*/  ULOP3.LUT UR4, UR6, 0x1, URZ, 0xc0, !UPT ;  /* 0x0000000106047892 */ /* 0x000fc8000f8ec0ff */
[----:B------:R-:W-:-:S03]  /*0880*/  UISETP.NE.U32.AND UP1, UPT, UR4, 0x1, UPT ;  /* 0x000000010400788c */ /* 0x000fc6000bf25070 */
[----:B------:R-:W-:Y:S08]  /*0890*/  BRA.U !UP0, `(.L_x_295) ;  /* 0x0000000108b87547 */ /* 0x000ff0000b800000 */
[----:B------:R-:W3:Y:S01]  /*08a0*/  LDC.64 R14, c[0x0][0x3d0] ;  /* 0x0000f400ff0e7b82 */ /* 0x000ee20000000a00 */
[----:B------:R-:W-:Y:S01]  /*08b0*/  IADD3 R28, PT, PT, R2, R29, RZ ;  /* 0x0000001d021c7210 */ /* 0x000fe20007ffe0ff */
[----:B------:R-:W4:Y:S06]  /*08c0*/  LDG.E.64 R20, desc[UR10][R8.64] ;  /* 0x0000000a08147981 */ /* 0x000f2c000c1e1b00 */
[----:B------:R-:W5:Y:S01]  /*08d0*/  LDC.64 R16, c[0x0][0x3b0] ;  /* 0x0000ec00ff107b82 */ /* 0x000f620000000a00 */
[----:B---3--:R-:W-:-:S05]  /*08e0*/  IMAD.WIDE.U32 R14, R29, 0x8, R14 ;  /* 0x000000081d0e7825 */ /* 0x008fca00078e000e */
[----:B--2---:R-:W2:Y:S01]  /*08f0*/  LDG.E.64 R22, desc[UR10][R14.64] ;  /* 0x0000000a0e167981 */ /* 0x004ea2000c1e1b00 */
[----:B-----5:R-:W-:-:S05]  /*0900*/  IMAD.WIDE R16, R28, 0x8, R16 ;  /* 0x000000081c107825 */ /* 0x020fca00078e0210 */
[----:B------:R-:W4:Y:S01]  /*0910*/  LDG.E.64 R18, desc[UR10][R16.64] ;  /* 0x0000000a10127981 */ /* 0x000f22000c1e1b00 */
[----:B--2---:R-:W-:-:S08]  /*0920*/  DMUL R22, R22, 0.5 ;  /* 0x3fe0000016167828 */ /* 0x004fd00000000000 */
[----:B----4-:R-:W-:Y:S01]  /*0930*/  DFMA R26, R22, R18, R20 ;  /* 0x00000012161a722b */ /* 0x010fe20000000014 */
[----:B------:R-:W2:Y:S06]  /*0940*/  LDC.64 R18, c[0x0][0x3a8] ;  /* 0x0000ea00ff127b82 */ /* 0x000eac0000000a00 */
[----:B------:R3:W-:Y:S04]  /*0950*/  STG.E.64 desc[UR10][R8.64], R26 ;  /* 0x0000001a08007986 */ /* 0x0007e8000c101b0a */
[----:B------:R-:W4:Y:S04]  /*0960*/  LDG.E.64 R24, desc[UR10][R14.64] ;  /* 0x0000000a0e187981 */ /* 0x000f28000c1e1b00 */
[----:B------:R-:W5:Y:S01]  /*0970*/  LDG.E.64 R22, desc[UR10][R6.64] ;  /* 0x0000000a06167981 */ /* 0x000f62000c1e1b00 */
[----:B--2---:R-:W-:-:S05]  /*0980*/  IMAD.WIDE R18, R28, 0x8, R18 ;  /* 0x000000081c127825 */ /* 0x004fca00078e0212 */
[----:B------:R-:W5:Y:S01]  /*0990*/  LDG.E.64 R20, desc[UR10][R18.64] ;  /* 0x0000000a12147981 */ /* 0x000f62000c1e1b00 */
[----:B----4-:R-:W-:-:S08]  /*09a0*/  DMUL R24, R24, 0.5 ;  /* 0x3fe0000018187828 */ /* 0x010fd00000000000 */
[----:B-----5:R-:W-:Y:S01]  /*09b0*/  DFMA R22, R24, R20, R22 ;  /* 0x000000141816722b */ /* 0x020fe20000000016 */
[----:B------:R-:W2:Y:S06]  /*09c0*/  LDC.64 R20, c[0x0][0x3a0] ;  /* 0x0000e800ff147b82 */ /* 0x000eac0000000a00 */
[----:B------:R4:W-:Y:S04]  /*09d0*/  STG.E.64 desc[UR10][R6.64], R22 ;  /* 0x0000001606007986 */ /* 0x0009e8000c101b0a */
[----:B---3--:R-:W3:Y:S04]  /*09e0*/  LDG.E.64 R26, desc[UR10][R14.64] ;  /* 0x0000000a0e1a7981 */ /* 0x008ee8000c1e1b00 */
[----:B----4-:R-:W4:Y:S01]  /*09f0*/  LDG.E.64 R22, desc[UR10][R4.64] ;  /* 0x0000000a04167981 */ /* 0x010f22000c1e1b00 */
[----:B--2---:R-:W-:-:S05]  /*0a00*/  IMAD.WIDE R20, R28, 0x8, R20 ;  /* 0x000000081c147825 */ /* 0x004fca00078e0214 */
[----:B------:R-:W4:Y:S01]  /*0a10*/  LDG.E.64 R24, desc[UR10][R20.64] ;  /* 0x0000000a14187981 */ /* 0x000f22000c1e1b00 */
        /* <DEDUP_REMOVED lines=15> */
[----:B------:R-:W4:Y:S04]  /*0b10*/  LDG.E.64 R24, desc[UR10][R14.64+0x8] ;  /* 0x0000080a0e187981 */ /* 0x000f28000c1e1b00 */
[----:B------:R-:W5:Y:S04]  /*0b20*/  LDG.E.64 R20, desc[UR10][R20.64+0x8] ;  /* 0x0000080a14147981 */ /* 0x000f68000c1e1b00 */
[----:B--2---:R-:W5:Y:S01]  /*0b30*/  LDG.E.64 R26, desc[UR10][R4.64] ;  /* 0x0000000a041a7981 */ /* 0x004f62000c1e1b00 */
[----:B------:R-:W-:Y:S01]  /*0b40*/  IADD3 R29, PT, PT, R29, 0x2, RZ ;  /* 0x000000021d1d7810 */ /* 0x000fe20007ffe0ff */
[----:B----4-:R-:W-:-:S08]  /*0b50*/  DMUL R24, R24, 0.5 ;  /* 0x3fe0000018187828 */ /* 0x010fd00000000000 */
[----:B-----5:R-:W-:-:S07]  /*0b60*/  DFMA R24, R24, R20, R26 ;  /* 0x000000141818722b */ /* 0x020fce000000001a */
[----:B------:R3:W-:Y:S04]  /*0b70*/  STG.E.64 desc[UR10][R4.64], R24 ;  /* 0x0000001804007986 */ /* 0x0007e8000c101b0a */
.L_x_295:
[----:B------:R-:W-:Y:S05]  /*0b80*/  BRA.U UP1, `(.L_x_294) ;  /* 0x00000001016c7547 */ /* 0x000fea000b800000 */
[----:B------:R-:W4:Y:S01]  /*0b90*/  LDC.64 R14, c[0x0][0x3d0] ;  /* 0x0000f400ff0e7b82 */ /* 0x000f220000000a00 */
[----:B------:R-:W-:Y:S01]  /*0ba0*/  IADD3 R2, PT, PT, R2, R29, RZ ;  /* 0x0000001d02027210 */ /* 0x000fe20007ffe0ff */
[----:B---3--:R-:W3:Y:S06]  /*0bb0*/  LDG.E.64 R16, desc[UR10][R8.64] ;  /* 0x0000000a08107981 */ /* 0x008eec000c1e1b00 */
[----:B--2---:R-:W2:Y:S08]  /*0bc0*/  LDC.64 R22, c[0x0][0x3b0] ;  /* 0x0000ec00ff167b82 */ /* 0x004eb00000000a00 */
[----:B------:R-:W5:Y:S01]  /*0bd0*/  LDC.64 R18, c[0x0][0x3a8] ;  /* 0x0000ea00ff127b82 */ /* 0x000f620000000a00 */
[----:B----4-:R-:W-:-:S05]  /*0be0*/  IMAD.WIDE.U32 R14, R29, 0x8, R14 ;  /* 0x000000081d0e7825 */ /* 0x010fca00078e000e */
[----:B------:R-:W4:Y:S01]  /*0bf0*/  LDG.E.64 R20, desc[UR10][R14.64] ;  /* 0x0000000a0e147981 */ /* 0x000f22000c1e1b00 */
[----:B--2---:R-:W-:-:S06]  /*0c00*/  IMAD.WIDE R22, R2, 0x8, R22 ;  /* 0x0000000802167825 */ /* 0x004fcc00078e0216 */
[----:B------:R-:W3:Y:S01]  /*0c10*/  LDG.E.64 R22, desc[UR10][R22.64] ;  /* 0x0000000a16167981 */ /* 0x000ee2000c1e1b00 */
[----:B-----5:R-:W-:Y:S01]  /*0c20*/  IMAD.WIDE R26, R2, 0x8, R18 ;  /* 0x00000008021a7825 */ /* 0x020fe200078e0212 */
[----:B----4-:R-:W-:-:S08]  /*0c30*/  DMUL R20, R20, 0.5 ;  /* 0x3fe0000014147828 */ /* 0x010fd00000000000 */
[----:B---3--:R-:W-:Y:S02]  /*0c40*/  DFMA R24, R20, R22, R16 ;  /* 0x000000161418722b */ /* 0x008fe40000000010 */
[----:B------:R-:W2:Y:S05]  /*0c50*/  LDC.64 R20, c[0x0][0x3a0] ;  /* 0x0000e800ff147b82 */ /* 0x000eaa0000000a00 */
[----:B------:R4:W-:Y:S04]  /*0c60*/  STG.E.64 desc[UR10][R8.64], R24 ;  /* 0x0000001808007986 */ /* 0x0009e8000c101b0a */
[----:B------:R-:W3:Y:S04]  /*0c70*/  LDG.E.64 R16, desc[UR10][R14.64] ;  /* 0x0000000a0e107981 */ /* 0x000ee8000c1e1b00 */
[----:B------:R-:W5:Y:S04]  /*0c80*/  LDG.E.64 R18, desc[UR10][R6.64] ;  /* 0x0000000a06127981 */ /* 0x000f68000c1e1b00 */
[----:B------:R-:W5:Y:S01]  /*0c90*/  LDG.E.64 R26, desc[UR10][R26.64] ;  /* 0x0000000a1a1a7981 */ /* 0x000f62000c1e1b00 */
[----:B--2---:R-:W-:Y:S01]  /*0ca0*/  IMAD.WIDE R20, R2, 0x8, R20 ;  /* 0x0000000802147825 */ /* 0x004fe200078e0214 */
[----:B---3--:R-:W-:-:S08]  /*0cb0*/  DMUL R16, R16, 0.5 ;  /* 0x3fe0000010107828 */ /* 0x008fd00000000000 */
[----:B-----5:R-:W-:-:S07]  /*0cc0*/  DFMA R16, R16, R26, R18 ;  /* 0x0000001a1010722b */ /* 0x020fce0000000012 */
[----:B------:R4:W-:Y:S04]  /*0cd0*/  STG.E.64 desc[UR10][R6.64], R16 ;  /* 0x0000001006007986 */ /* 0x0009e8000c101b0a */
[----:B------:R-:W2:Y:S04]  /*0ce0*/  LDG.E.64 R18, desc[UR10][R14.64] ;  /* 0x0000000a0e127981 */ /* 0x000ea8000c1e1b00 */
[----:B------:R-:W3:Y:S04]  /*0cf0*/  LDG.E.64 R22, desc[UR10][R4.64] ;  /* 0x0000000a04167981 */ /* 0x000ee8000c1e1b00 */
[----:B------:R-:W3:Y:S01]  /*0d00*/  LDG.E.64 R20, desc[UR10][R20.64] ;  /* 0x0000000a14147981 */ /* 0x000ee2000c1e1b00 */
[----:B--2---:R-:W-:-:S08]  /*0d10*/  DMUL R18, R18, 0.5 ;  /* 0x3fe0000012127828 */ /* 0x004fd00000000000 */
[----:B---3--:R-:W-:-:S07]  /*0d20*/  DFMA R18, R18, R20, R22 ;  /* 0x000000141212722b */ /* 0x008fce0000000016 */
[----:B------:R4:W-:Y:S04]  /*0d30*/  STG.E.64 desc[UR10][R4.64], R18 ;  /* 0x0000001204007986 */ /* 0x0009e8000c101b0a */
.L_x_294:
[----:B------:R-:W5:Y:S01]  /*0d40*/  LDC.64 R14, c[0x0][0x380] ;  /* 0x0000e000ff0e7b82 */ /* 0x000f620000000a00 */
[----:B-1-34-:R-:W3:Y:S04]  /*0d50*/  LDG.E.64 R6, desc[UR10][R6.64] ;  /* 0x0000000a06067981 */ /* 0x01aee8000c1e1b00 */
[----:B------:R-:W3:Y:S01]  /*0d60*/  LDG.E.64 R18, desc[UR10][R12.64] ;  /* 0x0000000a0c127981 */ /* 0x000ee2000c1e1b00 */
[----:B-----5:R-:W-:-:S05]  /*0d70*/  IMAD.WIDE.U32 R14, R3, 0x8, R14 ;  /* 0x00000008030e7825 */ /* 0x020fca00078e000e */
[----:B------:R-:W3:Y:S02]  /*0d80*/  LDG.E.64 R16, desc[UR10][R14.64] ;  /* 0x0000000a0e107981 */ /* 0x000ee4000c1e1b00 */
[----:B---3--:R-:W-:-:S07]  /*0d90*/  DFMA R18, R6, R16, R18 ;  /* 0x000000100612722b */ /* 0x008fce0000000012 */
[----:B------:R1:W-:Y:S04]  /*0da0*/  STG.E.64 desc[UR10][R12.64], R18 ;  /* 0x000000120c007986 */ /* 0x0003e8000c101b0a */
[----:B------:R-:W3:Y:S04]  /*0db0*/  LDG.E.64 R8, desc[UR10][R8.64] ;  /* 0x0000000a08087981 */ /* 0x000ee8000c1e1b00 */
[----:B--2---:R-:W3:Y:S04]  /*0dc0*/  LDG.E.64 R4, desc[UR10][R4.64] ;  /* 0x0000000a04047981 */ /* 0x004ee8000c1e1b00 */
[----:B------:R-:W2:Y:S04]  /*0dd0*/  LDG.E.64 R20, desc[UR10][R14.64] ;  /* 0x0000000a0e147981 */ /* 0x000ea8000c1e1b00 */
[----:B------:R-:W2:Y:S01]  /*0de0*/  LDG.E.64 R22, desc[UR10][R10.64] ;  /* 0x0000000a0a167981 */ /* 0x000ea2000c1e1b00 */
[----:B------:R-:W-:-:S04]  /*0df0*/  IADD3 R3, PT, PT, R3, 0x1, RZ ;  /* 0x0000000103037810 */ /* 0x000fc80007ffe0ff */
[----:B------:R-:W-:Y:S01]  /*0e00*/  ISETP.NE.AND P0, PT, R3, UR9, PT ;  /* 0x0000000903007c0c */ /* 0x000fe2000bf05270 */
[----:B---3--:R-:W-:-:S08]  /*0e10*/  DADD R16, R8, R4 ;  /* 0x0000000008107229 */ /* 0x008fd00000000004 */
[----:B--2---:R-:W-:-:S07]  /*0e20*/  DFMA R16, R16, R20, R22 ;  /* 0x000000141010722b */ /* 0x004fce0000000016 */
[----:B------:R1:W-:Y:S01]  /*0e30*/  STG.E.64 desc[UR10][R10.64], R16 ;  /* 0x000000100a007986 */ /* 0x0003e2000c101b0a */
[----:B------:R-:W-:Y:S05]  /*0e40*/  @!P0 BRA `(.L_x_290) ;  /* 0x0000000800688947 */ /* 0x000fea0003800000 */
[----:B------:R-:W-:Y:S05]  /*0e50*/  BRA `(.L_x_296) ;  /* 0xfffffff000c47947 */ /* 0x000fea000383ffff */
.L_x_291:
[----:B------:R-:W-:Y:S01]  /*0e60*/  UISETP.GE.U32.AND UP0, UPT, UR6, 0x4, UPT ;  /* 0x000000040600788c */ /* 0x000fe2000bf06070 */
[----:B------:R-:W-:Y:S02]  /*0e70*/  MOV R3, RZ ;  /* 0x000000ff00037202 */ /* 0x000fe40000000f00 */
[----:B------:R-:W-:Y:S01]  /*0e80*/  CS2R R16, SRZ ;  /* 0x0000000000107805 */ /* 0x000fe2000001ff00 */
[----:B------:R-:W-:-:S05]  /*0e90*/  ULOP3.LUT UR4, UR6, 0x3, URZ, 0xc0, !UPT ;  /* 0x0000000306047892 */ /* 0x000fca000f8ec0ff */
[----:B------:R-:W-:Y:S07]  /*0ea0*/  BRA.U !UP0, `(.L_x_297) ;  /* 0x0000000508347547 */ /* 0x000fee000b800000 */
[----:B------:R-:W-:Y:S01]  /*0eb0*/  ULOP3.LUT UR5, UR6, 0x7ffffffc, URZ, 0xc0, !UPT ;  /* 0x7ffffffc06057892 */ /* 0x000fe2000f8ec0ff */
[----:B------:R-:W-:-:S05]  /*0ec0*/  HFMA2 R2, -RZ, RZ, 0, 0 ;  /* 0x00000000ff027431 */ /* 0x000fca00000001ff */
[----:B------:R-:W-:-:S07]  /*0ed0*/  MOV R3, UR5 ;  /* 0x0000000500037c02 */ /* 0x000fce0008000f00 */
.L_x_298:
[----:B---3--:R-:W1:Y:S01]  /*0ee0*/  LDC.64 R8, c[0x0][0x3c8] ;  /* 0x0000f200ff087b82 */ /* 0x008e620000000a00 */
[----:B------:R-:W-:-:S07]  /*0ef0*/  IMAD R17, R0, UR6, R2 ;  /* 0x0000000600117c24 */ /* 0x000fce000f8e0202 */
[----:B------:R-:W2:Y:S08]  /*0f00*/  LDC.64 R14, c[0x0][0x3c0] ;  /* 0x0000f000ff0e7b82 */ /* 0x000eb00000000a00 */
[----:B------:R-:W3:Y:S08]  /*0f10*/  LDC.64 R6, c[0x0][0x3b8] ;  /* 0x0000ee00ff067b82 */ /* 0x000ef00000000a00 */
[----:B------:R-:W4:Y:S01]  /*0f20*/  LDC.64 R4, c[0x0][0x380] ;  /* 0x0000e000ff047b82 */ /* 0x000f220000000a00 */
[----:B-1----:R-:W-:-:S05]  /*0f30*/  IMAD.WIDE R8, R17, 0x8, R8 ;  /* 0x0000000811087825 */ /* 0x002fca00078e0208 */
[----:B------:R-:W-:Y:S01]  /*0f40*/  STG.E.64 desc[UR10][R8.64], RZ ;  /* 0x000000ff08007986 */ /* 0x000fe2000c101b0a */
[----:B--2---:R-:W-:-:S05]  /*0f50*/  IMAD.WIDE R14, R17, 0x8, R14 ;  /* 0x00000008110e7825 */ /* 0x004fca00078e020e */
[----:B------:R-:W-:Y:S01]  /*0f60*/  STG.E.64 desc[UR10][R14.64], RZ ;  /* 0x000000ff0e007986 */ /* 0x000fe2000c101b0a */
[----:B---3--:R-:W-:-:S05]  /*0f70*/  IMAD.WIDE R6, R17, 0x8, R6 ;  /* 0x0000000811067825 */ /* 0x008fca00078e0206 */
[----:B------:R-:W-:Y:S01]  /*0f80*/  STG.E.64 desc[UR10][R6.64], RZ ;  /* 0x000000ff06007986 */ /* 0x000fe2000c101b0a */
[----:B----4-:R-:W-:-:S03]  /*0f90*/  IMAD.WIDE.U32 R4, R2, 0x8, R4 ;  /* 0x0000000802047825 */ /* 0x010fc600078e0004 */
[----:B------:R-:W2:Y:S04]  /*0fa0*/  LDG.E.64 R16, desc[UR10][R14.64] ;  /* 0x0000000a0e107981 */ /* 0x000ea8000c1e1b00 */
[----:B------:R-:W2:Y:S04]  /*0fb0*/  LDG.E.64 R20, desc[UR10][R12.64] ;  /* 0x0000000a0c147981 */ /* 0x000ea8000c1e1b00 */
[----:B------:R-:W2:Y:S02]  /*0fc0*/  LDG.E.64 R18, desc[UR10][R4.64] ;  /* 0x0000000a04127981 */ /* 0x000ea4000c1e1b00 */
[----:B--2---:R-:W-:-:S07]  /*0fd0*/  DFMA R16, R16, R18, R20 ;  /* 0x000000121010722b */ /* 0x004fce0000000014 */
[----:B------:R1:W-:Y:S04]  /*0fe0*/  STG.E.64 desc[UR10][R12.64], R16 ;  /* 0x000000100c007986 */ /* 0x0003e8000c101b0a */
[----:B------:R-:W2:Y:S04]  /*0ff0*/  LDG.E.64 R18, desc[UR10][R8.64] ;  /* 0x0000000a08127981 */ /* 0x000ea8000c1e1b00 */
[----:B------:R-:W2:Y:S04]  /*1000*/  LDG.E.64 R20, desc[UR10][R6.64] ;  /* 0x0000000a06147981 */ /* 0x000ea8000c1e1b00 */
[----:B------:R-:W3:Y:S04]  /*1010*/  LDG.E.64 R22, desc[UR10][R4.64] ;  /* 0x0000000a04167981 */ /* 0x000ee8000c1e1b00 */
[----:B------:R-:W3:Y:S01]  /*1020*/  LDG.E.64 R24, desc[UR10][R10.64] ;  /* 0x0000000a0a187981 */ /* 0x000ee2000c1e1b00 */
[----:B--2---:R-:W-:-:S08]  /*1030*/  DADD R18, R18, R20 ;  /* 0x0000000012127229 */ /* 0x004fd00000000014 */
[----:B---3--:R-:W-:-:S07]  /*1040*/  DFMA R18, R18, R22, R24 ;  /* 0x000000161212722b */ /* 0x008fce0000000018 */
[----:B------:R2:W-:Y:S04]  /*1050*/  STG.E.64 desc[UR10][R10.64], R18 ;  /* 0x000000120a007986 */ /* 0x0005e8000c101b0a */
[----:B------:R-:W-:Y:S04]  /*1060*/  STG.E.64 desc[UR10][R8.64+0x8], RZ ;  /* 0x000008ff08007986 */ /* 0x000fe8000c101b0a */
[----:B------:R-:W-:Y:S04]  /*1070*/  STG.E.64 desc[UR10][R14.64+0x8], RZ ;  /* 0x000008ff0e007986 */ /* 0x000fe8000c101b0a */
[----:B------:R-:W-:Y:S04]  /*1080*/  STG.E.64 desc[UR10][R6.64+0x8], RZ ;  /* 0x000008ff06007986 */ /* 0x000fe8000c101b0a */
[----:B-1----:R-:W3:Y:S04]  /*1090*/  LDG.E.64 R16, desc[UR10][R14.64+0x8] ;  /* 0x0000080a0e107981 */ /* 0x002ee8000c1e1b00 */
[----:B------:R-:W3:Y:S04]  /*10a0*/  LDG.E.64 R20, desc[UR10][R4.64+0x8] ;  /* 0x0000080a04147981 */ /* 0x000ee8000c1e1b00 */
[----:B------:R-:W3:Y:S02]  /*10b0*/  LDG.E.64 R22, desc[UR10][R12.64] ;  /* 0x0000000a0c167981 */ /* 0x000ee4000c1e1b00 */
[----:B---3--:R-:W-:-:S07]  /*10c0*/  DFMA R16, R16, R20, R22 ;  /* 0x000000141010722b */ /* 0x008fce0000000016 */
[----:B------:R1:W-:Y:S04]  /*10d0*/  STG.E.64 desc[UR10][R12.64], R16 ;  /* 0x000000100c007986 */ /* 0x0003e8000c101b0a */
[----:B------:R-:W3:Y:S04]  /*10e0*/  LDG.E.64 R20, desc[UR10][R8.64+0x8] ;  /* 0x0000080a08147981 */ /* 0x000ee8000c1e1b00 */
[----:B------:R-:W3:Y:S04]  /*10f0*/  LDG.E.64 R22, desc[UR10][R6.64+0x8] ;  /* 0x0000080a06167981 */ /* 0x000ee8000c1e1b00 */
[----:B--2---:R-:W2:Y:S04]  /*1100*/  LDG.E.64 R18, desc[UR10][R4.64+0x8] ;  /* 0x0000080a04127981 */ /* 0x004ea8000c1e1b00 */
[----:B------:R-:W2:Y:S01]  /*1110*/  LDG.E.64 R24, desc[UR10][R10.64] ;  /* 0x0000000a0a187981 */ /* 0x000ea2000c1e1b00 */
[----:B---3--:R-:W-:-:S08]  /*1120*/  DADD R20, R20, R22 ;  /* 0x0000000014147229 */ /* 0x008fd00000000016 */
[----:B--2---:R-:W-:-:S07]  /*1130*/  DFMA R18, R20, R18, R24 ;  /* 0x000000121412722b */ /* 0x004fce0000000018 */
        /* <DEDUP_REMOVED lines=16> */
[----:B------:R3:W-:Y:S04]  /*1240*/  STG.E.64 desc[UR10][R8.64+0x18], RZ ;  /* 0x000018ff08007986 */ /* 0x0007e8000c101b0a */
[----:B------:R3:W-:Y:S04]  /*1250*/  STG.E.64 desc[UR10][R14.64+0x18], RZ ;  /* 0x000018ff0e007986 */ /* 0x0007e8000c101b0a */
[----:B------:R3:W-:Y:S04]  /*1260*/  STG.E.64 desc[UR10][R6.64+0x18], RZ ;  /* 0x000018ff06007986 */ /* 0x0007e8000c101b0a */
[----:B-1----:R-:W4:Y:S04]  /*1270*/  LDG.E.64 R16, desc[UR10][R14.64+0x18] ;  /* 0x0000180a0e107981 */ /* 0x002f28000c1e1b00 */
[----:B------:R-:W4:Y:S04]  /*1280*/  LDG.E.64 R20, desc[UR10][R4.64+0x18] ;  /* 0x0000180a04147981 */ /* 0x000f28000c1e1b00 */
[----:B------:R-:W4:Y:S02]  /*1290*/  LDG.E.64 R22, desc[UR10][R12.64] ;  /* 0x0000000a0c167981 */ /* 0x000f24000c1e1b00 */
[----:B----4-:R-:W-:-:S07]  /*12a0*/  DFMA R16, R16, R20, R22 ;  /* 0x000000141010722b */ /* 0x010fce0000000016 */
[----:B------:R3:W-:Y:S04]  /*12b0*/  STG.E.64 desc[UR10][R12.64], R16 ;  /* 0x000000100c007986 */ /* 0x0007e8000c101b0a */
[----:B------:R-:W4:Y:S04]  /*12c0*/  LDG.E.64 R20, desc[UR10][R8.64+0x18] ;  /* 0x0000180a08147981 */ /* 0x000f28000c1e1b00 */
[----:B------:R-:W4:Y:S04]  /*12d0*/  LDG.E.64 R22, desc[UR10][R6.64+0x18] ;  /* 0x0000180a06167981 */ /* 0x000f28000c1e1b00 */
[----:B--2---:R-:W2:Y:S04]  /*12e0*/  LDG.E.64 R18, desc[UR10][R4.64+0x18] ;  /* 0x0000180a04127981 */ /* 0x004ea8000c1e1b00 */
[----:B------:R-:W2:Y:S01]  /*12f0*/  LDG.E.64 R24, desc[UR10][R10.64] ;  /* 0x0000000a0a187981 */ /* 0x000ea2000c1e1b00 */
[----:B------:R-:W-:-:S04]  /*1300*/  IADD3 R2, PT, PT, R2, 0x4, RZ ;  /* 0x0000000402027810 */ /* 0x000fc80007ffe0ff */
[----:B------:R-:W-:Y:S01]  /*1310*/  ISETP.NE.AND P0, PT, R2, R3, PT ;  /* 0x000000030200720c */ /* 0x000fe20003f05270 */
[----:B----4-:R-:W-:-:S08]  /*1320*/  DADD R20, R20, R22 ;  /* 0x0000000014147229 */ /* 0x010fd00000000016 */
[----:B--2---:R-:W-:-:S07]  /*1330*/  DFMA R18, R20, R18, R24 ;  /* 0x000000121412722b */ /* 0x004fce0000000018 */
[----:B------:R3:W-:Y:S01]  /*1340*/  STG.E.64 desc[UR10][R10.64], R18 ;  /* 0x000000120a007986 */ /* 0x0007e2000c101b0a */
[----:B------:R-:W-:Y:S05]  /*1350*/  @P0 BRA `(.L_x_298) ;  /* 0xfffffff800e00947 */ /* 0x000fea000383ffff */
[----:B---3--:R-:W-:Y:S02]  /*1360*/  MOV R16, R18 ;  /* 0x0000001200107202 */ /* 0x008fe40000000f00 */
[----:B------:R-:W-:-:S07]  /*1370*/  MOV R17, R19 ;  /* 0x0000001300117202 */ /* 0x000fce0000000f00 */
.L_x_297:
[----:B------:R-:W-:-:S09]  /*1380*/  UISETP.NE.AND UP0, UPT, UR4, URZ, UPT ;  /* 0x000000ff0400728c */ /* 0x000fd2000bf05270 */
[----:B------:R-:W-:Y:S05]  /*1390*/  BRA.U !UP0, `(.L_x_290) ;  /* 0x0000000508147547 */ /* 0x000fea000b800000 */
[----:B------:R-:W-:Y:S02]  /*13a0*/  UISETP.NE.AND UP0, UPT, UR4, 0x1, UPT ;  /* 0x000000010400788c */ /* 0x000fe4000bf05270 */
[----:B------:R-:W-:-:S04]  /*13b0*/  ULOP3.LUT UR5, UR6, 0x1, URZ, 0xc0, !UPT ;  /* 0x0000000106057892 */ /* 0x000fc8000f8ec0ff */
[----:B------:R-:W-:-:S03]  /*13c0*/  UISETP.NE.U32.AND UP1, UPT, UR5, 0x1, UPT ;  /* 0x000000010500788c */ /* 0x000fc6000bf25070 */
[----:B------:R-:W-:Y:S08]  /*13d0*/  BRA.U !UP0, `(.L_x_299) ;  /* 0x0000000108a07547 */ /* 0x000ff0000b800000 */
[----:B------:R-:W1:Y:S01]  /*13e0*/  LDC.64 R8, c[0x0][0x3c8] ;  /* 0x0000f200ff087b82 */ /* 0x000e620000000a00 */
        /* <DEDUP_REMOVED lines=35> */
[----:B------:R-:W-:Y:S01]  /*1620*/  IADD3 R3, PT, PT, R3, 0x2, RZ ;  /* 0x0000000203037810 */ /* 0x000fe20007ffe0ff */
[----:B----4-:R-:W-:-:S08]  /*1630*/  DADD R16, R16, R22 ;  /* 0x0000000010107229 */ /* 0x010fd00000000016 */
[----:B--2---:R-:W-:-:S07]  /*1640*/  DFMA R16, R16, R18, R24 ;  /* 0x000000121010722b */ /* 0x004fce0000000018 */
[----:B------:R3:W-:Y:S04]  /*1650*/  STG.E.64 desc[UR10][R10.64], R16 ;  /* 0x000000100a007986 */ /* 0x0007e8000c101b0a */
.L_x_299:
[----:B------:R-:W-:Y:S05]  /*1660*/  BRA.U UP1, `(.L_x_290) ;  /* 0x0000000101607547 */ /* 0x000fea000b800000 */
[----:B------:R-:W1:Y:S01]  /*1670*/  LDC.64 R4, c[0x0][0x3c8] ;  /* 0x0000f200ff047b82 */ /* 0x000e620000000a00 */
[----:B---3--:R-:W-:-:S07]  /*1680*/  IMAD R17, R0, UR6, R3 ;  /* 0x0000000600117c24 */ /* 0x008fce000f8e0203 */
[----:B------:R-:W2:Y:S08]  /*1690*/  LDC.64 R6, c[0x0][0x3c0] ;  /* 0x0000f000ff067b82 */ /* 0x000eb00000000a00 */
[----:B------:R-:W3:Y:S08]  /*16a0*/  LDC.64 R8, c[0x0][0x3b8] ;  /* 0x0000ee00ff087b82 */ /* 0x000ef00000000a00 */
[----:B------:R-:W4:Y:S01]  /*16b0*/  LDC.64 R14, c[0x0][0x380] ;  /* 0x0000e000ff0e7b82 */ /* 0x000f220000000a00 */
[----:B-1----:R-:W-:-:S05]  /*16c0*/  IMAD.WIDE R4, R17, 0x8, R4 ;  /* 0x0000000811047825 */ /* 0x002fca00078e0204 */
[----:B------:R1:W-:Y:S01]  /*16d0*/  STG.E.64 desc[UR10][R4.64], RZ ;  /* 0x000000ff04007986 */ /* 0x0003e2000c101b0a */
[----:B--2---:R-:W-:-:S05]  /*16e0*/  IMAD.WIDE R6, R17, 0x8, R6 ;  /* 0x0000000811067825 */ /* 0x004fca00078e0206 */
[----:B------:R1:W-:Y:S01]  /*16f0*/  STG.E.64 desc[UR10][R6.64], RZ ;  /* 0x000000ff06007986 */ /* 0x0003e2000c101b0a */
[----:B---3--:R-:W-:-:S05]  /*1700*/  IMAD.WIDE R8, R17, 0x8, R8 ;  /* 0x0000000811087825 */ /* 0x008fca00078e0208 */
[----:B------:R1:W-:Y:S01]  /*1710*/  STG.E.64 desc[UR10][R8.64], RZ ;  /* 0x000000ff08007986 */ /* 0x0003e2000c101b0a */
        /* <DEDUP_REMOVED lines=13> */
.L_x_290:
[----:B01-3--:R-:W2:Y:S01]  /*17f0*/  LDG.E.64 R12, desc[UR10][R12.64] ;  /* 0x0000000a0c0c7981 */ /* 0x00bea2000c1e1b00 */
[----:B------:R-:W0:Y:S02]  /*1800*/  LDC.64 R2, c[0x0][0x398] ;  /* 0x0000e600ff027b82 */ /* 0x000e240000000a00 */
[----:B0-----:R-:W-:Y:S01]  /*1810*/  IMAD.WIDE R2, R0, 0x8, R2 ;  /* 0x0000000800027825 */ /* 0x001fe200078e0202 */
[----:B--2---:R-:W-:-:S07]  /*1820*/  DADD R16, R12, -R16 ;  /* 0x000000000c107229 */ /* 0x004fce0000000810 */
[----:B------:R-:W-:Y:S01]  /*1830*/  STG.E.64 desc[UR10][R2.64], R16 ;  /* 0x0000001002007986 */ /* 0x000fe2000c101b0a */
[----:B------:R-:W-:Y:S05]  /*1840*/  EXIT ;  /* 0x000000000000794d */ /* 0x000fea0003800000 */
.L_x_300:
        /* <DEDUP_REMOVED lines=11> */
.L_x_1134:


//--------------------- .text._Z19fband_noniso_notabuPdS_S_S_S_S_S_S_S_S_S_S_S_S_S_S_S_S_S_S_S_S_S_S_diddiiddidddiidS_S_ --------------------------
	.section	.text._Z19fband_noniso_notabuPdS_S_S_S_S_S_S_S_S_S_S_S_S_S_S_S_S_S_S_S_S_S_S_diddiiddidddiidS_S_,"ax",@progbits
	.align	128
        .global         _Z19fband_noniso_notabuPdS_S_S_S_S_S_S_S_S_S_S_S_S_S_S_S_S_S_S_S_S_S_S_diddiiddidddiidS_S_
        .type           _Z19fband_noniso_notabuPdS_S_S_S_S_S_S_S_S_S_S_S_S_S_S_S_S_S_S_S_S_S_S_diddiiddidddiidS_S_,@function
        .size           _Z19fband_noniso_notabuPdS_S_S_S_S_S_S_S_S_S_S_S_S_S_S_S_S_S_S_S_S_S_S_diddiiddidddiidS_S_,(.L_x_1088 - _Z19fband_noniso_notabuPdS_S_S_S_S_S_S_S_S_S_S_S_S_S_S_S_S_S_S_S_S_S_S_diddiiddidddiidS_S_)
        .other          _Z19fband_noniso_notabuPdS_S_S_S_S_S_S_S_S_S_S_S_S_S_S_S_S_S_S_S_S_S_S_diddiiddidddiidS_S_,@"STO_CUDA_ENTRY STV_DEFAULT"
_Z19fband_noniso_notabuPdS_S_S_S_S_S_S_S_S_S_S_S_S_S_S_S_S_S_S_S_S_S_S_diddiiddidddiidS_S_:
.text._Z19fband_noniso_notabuPdS_S_S_S_S_S_S_S_S_S_S_S_S_S_S_S_S_S_S_S_S_S_S_diddiiddidddiidS_S_:
[----:B------:R-:W-:Y:S01]  /*0000*/  LDC R1, c[0x0][0x37c] ;  /* 0x0000df00ff017b82 */ /* 0x000fe20000000800 */
[----:B------:R-:W0:Y:S07]  /*0010*/  S2R R0, SR_TID.Y ;  /* 0x0000000000007919 */ /* 0x000e2e0000002200 */
[----:B------:R-:W1:Y:S01]  /*0020*/  LDC R2, c[0x0][0x360] ;  /* 0x0000d800ff027b82 */ /* 0x000e620000000800 */
[----:B------:R-:W2:Y:S01]  /*0030*/  LDCU UR4, c[0x0][0x478] ;  /* 0x00008f00ff0477ac */ /* 0x000ea20008000800 */
[----:B------:R-:W1:Y:S01]  /*0040*/  S2R R11, SR_TID.X ;  /* 0x00000000000b7919 */ /* 0x000e620000002100 */
[----:B------:R-:W3:Y:S05]  /*0050*/  LDCU UR7, c[0x0][0x464] ;  /* 0x00008c80ff0777ac */ /* 0x000eea0008000800 */
[----:B------:R-:W0:Y:S08]  /*0060*/  S2UR UR6, SR_CTAID.Y ;  /* 0x00000000000679c3 */ /* 0x000e300000002600 */
[----:B------:R-:W0:Y:S08]  /*0070*/  LDC R3, c[0x0][0x364] ;  /* 0x0000d900ff037b82 */ /* 0x000e300000000800 */
[----:B------:R-:W1:Y:S01]  /*0080*/  S2UR UR5, SR_CTAID.X ;  /* 0x00000000000579c3 */ /* 0x000e620000002500 */
[----:B0-----:R-:W-:-:S05]  /*0090*/  IMAD R0, R3, UR6, R0 ;  /* 0x0000000603007c24 */ /* 0x001fca000f8e0200 */
[----:B--2---:R-:W-:Y:S01]  /*00a0*/  ISETP.GE.AND P0, PT, R0, UR4, PT ;  /* 0x0000000400007c0c */ /* 0x004fe2000bf06270 */
[----:B-1----:R-:W-:-:S05]  /*00b0*/  IMAD R11, R2, UR5, R11 ;  /* 0x00000005020b7c24 */ /* 0x002fca000f8e020b */
[----:B---3--:R-:W-:-:S13]  /*00c0*/  ISETP.GE.OR P0, PT, R11, UR7, P0 ;  /* 0x000000070b007c0c */ /* 0x008fda0008706670 */
[----:B------:R-:W-:Y:S05]  /*00d0*/  @P0 EXIT ;  /* 0x000000000000094d */ /* 0x000fea0003800000 */
[----:B------:R-:W0:Y:S01]  /*00e0*/  LDCU UR5, c[0x0][0x460] ;  /* 0x00008c00ff0577ac */ /* 0x000e220008000800 */
[----:B------:R-:W1:Y:S01]  /*00f0*/  LDCU.64 UR10, c[0x0][0x358] ;  /* 0x00006b00ff0a77ac */ /* 0x000e620008000a00 */
[----:B0-----:R-:W-:-:S09]  /*0100*/  UISETP.GE.AND UP0, UPT, UR5, 0x1, UPT ;  /* 0x000000010500788c */ /* 0x001fd2000bf06270 */
[----:B-1----:R-:W-:Y:S05]  /*0110*/  BRA.U !UP0, `(.L_x_301) ;  /* 0x0000003108f07547 */ /* 0x002fea000b800000 */
[----:B------:R-:W0:Y:S01]  /*0120*/  LDC R12, c[0x0][0x484] ;  /* 0x00012100ff0c7b82 */ /* 0x000e220000000800 */
[----:B------:R-:W-:-:S07]  /*0130*/  IMAD R45, R11, UR5, R11 ;  /* 0x000000050b2d7c24 */ /* 0x000fce000f8e020b */
[----:B------:R-:W1:Y:S01]  /*0140*/  LDC.64 R56, c[0x0][0x480] ;  /* 0x00012000ff387b82 */ /* 0x000e620000000a00 */
[----:B0-----:R-:W1:Y:S01]  /*0150*/  MUFU.RCP64H R3, R12 ;  /* 0x0000000c00037308 */ /* 0x001e620000001800 */
[----:B------:R-:W-:-:S05]  /*0160*/  VIADD R2, R12, 0x300402 ;  /* 0x003004020c027836 */ /* 0x000fca0000000000 */
[----:B------:R-:W-:Y:S01]  /*0170*/  FSETP.GEU.AND P0, PT, |R2|, 5.8789094863358348022e-39, PT ;  /* 0x004004020200780b */ /* 0x000fe20003f0e200 */
[----:B-1----:R-:W-:-:S08]  /*0180*/  DFMA R4, R2, -R56, 1 ;  /* 0x3ff000000204742b */ /* 0x002fd00000000838 */
[----:B------:R-:W-:-:S08]  /*0190*/  DFMA R4, R4, R4, R4 ;  /* 0x000000040404722b */ /* 0x000fd00000000004 */
[----:B------:R-:W-:-:S08]  /*01a0*/  DFMA R4, R2, R4, R2 ;  /* 0x000000040204722b */ /* 0x000fd00000000002 */
[----:B------:R-:W-:-:S08]  /*01b0*/  DFMA R56, R4, -R56, 1 ;  /* 0x3ff000000438742b */ /* 0x000fd00000000838 */
[----:B------:R-:W-:Y:S01]  /*01c0*/  DFMA R56, R4, R56, R4 ;  /* 0x000000380438722b */ /* 0x000fe20000000004 */
[----:B------:R-:W-:Y:S10]  /*01d0*/  @P0 BRA `(.L_x_302) ;  /* 0x0000000000240947 */ /* 0x000ff40003800000 */
[----:B------:R-:W0:Y:S01]  /*01e0*/  LDCU.64 UR4, c[0x0][0x480] ;  /* 0x00009000ff0477ac */ /* 0x000e220008000a00 */
[----:B------:R-:W-:Y:S02]  /*01f0*/  LOP3.LUT R12, R12, 0x7fffffff, RZ, 0xc0, !PT ;  /* 0x7fffffff0c0c7812 */ /* 0x000fe400078ec0ff */
[----:B------:R-:W-:-:S03]  /*0200*/  MOV R14, 0x250 ;  /* 0x00000250000e7802 */ /* 0x000fc60000000f00 */
[----:B------:R-:W-:Y:S02]  /*0210*/  VIADD R12, R12, 0xfff00000 ;  /* 0xfff000000c0c7836 */ /* 0x000fe40000000000 */
[----:B0-----:R-:W-:Y:S01]  /*0220*/  IMAD.U32 R54, RZ, RZ, UR4 ;  /* 0x00000004ff367e24 */ /* 0x001fe2000f8e00ff */
[----:B------:R-:W-:-:S07]  /*0230*/  MOV R55, UR5 ;  /* 0x0000000500377c02 */ /* 0x000fce0008000f00 */
[----:B------:R-:W-:Y:S05]  /*0240*/  CALL.REL.NOINC `($__internal_3_$__cuda_sm20_dblrcp_rn_slowpath_v3) ;  /* 0x0000006000ec7944 */ /* 0x000fea0003c00000 */
[----:B------:R-:W-:Y:S01]  /*0250*/  IMAD.MOV.U32 R56, RZ, RZ, R12 ;  /* 0x000000ffff387224 */ /* 0x000fe200078e000c */
[----:B------:R-:W-:-:S07]  /*0260*/  MOV R57, R13 ;  /* 0x0000000d00397202 */ /* 0x000fce0000000f00 */
.L_x_302:
[----:B------:R-:W0:Y:S01]  /*0270*/  LDCU UR6, c[0x0][0x484] ;  /* 0x00009080ff0677ac */ /* 0x000e220008000800 */
[----:B------:R-:W1:Y:S01]  /*0280*/  LDC.64 R6, c[0x0][0x480] ;  /* 0x00012000ff067b82 */ /* 0x000e620000000a00 */
[----:B------:R-:W-:Y:S01]  /*0290*/  IMAD.MOV.U32 R2, RZ, RZ, 0x1 ;  /* 0x00000001ff027424 */ /* 0x000fe200078e00ff */
[----:B------:R-:W2:Y:S06]  /*02a0*/  LDCU.64 UR4, c[0x0][0x470] ;  /* 0x00008e00ff0477ac */ /* 0x000eac0008000a00 */
[----:B------:R-:W3:Y:S01]  /*02b0*/  LDC R8, c[0x0][0x474] ;  /* 0x00011d00ff087b82 */ /* 0x000ee20000000800 */
[----:B0-----:R-:W1:Y:S01]  /*02c0*/  MUFU.RCP64H R3, UR6 ;  /* 0x0000000600037d08 */ /* 0x001e620008001800 */
[----:B---3--:R-:W-:Y:S01]  /*02d0*/  FSETP.GEU.AND P1, PT, |R8|, 6.5827683646048100446e-37, PT ;  /* 0x036000000800780b */ /* 0x008fe20003f2e200 */
[----:B-1----:R-:W-:-:S08]  /*02e0*/  DFMA R4, R2, -R6, 1 ;  /* 0x3ff000000204742b */ /* 0x002fd00000000806 */
[----:B------:R-:W-:-:S08]  /*02f0*/  DFMA R4, R4, R4, R4 ;  /* 0x000000040404722b */ /* 0x000fd00000000004 */
[----:B------:R-:W-:-:S08]  /*0300*/  DFMA R4, R2, R4, R2 ;  /* 0x000000040204722b */ /* 0x000fd00000000002 */
[----:B------:R-:W-:-:S08]  /*0310*/  DFMA R2, R4, -R6, 1 ;  /* 0x3ff000000402742b */ /* 0x000fd00000000806 */
[----:B------:R-:W-:-:S08]  /*0320*/  DFMA R2, R4, R2, R4 ;  /* 0x000000020402722b */ /* 0x000fd00000000004 */
[----:B--2---:R-:W-:-:S08]  /*0330*/  DMUL R52, R2, UR4 ;  /* 0x0000000402347c28 */ /* 0x004fd00008000000 */
[----:B------:R-:W-:-:S08]  /*0340*/  DFMA R4, R52, -R6, UR4 ;  /* 0x0000000434047e2b */ /* 0x000fd00008000806 */
[----:B------:R-:W-:-:S10]  /*0350*/  DFMA R52, R2, R4, R52 ;  /* 0x000000040234722b */ /* 0x000fd40000000034 */
[----:B------:R-:W-:-:S05]  /*0360*/  FFMA R2, RZ, UR6, R53 ;  /* 0x00000006ff027c23 */ /* 0x000fca0008000035 */
[----:B------:R-:W-:-:S13]  /*0370*/  FSETP.GT.AND P0, PT, |R2|, 1.469367938527859385e-39, PT ;  /* 0x001000000200780b */ /* 0x000fda0003f04200 */
[----:B------:R-:W-:Y:S05]  /*0380*/  @P0 BRA P1, `(.L_x_303) ;  /* 0x0000000000280947 */ /* 0x000fea0000800000 */
[----:B------:R-:W0:Y:S01]  /*0390*/  LDCU.64 UR4, c[0x0][0x470] ;  /* 0x00008e00ff0477ac */ /* 0x000e220008000a00 */
[----:B------:R-:W-:Y:S01]  /*03a0*/  MOV R12, 0x410 ;  /* 0x00000410000c7802 */ /* 0x000fe20000000f00 */
[----:B------:R-:W1:Y:S01]  /*03b0*/  LDCU.64 UR6, c[0x0][0x480] ;  /* 0x00009000ff0677ac */ /* 0x000e620008000a00 */
[----:B0-----:R-:W-:Y:S01]  /*03c0*/  IMAD.U32 R16, RZ, RZ, UR4 ;  /* 0x00000004ff107e24 */ /* 0x001fe2000f8e00ff */
[----:B------:R-:W-:Y:S01]  /*03d0*/  MOV R17, UR5 ;  /* 0x0000000500117c02 */ /* 0x000fe20008000f00 */
[----:B-1----:R-:W-:Y:S02]  /*03e0*/  IMAD.U32 R18, RZ, RZ, UR6 ;  /* 0x00000006ff127e24 */ /* 0x002fe4000f8e00ff */
[----:B------:R-:W-:-:S07]  /*03f0*/  IMAD.U32 R19, RZ, RZ, UR7 ;  /* 0x00000007ff137e24 */ /* 0x000fce000f8e00ff */
[----:B------:R-:W-:Y:S05]  /*0400*/  CALL.REL.NOINC `($__internal_4_$__cuda_sm20_div_rn_f64_full) ;  /* 0x00000064001c7944 */ /* 0x000fea0003c00000 */
[----:B------:R-:W-:Y:S01]  /*0410*/  MOV R52, R78 ;  /* 0x0000004e00347202 */ /* 0x000fe20000000f00 */
[----:B------:R-:W-:-:S07]  /*0420*/  IMAD.MOV.U32 R53, RZ, RZ, R79 ;  /* 0x000000ffff357224 */ /* 0x000fce00078e004f */
.L_x_303:
[----:B------:R-:W0:Y:S01]  /*0430*/  LDCU UR6, c[0x0][0x45c] ;  /* 0x00008b80ff0677ac */ /* 0x000e220008000800 */
[----:B------:R-:W1:Y:S01]  /*0440*/  LDC.64 R6, c[0x0][0x458] ;  /* 0x00011600ff067b82 */ /* 0x000e620000000a00 */
[----:B------:R-:W-:Y:S01]  /*0450*/  IMAD.MOV.U32 R2, RZ, RZ, 0x1 ;  /* 0x00000001ff027424 */ /* 0x000fe200078e00ff */
[----:B------:R-:W2:Y:S06]  /*0460*/  LDCU UR4, c[0x0][0x498] ;  /* 0x00009300ff0477ac */ /* 0x000eac0008000800 */
[----:B------:R-:W3:Y:S01]  /*0470*/  LDC.64 R8, c[0x0][0x450] ;  /* 0x00011400ff087b82 */ /* 0x000ee20000000a00 */
[----:B0-----:R-:W1:Y:S02]  /*0480*/  MUFU.RCP64H R3, UR6 ;  /* 0x0000000600037d08 */ /* 0x001e640008001800 */
[----:B-1----:R-:W-:-:S08]  /*0490*/  DFMA R4, R2, -R6, 1 ;  /* 0x3ff000000204742b */ /* 0x002fd00000000806 */
[----:B------:R-:W-:-:S08]  /*04a0*/  DFMA R4, R4, R4, R4 ;  /* 0x000000040404722b */ /* 0x000fd00000000004 */
[----:B------:R-:W-:-:S08]  /*04b0*/  DFMA R4, R2, R4, R2 ;  /* 0x000000040204722b */ /* 0x000fd00000000002 */
[----:B------:R-:W-:-:S08]  /*04c0*/  DFMA R2, R4, -R6, 1 ;  /* 0x3ff000000402742b */ /* 0x000fd00000000806 */
[----:B------:R-:W-:Y:S02]  /*04d0*/  DFMA R4, R4, R2, R4 ;  /* 0x000000020404722b */ /* 0x000fe40000000004 */
[----:B--2---:R-:W0:Y:S01]  /*04e0*/  I2F.F64 R2, UR4 ;  /* 0x0000000400027d12 */ /* 0x004e220008201c00 */
[----:B------:R-:W1:Y:S05]  /*04f0*/  LDCU.64 UR4, c[0x0][0x468] ;  /* 0x00008d00ff0477ac */ /* 0x000e6a0008000a00 */
[----:B---3--:R-:W-:-:S08]  /*0500*/  DMUL R78, R4, R8 ;  /* 0x00000008044e7228 */ /* 0x008fd00000000000 */
[----:B------:R-:W-:Y:S01]  /*0510*/  DFMA R6, R78, -R6, R8 ;  /* 0x800000064e06722b */ /* 0x000fe20000000008 */
[----:B------:R-:W2:Y:S01]  /*0520*/  LDC R8, c[0x0][0x454] ;  /* 0x00011500ff087b82 */ /* 0x000ea20000000800 */
[----:B0-----:R-:W-:-:S06]  /*0530*/  DADD R2, -R2, 1 ;  /* 0x3ff0000002027429 */ /* 0x001fcc0000000100 */
[----:B------:R-:W-:Y:S02]  /*0540*/  DFMA R78, R4, R6, R78 ;  /* 0x00000006044e722b */ /* 0x000fe4000000004e */
[----:B-1----:R-:W-:-:S08]  /*0550*/  DMUL R2, R2, UR4 ;  /* 0x0000000402027c28 */ /* 0x002fd00008000000 */
[----:B------:R-:W-:-:S05]  /*0560*/  FFMA R4, RZ, UR6, R79 ;  /* 0x00000006ff047c23 */ /* 0x000fca000800004f */
[----:B------:R-:W-:Y:S02]  /*0570*/  FSETP.GT.AND P0, PT, |R4|, 1.469367938527859385e-39, PT ;  /* 0x001000000400780b */ /* 0x000fe40003f04200 */
[----:B--2---:R-:W-:-:S13]  /*0580*/  FSETP.GEU.AND P1, PT, |R8|, 6.5827683646048100446e-37, PT ;  /* 0x036000000800780b */ /* 0x004fda0003f2e200 */
[----:B------:R-:W-:Y:S05]  /*0590*/  @P0 BRA P1, `(.L_x_304) ;  /* 0x0000000000200947 */ /* 0x000fea0000800000 */
[----:B------:R-:W0:Y:S01]  /*05a0*/  LDCU.64 UR4, c[0x0][0x450] ;  /* 0x00008a00ff0477ac */ /* 0x000e220008000a00 */
[----:B------:R-:W-:Y:S01]  /*05b0*/  MOV R12, 0x620 ;  /* 0x00000620000c7802 */ /* 0x000fe20000000f00 */
[----:B------:R-:W1:Y:S01]  /*05c0*/  LDCU.64 UR6, c[0x0][0x458] ;  /* 0x00008b00ff0677ac */ /* 0x000e620008000a00 */
[----:B0-----:R-:W-:Y:S01]  /*05d0*/  MOV R16, UR4 ;  /* 0x0000000400107c02 */ /* 0x001fe20008000f00 */
[----:B------:R-:W-:Y:S02]  /*05e0*/  IMAD.U32 R17, RZ, RZ, UR5 ;  /* 0x00000005ff117e24 */ /* 0x000fe4000f8e00ff */
[----:B-1----:R-:W-:Y:S01]  /*05f0*/  IMAD.U32 R18, RZ, RZ, UR6 ;  /* 0x00000006ff127e24 */ /* 0x002fe2000f8e00ff */
[----:B------:R-:W-:-:S07]  /*0600*/  MOV R19, UR7 ;  /* 0x0000000700137c02 */ /* 0x000fce0008000f00 */
[----:B------:R-:W-:Y:S05]  /*0610*/  CALL.REL.NOINC `($__internal_4_$__cuda_sm20_div_rn_f64_full) ;  /* 0x0000006000987944 */ /* 0x000fea0003c00000 */
.L_x_304:
[----:B------:R-:W0:Y:S01]  /*0620*/  LDC.64 R50, c[0x0][0x460] ;  /* 0x00011800ff327b82 */ /* 0x000e220000000a00 */
[----:B------:R-:W1:Y:S01]  /*0630*/  LDCU.64 UR6, c[0x0][0x3b0] ;  /* 0x00007600ff0677ac */ /* 0x000e620008000a00 */
[----:B------:R-:W-:Y:S01]  /*0640*/  DMUL R78, R78, R78 ;  /* 0x0000004e4e4e7228 */ /* 0x000fe20000000000 */
[----:B------:R-:W-:Y:S01]  /*0650*/  SHF.R.S32.HI R47, RZ, 0x1f, R45 ;  /* 0x0000001fff2f7819 */ /* 0x000fe2000001142d */
[----:B------:R-:W-:Y:S01]  /*0660*/  IMAD.MOV.U32 R36, RZ, RZ, 0x54442d18 ;  /* 0x54442d18ff247424 */ /* 0x000fe200078e00ff */
[----:B------:R-:W2:Y:S01]  /*0670*/  LDCU.64 UR20, c[0x0][0x480] ;  /* 0x00009000ff1477ac */ /* 0x000ea20008000a00 */
[----:B------:R-:W-:Y:S02]  /*0680*/  IMAD.MOV.U32 R37, RZ, RZ, 0x401921fb ;  /* 0x401921fbff257424 */ /* 0x000fe400078e00ff */
[----:B------:R-:W-:Y:S01]  /*0690*/  IMAD.MOV.U32 R44, RZ, RZ, 0x1 ;  /* 0x00000001ff2c7424 */ /* 0x000fe200078e00ff */
[----:B------:R-:W3:Y:S01]  /*06a0*/  LDCU UR18, c[0x0][0x478] ;  /* 0x00008f00ff1277ac */ /* 0x000ee20008000800 */
[----:B------:R-:W-:Y:S01]  /*06b0*/  DMUL R2, R2, R78 ;  /* 0x0000004e02027228 */ /* 0x000fe20000000000 */
[----:B------:R-:W4:Y:S01]  /*06c0*/  LDCU UR5, c[0x0][0x460] ;  /* 0x00008c00ff0577ac */ /* 0x000f220008000800 */
[----:B------:R-:W0:Y:S01]  /*06d0*/  LDCU.64 UR26, c[0x0][0x470] ;  /* 0x00008e00ff1a77ac */ /* 0x000e220008000a00 */
[----:B------:R-:W0:Y:S01]  /*06e0*/  LDCU.64 UR28, c[0x0][0x480] ;  /* 0x00009000ff1c77ac */ /* 0x000e220008000a00 */
[----:B--2---:R-:W-:Y:S01]  /*06f0*/  DMUL R36, R36, UR20 ;  /* 0x0000001424247c28 */ /* 0x004fe20008000000 */
[-C--:B0-----:R-:W-:Y:S01]  /*0700*/  IADD3 R5, P0, PT, R45, R50.reuse, RZ ;  /* 0x000000322d057210 */ /* 0x081fe20007f1e0ff */
[----:B------:R-:W-:Y:S01]  /*0710*/  IMAD R10, R11, R50, R50 ;  /* 0x000000320b0a7224 */ /* 0x000fe200078e0232 */
[C---:B------:R-:W-:Y:S01]  /*0720*/  IADD3 R4, PT, PT, R50.reuse, -0x1, RZ ;  /* 0xffffffff32047810 */ /* 0x040fe20007ffe0ff */
[----:B------:R-:W0:Y:S01]  /*0730*/  LDCU UR24, c[0x0][0x474] ;  /* 0x00008e80ff1877ac */ /* 0x000e220008000800 */
[----:B------:R-:W-:-:S02]  /*0740*/  LEA.HI.X.SX32 R6, R50, R47, 0x1, P0 ;  /* 0x0000002f32067211 */ /* 0x000fc400000f0eff */
[----:B-1----:R-:W-:Y:S01]  /*0750*/  LEA R34, P0, R5, UR6, 0x3 ;  /* 0x0000000605227c11 */ /* 0x002fe2000f8018ff */
[--C-:B------:R-:W-:Y:S01]  /*0760*/  IMAD R49, R4, R51, R11.reuse ;  /* 0x0000003304317224 */ /* 0x100fe200078e020b */
[----:B------:R-:W-:Y:S01]  /*0770*/  UMOV UR6, 0x54442d18 ;  /* 0x54442d1800067882 */ /* 0x000fe20000000000 */
[----:B------:R-:W-:Y:S01]  /*0780*/  IMAD R51, R51, R50, R11 ;  /* 0x0000003233337224 */ /* 0x000fe200078e020b */
[----:B------:R-:W-:Y:S01]  /*0790*/  LEA.HI.X R35, R5, UR7, R6, 0x3, P0 ;  /* 0x0000000705237c11 */ /* 0x000fe200080f1c06 */
[----:B------:R-:W-:Y:S01]  /*07a0*/  UMOV UR7, 0x400921fb ;  /* 0x400921fb00077882 */ /* 0x000fe20000000000 */
[----:B----4-:R-:W-:Y:S01]  /*07b0*/  IMAD.U32 R46, RZ, RZ, UR5 ;  /* 0x00000005ff2e7e24 */ /* 0x010fe2000f8e00ff */
[----:B------:R-:W-:Y:S01]  /*07c0*/  DMUL R32, R2, UR6 ;  /* 0x0000000602207c28 */ /* 0x000fe20008000000 */
[--C-:B---3--:R-:W-:Y:S01]  /*07d0*/  IMAD R48, R51, UR18, R0.reuse ;  /* 0x0000001233307c24 */ /* 0x108fe2000f8e0200 */
[----:B------:R-:W1:Y:S01]  /*07e0*/  LDCU UR19, c[0x0][0x484] ;  /* 0x00009080ff1377ac */ /* 0x000e620008000800 */
[----:B------:R-:W-:Y:S01]  /*07f0*/  IMAD R50, R49, UR18, R0 ;  /* 0x0000001231327c24 */ /* 0x000fe2000f8e0200 */
[----:B------:R-:W2:Y:S01]  /*0800*/  LDCU UR4, c[0x0][0x478] ;  /* 0x00008f00ff0477ac */ /* 0x000ea20008000800 */
[----:B------:R-:W3:Y:S01]  /*0810*/  LDCU.64 UR8, c[0x0][0x488] ;  /* 0x00009100ff0877ac */ /* 0x000ee20008000a00 */
[----:B------:R-:W4:Y:S01]  /*0820*/  LDCU.64 UR12, c[0x0][0x490] ;  /* 0x00009200ff0c77ac */ /* 0x000f220008000a00 */
[----:B------:R-:W0:Y:S01]  /*0830*/  LDCU UR25, c[0x0][0x460] ;  /* 0x00008c00ff1977ac */ /* 0x000e220008000800 */
[----:B------:R-:W0:Y:S01]  /*0840*/  LDCU.64 UR22, c[0x0][0x3b0] ;  /* 0x00007600ff1677ac */ /* 0x000e220008000a00 */
[----:B------:R-:W0:Y:S01]  /*0850*/  LDCU.64 UR14, c[0x0][0x3a0] ;  /* 0x00007400ff0e77ac */ /* 0x000e220008000a00 */
[----:B------:R-:W0:Y:S02]  /*0860*/  LDCU.64 UR16, c[0x0][0x3b8] ;  /* 0x00007700ff1077ac */ /* 0x000e240008000a00 */
.L_x_356:
[----:B------:R-:W-:-:S13]  /*0870*/  ISETP.NE.AND P0, PT, R44, 0x1, PT ;  /* 0x000000012c00780c */ /* 0x000fda0003f05270 */
[----:B------:R-:W5:Y:S01]  /*0880*/  @!P0 LDG.E.64 R2, desc[UR10][R34.64+-0x8] ;  /* 0xfffff80a22028981 */ /* 0x000f62000c1e1b00 */
[----:B------:R-:W1:Y:S02]  /*0890*/  @!P0 LDC.64 R4, c[0x0][0x380] ;  /* 0x0000e000ff048b82 */ /* 0x000e640000000a00 */
[----:B-1----:R-:W-:Y:S01]  /*08a0*/  @!P0 IMAD.WIDE R4, R50, 0x8, R4 ;  /* 0x0000000832048825 */ /* 0x002fe200078e0204 */
[----:B-----5:R-:W-:-:S07]  /*08b0*/  @!P0 DMUL R2, R32, R2 ;  /* 0x0000000220028228 */ /* 0x020fce0000000000 */
[----:B------:R1:W-:Y:S01]  /*08c0*/  @!P0 STG.E.64 desc[UR10][R4.64], R2 ;  /* 0x0000000204008986 */ /* 0x0003e2000c101b0a */
[----:B------:R-:W-:Y:S05]  /*08d0*/  @!P0 BRA `(.L_x_305) ;  /* 0x0000002800d48947 */ /* 0x000fea0003800000 */
[----:B-1----:R-:W1:Y:S08]  /*08e0*/  LDC R2, c[0x0][0x49c] ;  /* 0x00012700ff027b82 */ /* 0x002e700000000800 */
[----:B------:R-:W0:Y:S08]  /*08f0*/  LDC.64 R4, c[0x0][0x3c8] ;  /* 0x0000f200ff047b82 */ /* 0x000e300000000a00 */
[----:B------:R-:W2:Y:S01]  /*0900*/  LDC.64 R12, c[0x0][0x3d8] ;  /* 0x0000f600ff0c7b82 */ /* 0x000ea20000000a00 */
[----:B-1----:R-:W-:-:S07]  /*0910*/  ISETP.NE.AND P0, PT, R2, 0x1, PT ;  /* 0x000000010200780c */ /* 0x002fce0003f05270 */
[----:B------:R-:W1:Y:S08]  /*0920*/  LDC.64 R70, c[0x0][0x3c0] ;  /* 0x0000f000ff467b82 */ /* 0x000e700000000a00 */
[----:B------:R-:W3:Y:S08]  /*0930*/  LDC.64 R2, c[0x0][0x430] ;  /* 0x00010c00ff027b82 */ /* 0x000ef00000000a00 */
[----:B------:R-:W4:Y:S08]  /*0940*/  @!P0 LDC.64 R14, c[0x0][0x438] ;  /* 0x00010e00ff0e8b82 */ /* 0x000f300000000a00 */
[----:B------:R-:W2:Y:S01]  /*0950*/  @!P0 LDC.64 R18, c[0x0][0x438] ;  /* 0x00010e00ff128b82 */ /* 0x000ea20000000a00 */
[----:B-1----:R-:W-:-:S06]  /*0960*/  IMAD.WIDE R70, R50, 0x8, R70 ;  /* 0x0000000832467825 */ /* 0x002fcc00078e0246 */
[----:B------:R-:W2:Y:S01]  /*0970*/  LDG.E.64 R70, desc[UR10][R70.64] ;  /* 0x0000000a46467981 */ /* 0x000ea2000c1e1b00 */
[----:B---3--:R-:W-:Y:S01]  /*0980*/  IMAD.WIDE R26, R49, 0x8, R2 ;  /* 0x00000008311a7825 */ /* 0x008fe200078e0202 */
[----:B------:R-:W1:Y:S03]  /*0990*/  LDC.64 R68, c[0x0][0x3d0] ;  /* 0x0000f400ff447b82 */ /* 0x000e660000000a00 */
[C---:B0-----:R-:W-:Y:S01]  /*09a0*/  IMAD.WIDE R2, R50.reuse, 0x8, R4 ;  /* 0x0000000832027825 */ /* 0x041fe200078e0204 */
[----:B------:R-:W3:Y:S03]  /*09b0*/  @!P0 LDG.E.64 R16, desc[UR10][R26.64] ;  /* 0x0000000a1a108981 */ /* 0x000ee6000c1e1b00 */
[----:B----4-:R-:W-:Y:S01]  /*09c0*/  @!P0 IMAD.WIDE R14, R51, 0x8, R14 ;  /* 0x00000008330e8825 */ /* 0x010fe200078e020e */
[----:B------:R-:W0:Y:S01]  /*09d0*/  LDC.64 R54, c[0x0][0x3e0] ;  /* 0x0000f800ff367b82 */ /* 0x000e220000000a00 */
[----:B------:R-:W5:Y:S02]  /*09e0*/  LDG.E.64 R2, desc[UR10][R2.64] ;  /* 0x0000000a02027981 */ /* 0x000f64000c1e1b00 */
[----:B--2---:R-:W-:-:S02]  /*09f0*/  IMAD.WIDE R4, R50, 0x8, R12 ;  /* 0x0000000832047825 */ /* 0x004fc400078e020c */
[----:B------:R-:W2:Y:S02]  /*0a00*/  @!P0 LDG.E.64 R12, desc[UR10][R26.64] ;  /* 0x0000000a1a0c8981 */ /* 0x000ea4000c1e1b00 */
[----:B------:R-:W-:Y:S01]  /*0a10*/  @!P0 IMAD.WIDE R18, R49, 0x8, R18 ;  /* 0x0000000831128825 */ /* 0x000fe200078e0212 */
[----:B------:R-:W4:Y:S01]  /*0a20*/  LDC.64 R62, c[0x0][0x3f0] ;  /* 0x0000fc00ff3e7b82 */ /* 0x000f220000000a00 */
[----:B------:R-:W2:Y:S04]  /*0a30*/  @!P0 LDG.E.64 R14, desc[UR10][R14.64] ;  /* 0x0000000a0e0e8981 */ /* 0x000ea8000c1e1b00 */
[----:B------:R-:W3:Y:S03]  /*0a40*/  @!P0 LDG.E.64 R18, desc[UR10][R18.64] ;  /* 0x0000000a12128981 */ /* 0x000ee6000c1e1b00 */
[----:B------:R-:W4:Y:S01]  /*0a50*/  LDC.64 R64, c[0x0][0x400] ;  /* 0x00010000ff407b82 */ /* 0x000f220000000a00 */
[C---:B-1----:R-:W-:Y:S01]  /*0a60*/  IMAD.WIDE R68, R50.reuse, 0x8, R68 ;  /* 0x0000000832447825 */ /* 0x042fe200078e0244 */
[----:B------:R-:W5:Y:S05]  /*0a70*/  LDG.E.64 R4, desc[UR10][R4.64] ;  /* 0x0000000a04047981 */ /* 0x000f6a000c1e1b00 */
[----:B------:R-:W5:Y:S01]  /*0a80*/  LDG.E.64 R68, desc[UR10][R68.64] ;  /* 0x0000000a44447981 */ /* 0x000f62000c1e1b00 */
[----:B------:R-:W1:Y:S01]  /*0a90*/  LDC.64 R60, c[0x0][0x410] ;  /* 0x00010400ff3c7b82 */ /* 0x000e620000000a00 */
[----:B0-----:R-:W-:-:S06]  /*0aa0*/  IMAD.WIDE R54, R50, 0x8, R54 ;  /* 0x0000000832367825 */ /* 0x001fcc00078e0236 */
[----:B------:R-:W5:Y:S01]  /*0ab0*/  LDG.E.64 R54, desc[UR10][R54.64] ;  /* 0x0000000a36367981 */ /* 0x000f62000c1e1b00 */
[----:B------:R-:W0:Y:S01]  /*0ac0*/  LDC.64 R58, c[0x0][0x420] ;  /* 0x00010800ff3a7b82 */ /* 0x000e220000000a00 */
[----:B----4-:R-:W-:-:S06]  /*0ad0*/  IMAD.WIDE R62, R50, 0x8, R62 ;  /* 0x00000008323e7825 */ /* 0x010fcc00078e023e */
[----:B------:R-:W5:Y:S01]  /*0ae0*/  LDG.E.64 R62, desc[UR10][R62.64] ;  /* 0x0000000a3e3e7981 */ /* 0x000f62000c1e1b00 */
[----:B------:R-:W4:Y:S01]  /*0af0*/  LDC.64 R6, c[0x0][0x3e8] ;  /* 0x0000fa00ff067b82 */ /* 0x000f220000000a00 */
[----:B------:R-:W-:-:S06]  /*0b00*/  IMAD.WIDE R64, R50, 0x8, R64 ;  /* 0x0000000832407825 */ /* 0x000fcc00078e0240 */
[----:B------:R-:W5:Y:S01]  /*0b10*/  LDG.E.64 R64, desc[UR10][R64.64] ;  /* 0x0000000a40407981 */ /* 0x000f62000c1e1b00 */
[----:B------:R-:W4:Y:S01]  /*0b20*/  LDC.64 R8, c[0x0][0x3f8] ;  /* 0x0000fe00ff087b82 */ /* 0x000f220000000a00 */
[----:B-1----:R-:W-:-:S06]  /*0b30*/  IMAD.WIDE R60, R50, 0x8, R60 ;  /* 0x00000008323c7825 */ /* 0x002fcc00078e023c */
[----:B------:R-:W5:Y:S01]  /*0b40*/  LDG.E.64 R60, desc[UR10][R60.64] ;  /* 0x0000000a3c3c7981 */ /* 0x000f62000c1e1b00 */
[----:B------:R-:W1:Y:S01]  /*0b50*/  LDC.64 R22, c[0x0][0x408] ;  /* 0x00010200ff167b82 */ /* 0x000e620000000a00 */
[----:B0-----:R-:W-:-:S06]  /*0b60*/  IMAD.WIDE R58, R50, 0x8, R58 ;  /* 0x00000008323a7825 */ /* 0x001fcc00078e023a */
[----:B------:R-:W5:Y:S01]  /*0b70*/  LDG.E.64 R58, desc[UR10][R58.64] ;  /* 0x0000000a3a3a7981 */ /* 0x000f62000c1e1b00 */
[----:B------:R-:W0:Y:S08]  /*0b80*/  LDC.64 R24, c[0x0][0x418] ;  /* 0x00010600ff187b82 */ /* 0x000e300000000a00 */
[----:B------:R-:W0:Y:S01]  /*0b90*/  LDC.64 R20, c[0x0][0x428] ;  /* 0x00010a00ff147b82 */ /* 0x000e220000000a00 */
[----:B----4-:R-:W-:-:S04]  /*0ba0*/  IMAD.WIDE R6, R50, 0x8, R6 ;  /* 0x0000000832067825 */ /* 0x010fc800078e0206 */
[C---:B------:R-:W-:Y:S02]  /*0bb0*/  IMAD.WIDE R8, R50.reuse, 0x8, R8 ;  /* 0x0000000832087825 */ /* 0x040fe400078e0208 */
[----:B------:R-:W5:Y:S01]  /*0bc0*/  LDG.E.64 R6, desc[UR10][R6.64] ;  /* 0x0000000a06067981 */ /* 0x000f62000c1e1b00 */
[----:B------:R-:W4:Y:S01]  /*0bd0*/  LDC.64 R30, c[0x0][0x3a8] ;  /* 0x0000ea00ff1e7b82 */ /* 0x000f220000000a00 */
[C---:B-1----:R-:W-:Y:S02]  /*0be0*/  IMAD.WIDE R22, R50.reuse, 0x8, R22 ;  /* 0x0000000832167825 */ /* 0x042fe400078e0216 */
[----:B------:R-:W5:Y:S04]  /*0bf0*/  LDG.E.64 R8, desc[UR10][R8.64] ;  /* 0x0000000a08087981 */ /* 0x000f68000c1e1b00 */
[----:B------:R-:W5:Y:S01]  /*0c00*/  LDG.E.64 R22, desc[UR10][R22.64] ;  /* 0x0000000a16167981 */ /* 0x000f62000c1e1b00 */
[----:B0-----:R-:W-:-:S06]  /*0c10*/  IMAD.WIDE R24, R50, 0x8, R24 ;  /* 0x0000000832187825 */ /* 0x001fcc00078e0218 */
[----:B------:R-:W5:Y:S01]  /*0c20*/  LDG.E.64 R24, desc[UR10][R24.64] ;  /* 0x0000000a18187981 */ /* 0x000f62000c1e1b00 */
[----:B------:R-:W-:-:S05]  /*0c30*/  IMAD.WIDE R20, R50, 0x8, R20 ;  /* 0x0000000832147825 */ /* 0x000fca00078e0214 */
[----:B------:R0:W5:Y:S01]  /*0c40*/  LDG.E.64 R26, desc[UR10][R20.64] ;  /* 0x0000000a141a7981 */ /* 0x000162000c1e1b00 */
[----:B------:R-:W1:Y:S01]  /*0c50*/  LDCU.64 UR6, c[0x0][0x440] ;  /* 0x00008800ff0677ac */ /* 0x000e620008000a00 */
[----:B------:R-:W-:Y:S01]  /*0c60*/  BSSY.RECONVERGENT B1, `(.L_x_306) ;  /* 0x000014c000017945 */ /* 0x000fe20003800200 */
[----:B----4-:R-:W-:Y:S01]  /*0c70*/  IMAD.WIDE R30, R50, 0x8, R30 ;  /* 0x00000008321e7825 */ /* 0x010fe200078e021e */
[----:B-1----:R-:W-:-:S03]  /*0c80*/  MOV R72, UR6 ;  /* 0x0000000600487c02 */ /* 0x002fc60008000f00 */
[----:B------:R-:W-:Y:S01]  /*0c90*/  IMAD.U32 R73, RZ, RZ, UR7 ;  /* 0x00000007ff497e24 */ /* 0x000fe2000f8e00ff */
[----:B------:R-:W-:Y:S01]  /*0ca0*/  MOV R43, UR7 ;  /* 0x00000007002b7c02 */ /* 0x000fe20008000f00 */
[----:B------:R-:W-:Y:S01]  /*0cb0*/  IMAD.U32 R42, RZ, RZ, UR6 ;  /* 0x00000006ff2a7e24 */ /* 0x000fe2000f8e00ff */
[----:B--2---:R-:W-:Y:S01]  /*0cc0*/  @!P0 DADD R12, R12, R14 ;  /* 0x000000000c0c8229 */ /* 0x004fe2000000000e */
[----:B------:R-:W-:-:S04]  /*0cd0*/  IADD3 R14, P1, PT, R45, R46, RZ ;  /* 0x0000002e2d0e7210 */ /* 0x000fc80007f3e0ff */
[----:B------:R-:W-:-:S03]  /*0ce0*/  LEA.HI.X.SX32 R15, R46, R47, 0x1, P1 ;  /* 0x0000002f2e0f7211 */ /* 0x000fc600008f0eff */
[----:B------:R-:W-:Y:S02]  /*0cf0*/  DSETP.GT.AND P1, PT, R70, UR8, PT ;  /* 0x0000000846007e2a */ /* 0x000fe4000bf24000 */
[----:B---3--:R-:W-:Y:S01]  /*0d00*/  @!P0 DADD R16, R16, R18 ;  /* 0x0000000010108229 */ /* 0x008fe20000000012 */
[----:B------:R-:W-:Y:S01]  /*0d10*/  LEA R28, P2, R14, UR22, 0x3 ;  /* 0x000000160e1c7c11 */ /* 0x000fe2000f8418ff */
[----:B------:R-:W-:-:S03]  /*0d20*/  @!P0 DMUL R72, R12, 0.5 ;  /* 0x3fe000000c488828 */ /* 0x000fc60000000000 */
[----:B------:R-:W-:-:S03]  /*0d30*/  LEA.HI.X R29, R14, UR23, R15, 0x3, P2 ;  /* 0x000000170e1d7c11 */ /* 0x000fc600090f1c0f */
[----:B------:R-:W-:-:S04]  /*0d40*/  @!P0 DMUL R42, R16, 0.5 ;  /* 0x3fe00000102a8828 */ /* 0x000fc80000000000 */
[----:B0-----:R-:W-:Y:S07]  /*0d50*/  @!P1 BRA `(.L_x_307) ;  /* 0x00000008004c9947 */ /* 0x001fee0003800000 */
[----:B------:R-:W0:Y:S08]  /*0d60*/  LDC.64 R12, c[0x0][0x398] ;  /* 0x0000e600ff0c7b82 */ /* 0x000e300000000a00 */
[----:B------:R-:W1:Y:S08]  /*0d70*/  LDC.64 R38, c[0x0][0x380] ;  /* 0x0000e000ff267b82 */ /* 0x000e700000000a00 */
[----:B------:R-:W2:Y:S01]  /*0d80*/  LDC.64 R18, c[0x0][0x480] ;  /* 0x00012000ff127b82 */ /* 0x000ea20000000a00 */
[----:B0-----:R-:W-:-:S06]  /*0d90*/  IMAD.WIDE R12, R50, 0x8, R12 ;  /* 0x00000008320c7825 */ /* 0x001fcc00078e020c */
[----:B------:R-:W3:Y:S01]  /*0da0*/  LDG.E.64 R12, desc[UR10][R12.64] ;  /* 0x0000000a0c0c7981 */ /* 0x000ee2000c1e1b00 */
[----:B-1----:R-:W-:-:S06]  /*0db0*/  IMAD.WIDE R38, R48, 0x8, R38 ;  /* 0x0000000830267825 */ /* 0x002fcc00078e0226 */
[----:B------:R-:W3:Y:S01]  /*0dc0*/  LDG.E.64 R38, desc[UR10][R38.64] ;  /* 0x0000000a26267981 */ /* 0x000ee2000c1e1b00 */
[----:B------:R-:W2:Y:S01]  /*0dd0*/  MUFU.RCP64H R15, UR19 ;  /* 0x00000013000f7d08 */ /* 0x000ea20008001800 */
[----:B------:R-:W-:-:S06]  /*0de0*/  IMAD.MOV.U32 R14, RZ, RZ, 0x1 ;  /* 0x00000001ff0e7424 */ /* 0x000fcc00078e00ff */
[----:B--2---:R-:W-:-:S08]  /*0df0*/  DFMA R16, R14, -R18, 1 ;  /* 0x3ff000000e10742b */ /* 0x004fd00000000812 */
[----:B------:R-:W-:-:S08]  /*0e00*/  DFMA R16, R16, R16, R16 ;  /* 0x000000101010722b */ /* 0x000fd00000000010 */
[----:B------:R-:W-:-:S08]  /*0e10*/  DFMA R14, R14, R16, R14 ;  /* 0x000000100e0e722b */ /* 0x000fd0000000000e */
[----:B------:R-:W-:-:S08]  /*0e20*/  DFMA R20, R14, -R18, 1 ;  /* 0x3ff000000e14742b */ /* 0x000fd00000000812 */
[----:B------:R-:W-:Y:S01]  /*0e30*/  DFMA R20, R14, R20, R14 ;  /* 0x000000140e14722b */ /* 0x000fe2000000000e */
[----:B------:R-:W-:Y:S01]  /*0e40*/  BSSY.RECONVERGENT B2, `(.L_x_308) ;  /* 0x000000e000027945 */ /* 0x000fe20003800200 */
[----:B---3--:R-:W-:-:S08]  /*0e50*/  DADD R16, R12, -R38 ;  /* 0x000000000c107229 */ /* 0x008fd00000000826 */
[----:B------:R-:W-:-:S08]  /*0e60*/  DMUL R78, R20, R16 ;  /* 0x00000010144e7228 */ /* 0x000fd00000000000 */
[----:B------:R-:W-:-:S08]  /*0e70*/  DFMA R12, R78, -R18, R16 ;  /* 0x800000124e0c722b */ /* 0x000fd00000000010 */
[----:B------:R-:W-:Y:S01]  /*0e80*/  DFMA R78, R20, R12, R78 ;  /* 0x0000000c144e722b */ /* 0x000fe2000000004e */
[----:B------:R-:W-:-:S09]  /*0e90*/  FSETP.GEU.AND P1, PT, |R17|, 6.5827683646048100446e-37, PT ;  /* 0x036000001100780b */ /* 0x000fd20003f2e200 */
[----:B------:R-:W-:-:S05]  /*0ea0*/  FFMA R12, RZ, UR19, R79 ;  /* 0x00000013ff0c7c23 */ /* 0x000fca000800004f */
[----:B------:R-:W-:-:S13]  /*0eb0*/  FSETP.GT.AND P0, PT, |R12|, 1.469367938527859385e-39, PT ;  /* 0x001000000c00780b */ /* 0x000fda0003f04200 */
[----:B------:R-:W-:Y:S05]  /*0ec0*/  @P0 BRA P1, `(.L_x_309) ;  /* 0x0000000000140947 */ /* 0x000fea0000800000 */
[----:B------:R-:W0:Y:S01]  /*0ed0*/  LDCU.64 UR6, c[0x0][0x480] ;  /* 0x00009000ff0677ac */ /* 0x000e220008000a00 */
[----:B------:R-:W-:Y:S01]  /*0ee0*/  MOV R12, 0xf20 ;  /* 0x00000f20000c7802 */ /* 0x000fe20000000f00 */
[----:B0-----:R-:W-:Y:S01]  /*0ef0*/  IMAD.U32 R18, RZ, RZ, UR6 ;  /* 0x00000006ff127e24 */ /* 0x001fe2000f8e00ff */
[----:B------:R-:W-:-:S07]  /*0f00*/  MOV R19, UR7 ;  /* 0x0000000700137c02 */ /* 0x000fce0008000f00 */
[----:B-----5:R-:W-:Y:S05]  /*0f10*/  CALL.REL.NOINC `($__internal_4_$__cuda_sm20_div_rn_f64_full) ;  /* 0x0000005800587944 */ /* 0x020fea0003c00000 */
.L_x_309:
[----:B------:R-:W-:Y:S05]  /*0f20*/  BSYNC.RECONVERGENT B2 ;  /* 0x0000000000027941 */ /* 0x000fea0003800200 */
.L_x_308:
[----:B------:R-:W-:Y:S01]  /*0f30*/  DADD R72, -R72, 1 ;  /* 0x3ff0000048487429 */ /* 0x000fe20000000100 */
[----:B------:R-:W-:Y:S01]  /*0f40*/  IMAD.MOV.U32 R12, RZ, RZ, 0x1 ;  /* 0x00000001ff0c7424 */ /* 0x000fe200078e00ff */
[----:B------:R-:W-:Y:S06]  /*0f50*/  BSSY.RECONVERGENT B2, `(.L_x_310) ;  /* 0x0000019000027945 */ /* 0x000fec0003800200 */
[C---:B-----5:R-:W-:Y:S02]  /*0f60*/  DMUL R54, R72.reuse, R56 ;  /* 0x0000003848367228 */ /* 0x060fe40000000000 */
[----:B------:R-:W-:-:S06]  /*0f70*/  DMUL R72, R72, R78 ;  /* 0x0000004e48487228 */ /* 0x000fcc0000000000 */
[C---:B------:R-:W-:Y:S02]  /*0f80*/  DMUL R54, R68.reuse, R54 ;  /* 0x0000003644367228 */ /* 0x040fe40000000000 */
[----:B------:R-:W-:-:S06]  /*0f90*/  DMUL R16, R68, R72 ;  /* 0x0000004844107228 */ /* 0x000fcc0000000000 */
[----:B------:R-:W-:-:S04]  /*0fa0*/  DADD R40, R54, 2 ;  /* 0x4000000036287429 */ /* 0x000fc80000000000 */
[----:B------:R-:W-:Y:S02]  /*0fb0*/  FSETP.GEU.AND P1, PT, |R17|, 6.5827683646048100446e-37, PT ;  /* 0x036000001100780b */ /* 0x000fe40003f2e200 */
        /* <DEDUP_REMOVED lines=13> */
[----:B------:R-:W-:Y:S02]  /*1090*/  MOV R19, R41 ;  /* 0x0000002900137202 */ /* 0x000fe40000000f00 */
[----:B------:R-:W-:-:S07]  /*10a0*/  MOV R12, 0x10c0 ;  /* 0x000010c0000c7802 */ /* 0x000fce0000000f00 */
[----:B------:R-:W-:Y:S05]  /*10b0*/  CALL.REL.NOINC `($__internal_4_$__cuda_sm20_div_rn_f64_full) ;  /* 0x0000005400f07944 */ /* 0x000fea0003c00000 */
[----:B------:R-:W-:Y:S02]  /*10c0*/  IMAD.MOV.U32 R58, RZ, RZ, R78 ;  /* 0x000000ffff3a7224 */ /* 0x000fe400078e004e */
[----:B------:R-:W-:-:S07]  /*10d0*/  IMAD.MOV.U32 R59, RZ, RZ, R79 ;  /* 0x000000ffff3b7224 */ /* 0x000fce00078e004f */
.L_x_311:
[----:B------:R-:W-:Y:S05]  /*10e0*/  BSYNC.RECONVERGENT B2 ;  /* 0x0000000000027941 */ /* 0x000fea0003800200 */
.L_x_310:
[----:B------:R-:W2:Y:S01]  /*10f0*/  LDG.E.64 R14, desc[UR10][R30.64] ;  /* 0x0000000a1e0e7981 */ /* 0x000ea2000c1e1b00 */
[----:B------:R-:W0:Y:S08]  /*1100*/  LDC.64 R12, c[0x0][0x3a0] ;  /* 0x0000e800ff0c7b82 */ /* 0x000e300000000a00 */
[----:B------:R-:W1:Y:S01]  /*1110*/  LDC.64 R64, c[0x0][0x470] ;  /* 0x00011c00ff407b82 */ /* 0x000e620000000a00 */
[----:B0-----:R-:W-:-:S06]  /*1120*/  IMAD.WIDE R12, R48, 0x8, R12 ;  /* 0x00000008300c7825 */ /* 0x001fcc00078e020c */
[----:B------:R-:W3:Y:S01]  /*1130*/  LDG.E.64 R12, desc[UR10][R12.64] ;  /* 0x0000000a0c0c7981 */ /* 0x000ee2000c1e1b00 */
[----:B------:R-:W-:Y:S01]  /*1140*/  MOV R16, 0x1 ;  /* 0x0000000100107802 */ /* 0x000fe20000000f00 */
[----:B-1----:R-:W-:Y:S01]  /*1150*/  DADD R18, -RZ, -R64 ;  /* 0x00000000ff127229 */ /* 0x002fe20000000940 */
[----:B------:R-:W-:Y:S01]  /*1160*/  BSSY.RECONVERGENT B2, `(.L_x_312) ;  /* 0x0000019000027945 */ /* 0x000fe20003800200 */
[----:B------:R-:W-:-:S04]  /*1170*/  DADD R54, R54, -R52 ;  /* 0x0000000036367229 */ /* 0x000fc80000000834 */
[----:B------:R-:W0:Y:S04]  /*1180*/  MUFU.RCP64H R17, R19 ;  /* 0x0000001300117308 */ /* 0x000e280000001800 */
[----:B------:R-:W-:Y:S02]  /*1190*/  DADD R54, R54, 1 ;  /* 0x3ff0000036367429 */ /* 0x000fe40000000000 */
[----:B0-----:R-:W-:-:S08]  /*11a0*/  DFMA R20, R16, R64, 1 ;  /* 0x3ff000001014742b */ /* 0x001fd00000000040 */
[----:B------:R-:W-:-:S08]  /*11b0*/  DFMA R20, R20, R20, R20 ;  /* 0x000000141414722b */ /* 0x000fd00000000014 */
[----:B------:R-:W-:-:S08]  /*11c0*/  DFMA R20, R16, R20, R16 ;  /* 0x000000141014722b */ /* 0x000fd00000000010 */
[----:B------:R-:W-:-:S08]  /*11d0*/  DFMA R16, R20, R64, 1 ;  /* 0x3ff000001410742b */ /* 0x000fd00000000040 */
[----:B------:R-:W-:Y:S02]  /*11e0*/  DFMA R16, R20, R16, R20 ;  /* 0x000000101410722b */ /* 0x000fe40000000014 */
[----:B--2---:R-:W-:Y:S02]  /*11f0*/  DMUL R62, R54, R14 ;  /* 0x0000000e363e7228 */ /* 0x004fe40000000000 */
[----:B------:R-:W-:-:S06]  /*1200*/  DADD R54, R52, -1 ;  /* 0xbff0000034367429 */ /* 0x000fcc0000000000 */
[----:B------:R-:W-:Y:S02]  /*1210*/  DMUL R60, R62, R16 ;  /* 0x000000103e3c7228 */ /* 0x000fe40000000000 */
[----:B------:R-:W-:-:S06]  /*1220*/  FSETP.GEU.AND P1, PT, |R63|, 6.5827683646048100446e-37, PT ;  /* 0x036000003f00780b */ /* 0x000fcc0003f2e200 */
[----:B------:R-:W-:-:S08]  /*1230*/  DFMA R14, R60, R64, R62 ;  /* 0x000000403c0e722b */ /* 0x000fd0000000003e */
[----:B------:R-:W-:Y:S02]  /*1240*/  DFMA R60, R16, R14, R60 ;  /* 0x0000000e103c722b */ /* 0x000fe4000000003c */
[----:B---3--:R-:W-:-:S08]  /*1250*/  DMUL R54, R12, R54 ;  /* 0x000000360c367228 */ /* 0x008fd00000000000 */
[----:B------:R-:W-:-:S05]  /*1260*/  FFMA R14, RZ, R19, R61 ;  /* 0x00000013ff0e7223 */ /* 0x000fca000000003d */
[----:B------:R-:W-:-:S13]  /*1270*/  FSETP.GT.AND P0, PT, |R14|, 1.469367938527859385e-39, PT ;  /* 0x001000000e00780b */ /* 0x000fda0003f04200 */
[----:B------:R-:W-:Y:S05]  /*1280*/  @P0 BRA P1, `(.L_x_313) ;  /* 0x0000000000180947 */ /* 0x000fea0000800000 */
[----:B------:R-:W-:Y:S01]  /*1290*/  IMAD.MOV.U32 R16, RZ, RZ, R62 ;  /* 0x000000ffff107224 */ /* 0x000fe200078e003e */
[----:B------:R-:W-:Y:S01]  /*12a0*/  MOV R12, 0x12d0 ;  /* 0x000012d0000c7802 */ /* 0x000fe20000000f00 */
[----:B------:R-:W-:-:S07]  /*12b0*/  IMAD.MOV.U32 R17, RZ, RZ, R63 ;  /* 0x000000ffff117224 */ /* 0x000fce00078e003f */
[----:B------:R-:W-:Y:S05]  /*12c0*/  CALL.REL.NOINC `($__internal_4_$__cuda_sm20_div_rn_f64_full) ;  /* 0x00000054006c7944 */ /* 0x000fea0003c00000 */
[----:B------:R-:W-:Y:S01]  /*12d0*/  MOV R60, R78 ;  /* 0x0000004e003c7202 */ /* 0x000fe20000000f00 */
[----:B------:R-:W-:-:S07]  /*12e0*/  IMAD.MOV.U32 R61, RZ, RZ, R79 ;  /* 0x000000ffff3d7224 */ /* 0x000fce00078e004f */
.L_x_313:
[----:B------:R-:W-:Y:S05]  /*12f0*/  BSYNC.RECONVERGENT B2 ;  /* 0x0000000000027941 */ /* 0x000fea0003800200 */
.L_x_312:
[----:B------:R-:W0:Y:S01]  /*1300*/  LDC.64 R16, c[0x0][0x470] ;  /* 0x00011c00ff107b82 */ /* 0x000e220000000a00 */
[----:B------:R-:W0:Y:S01]  /*1310*/  MUFU.RCP64H R13, UR24 ;  /* 0x00000018000d7d08 */ /* 0x000e220008001800 */
[----:B------:R-:W-:Y:S01]  /*1320*/  IMAD.MOV.U32 R12, RZ, RZ, 0x1 ;  /* 0x00000001ff0c7424 */ /* 0x000fe200078e00ff */
[----:B------:R-:W-:Y:S01]  /*1330*/  FSETP.GEU.AND P1, PT, |R55|, 6.5827683646048100446e-37, PT ;  /* 0x036000003700780b */ /* 0x000fe20003f2e200 */
[----:B------:R-:W-:Y:S04]  /*1340*/  BSSY.RECONVERGENT B2, `(.L_x_314) ;  /* 0x0000013000027945 */ /* 0x000fe80003800200 */
[----:B0-----:R-:W-:-:S08]  /*1350*/  DFMA R14, R12, -R16, 1 ;  /* 0x3ff000000c0e742b */ /* 0x001fd00000000810 */
        /* <DEDUP_REMOVED lines=9> */
[----:B------:R-:W-:Y:S05]  /*13f0*/  @P0 BRA P1, `(.L_x_315) ;  /* 0x00000000001c0947 */ /* 0x000fea0000800000 */
[----:B------:R-:W0:Y:S01]  /*1400*/  LDCU.64 UR6, c[0x0][0x470] ;  /* 0x00008e00ff0677ac */ /* 0x000e220008000a00 */
[----:B------:R-:W-:Y:S01]  /*1410*/  MOV R16, R54 ;  /* 0x0000003600107202 */ /* 0x000fe20000000f00 */
[----:B------:R-:W-:Y:S01]  /*1420*/  IMAD.MOV.U32 R17, RZ, RZ, R55 ;  /* 0x000000ffff117224 */ /* 0x000fe200078e0037 */
[----:B------:R-:W-:Y:S01]  /*1430*/  MOV R12, 0x1470 ;  /* 0x00001470000c7802 */ /* 0x000fe20000000f00 */
[----:B0-----:R-:W-:Y:S01]  /*1440*/  IMAD.U32 R18, RZ, RZ, UR6 ;  /* 0x00000006ff127e24 */ /* 0x001fe2000f8e00ff */
[----:B------:R-:W-:-:S07]  /*1450*/  MOV R19, UR7 ;  /* 0x0000000700137c02 */ /* 0x000fce0008000f00 */
[----:B------:R-:W-:Y:S05]  /*1460*/  CALL.REL.NOINC `($__internal_4_$__cuda_sm20_div_rn_f64_full) ;  /* 0x0000005400047944 */ /* 0x000fea0003c00000 */
.L_x_315:
[----:B------:R-:W-:Y:S05]  /*1470*/  BSYNC.RECONVERGENT B2 ;  /* 0x0000000000027941 */ /* 0x000fea0003800200 */
.L_x_314:
[----:B------:R-:W0:Y:S01]  /*1480*/  MUFU.RCP64H R13, R41 ;  /* 0x00000029000d7308 */ /* 0x000e220000001800 */
[----:B------:R-:W-:Y:S01]  /*1490*/  IMAD.MOV.U32 R12, RZ, RZ, 0x1 ;  /* 0x00000001ff0c7424 */ /* 0x000fe200078e00ff */
[----:B------:R-:W1:Y:S01]  /*14a0*/  LDC R18, c[0x0][0x474] ;  /* 0x00011d00ff127b82 */ /* 0x000e620000000800 */
[----:B------:R-:W-:Y:S01]  /*14b0*/  BSSY.RECONVERGENT B2, `(.L_x_316) ;  /* 0x0000017000027945 */ /* 0x000fe20003800200 */
[----:B------:R-:W-:-:S03]  /*14c0*/  DADD R60, -R78, R60 ;  /* 0x000000004e3c7229 */ /* 0x000fc6000000013c */
[----:B0-----:R-:W-:-:S08]  /*14d0*/  DFMA R14, -R40, R12, 1 ;  /* 0x3ff00000280e742b */ /* 0x001fd0000000010c */
[----:B------:R-:W-:Y:S01]  /*14e0*/  DFMA R14, R14, R14, R14 ;  /* 0x0000000e0e0e722b */ /* 0x000fe2000000000e */
[----:B-1----:R-:W-:-:S07]  /*14f0*/  FSETP.GEU.AND P1, PT, |R18|, 6.5827683646048100446e-37, PT ;  /* 0x036000001200780b */ /* 0x002fce0003f2e200 */
[----:B------:R-:W-:-:S08]  /*1500*/  DFMA R14, R12, R14, R12 ;  /* 0x0000000e0c0e722b */ /* 0x000fd0000000000c */
[----:B------:R-:W-:-:S08]  /*1510*/  DFMA R12, -R40, R14, 1 ;  /* 0x3ff00000280c742b */ /* 0x000fd0000000010e */
[----:B------:R-:W-:-:S08]  /*1520*/  DFMA R16, R14, R12, R14 ;  /* 0x0000000c0e10722b */ /* 0x000fd0000000000e */
[----:B------:R-:W-:-:S08]  /*1530*/  DMUL R12, R16, UR26 ;  /* 0x0000001a100c7c28 */ /* 0x000fd00008000000 */
[----:B------:R-:W-:-:S08]  /*1540*/  DFMA R14, -R40, R12, UR26 ;  /* 0x0000001a280e7e2b */ /* 0x000fd0000800010c */
[----:B------:R-:W-:-:S10]  /*1550*/  DFMA R12, R16, R14, R12 ;  /* 0x0000000e100c722b */ /* 0x000fd4000000000c */
[----:B------:R-:W-:-:S05]  /*1560*/  FFMA R14, RZ, R41, R13 ;  /* 0x00000029ff0e7223 */ /* 0x000fca000000000d */
[----:B------:R-:W-:-:S13]  /*1570*/  FSETP.GT.AND P0, PT, |R14|, 1.469367938527859385e-39, PT ;  /* 0x001000000e00780b */ /* 0x000fda0003f04200 */
[----:B------:R-:W-:Y:S05]  /*1580*/  @P0 BRA P1, `(.L_x_317) ;  /* 0x0000000000240947 */ /* 0x000fea0000800000 */
[----:B------:R-:W0:Y:S01]  /*1590*/  LDCU.64 UR6, c[0x0][0x470] ;  /* 0x00008e00ff0677ac */ /* 0x000e220008000a00 */
[----:B------:R-:W-:Y:S01]  /*15a0*/  IMAD.MOV.U32 R18, RZ, RZ, R40 ;  /* 0x000000ffff127224 */ /* 0x000fe200078e0028 */
[----:B------:R-:W-:Y:S02]  /*15b0*/  MOV R19, R41 ;  /* 0x0000002900137202 */ /* 0x000fe40000000f00 */
[----:B------:R-:W-:Y:S01]  /*15c0*/  MOV R12, 0x1600 ;  /* 0x00001600000c7802 */ /* 0x000fe20000000f00 */
[----:B0-----:R-:W-:Y:S02]  /*15d0*/  IMAD.U32 R16, RZ, RZ, UR6 ;  /* 0x00000006ff107e24 */ /* 0x001fe4000f8e00ff */
[----:B------:R-:W-:-:S07]  /*15e0*/  IMAD.U32 R17, RZ, RZ, UR7 ;  /* 0x00000007ff117e24 */ /* 0x000fce000f8e00ff */
[----:B------:R-:W-:Y:S05]  /*15f0*/  CALL.REL.NOINC `($__internal_4_$__cuda_sm20_div_rn_f64_full) ;  /* 0x0000005000a07944 */ /* 0x000fea0003c00000 */
[----:B------:R-:W-:Y:S01]  /*1600*/  MOV R12, R78 ;  /* 0x0000004e000c7202 */ /* 0x000fe20000000f00 */
[----:B------:R-:W-:-:S07]  /*1610*/  IMAD.MOV.U32 R13, RZ, RZ, R79 ;  /* 0x000000ffff0d7224 */ /* 0x000fce00078e004f */
.L_x_317:
[----:B------:R-:W-:Y:S05]  /*1620*/  BSYNC.RECONVERGENT B2 ;  /* 0x0000000000027941 */ /* 0x000fea0003800200 */
.L_x_316:
[----:B------:R-:W0:Y:S01]  /*1630*/  LDC.64 R14, c[0x0][0x390] ;  /* 0x0000e400ff0e7b82 */ /* 0x000e220000000a00 */
[----:B------:R-:W-:-:S08]  /*1640*/  DADD R38, R38, R58 ;  /* 0x0000000026267229 */ /* 0x000fd0000000003a */
[----:B------:R-:W-:Y:S01]  /*1650*/  DFMA R60, R60, R12, R38 ;  /* 0x0000000c3c3c722b */ /* 0x000fe20000000026 */
[----:B0-----:R-:W-:-:S06]  /*1660*/  IMAD.WIDE R12, R50, 0x8, R14 ;  /* 0x00000008320c7825 */ /* 0x001fcc00078e020e */
[----:B------:R1:W-:Y:S01]  /*1670*/  STG.E.64 desc[UR10][R12.64], R60 ;  /* 0x0000003c0c007986 */ /* 0x0003e2000c101b0a */
[----:B------:R-:W-:Y:S05]  /*1680*/  BRA `(.L_x_318) ;  /* 0x0000000800a47947 */ /* 0x000fea0003800000 */
.L_x_307:
[----:B-----5:R-:W-:Y:S01]  /*1690*/  DSETP.GEU.AND P0, PT, R68, UR12, PT ;  /* 0x0000000c44007e2a */ /* 0x020fe2000bf0e000 */
[----:B------:R-:W-:-:S13]  /*16a0*/  BSSY.RECONVERGENT B2, `(.L_x_319) ;  /* 0x000005f000027945 */ /* 0x000fda0003800200 */
[----:B------:R-:W-:Y:S05]  /*16b0*/  @P0 BRA `(.L_x_320) ;  /* 0x0000000000600947 */ /* 0x000fea0003800000 */
[----:B------:R-:W0:Y:S01]  /*16c0*/  LDC.64 R14, c[0x0][0x3b8] ;  /* 0x0000ee00ff0e7b82 */ /* 0x000e220000000a00 */
[----:B------:R-:W2:Y:S07]  /*16d0*/  LDG.E.64 R16, desc[UR10][R28.64+-0x8] ;  /* 0xfffff80a1c107981 */ /* 0x000eae000c1e1b00 */
[----:B------:R-:W1:Y:S08]  /*16e0*/  LDC.64 R12, c[0x0][0x398] ;  /* 0x0000e600ff0c7b82 */ /* 0x000e700000000a00 */
[----:B------:R-:W3:Y:S01]  /*16f0*/  LDC.64 R18, c[0x0][0x380] ;  /* 0x0000e000ff127b82 */ /* 0x000ee20000000a00 */
[----:B0-----:R-:W-:-:S06]  /*1700*/  IMAD.WIDE R14, R10, 0x8, R14 ;  /* 0x000000080a0e7825 */ /* 0x001fcc00078e020e */
[----:B------:R-:W2:Y:S01]  /*1710*/  LDG.E.64 R14, desc[UR10][R14.64] ;  /* 0x0000000a0e0e7981 */ /* 0x000ea2000c1e1b00 */
[----:B-1----:R-:W-:-:S05]  /*1720*/  IMAD.WIDE R68, R50, 0x8, R12 ;  /* 0x0000000832447825 */ /* 0x002fca00078e020c */
[----:B------:R0:W4:Y:S01]  /*1730*/  LDG.E.64 R12, desc[UR10][R68.64] ;  /* 0x0000000a440c7981 */ /* 0x000122000c1e1b00 */
[----:B---3--:R-:W-:-:S05]  /*1740*/  IMAD.WIDE R20, R48, 0x8, R18 ;  /* 0x0000000830147825 */ /* 0x008fca00078e0212 */
[----:B------:R-:W3:Y:S01]  /*1750*/  LDG.E.64 R40, desc[UR10][R20.64] ;  /* 0x0000000a14287981 */ /* 0x000ee2000c1e1b00 */
[----:B------:R-:W-:-:S08]  /*1760*/  DADD R18, R54, R62 ;  /* 0x0000000036127229 */ /* 0x000fd0000000003e */
[----:B------:R-:W-:Y:S01]  /*1770*/  DADD R18, -R64, R18 ;  /* 0x0000000040127229 */ /* 0x000fe20000000112 */
[----:B0-----:R-:W-:Y:S01]  /*1780*/  IMAD.MOV.U32 R68, RZ, RZ, R64 ;  /* 0x000000ffff447224 */ /* 0x001fe200078e0040 */
[----:B------:R-:W-:Y:S02]  /*1790*/  MOV R69, R65 ;  /* 0x0000004100457202 */ /* 0x000fe40000000f00 */
[----:B------:R-:W-:Y:S02]  /*17a0*/  SHF.R.S32.HI R67, RZ, 0x1f, R48 ;  /* 0x0000001fff437819 */ /* 0x000fe40000011430 */
[----:B------:R-:W-:Y:S01]  /*17b0*/  MOV R66, R48 ;  /* 0x0000003000427202 */ /* 0x000fe20000000f00 */
[----:B--2---:R-:W-:Y:S02]  /*17c0*/  DADD R16, R14, R16 ;  /* 0x000000000e107229 */ /* 0x004fe40000000010 */
[----:B----4-:R-:W-:-:S06]  /*17d0*/  DMUL R12, R62, R12 ;  /* 0x0000000c3e0c7228 */ /* 0x010fcc0000000000 */
[----:B------:R-:W-:Y:S02]  /*17e0*/  DMUL R16, R16, 0.5 ;  /* 0x3fe0000010107828 */ /* 0x000fe40000000000 */
[----:B---3--:R-:W-:-:S06]  /*17f0*/  DFMA R40, R64, R40, -R12 ;  /* 0x000000284028722b */ /* 0x008fcc000000080c */
[----:B------:R-:W-:Y:S01]  /*1800*/  DMUL R38, R16, R18 ;  /* 0x0000001210267228 */ /* 0x000fe20000000000 */
[----:B------:R-:W-:Y:S02]  /*1810*/  IMAD.MOV.U32 R64, RZ, RZ, R58 ;  /* 0x000000ffff407224 */ /* 0x000fe400078e003a */
[----:B------:R-:W-:Y:S01]  /*1820*/  IMAD.MOV.U32 R65, RZ, RZ, R59 ;  /* 0x000000ffff417224 */ /* 0x000fe200078e003b */
[----:B------:R-:W-:Y:S07]  /*1830*/  BRA `(.L_x_321) ;  /* 0x0000000400147947 */ /* 0x000fee0003800000 */
.L_x_320:
[----:B------:R-:W0:Y:S01]  /*1840*/  LDC.64 R12, c[0x0][0x3b8] ;  /* 0x0000ee00ff0c7b82 */ /* 0x000e220000000a00 */
[----:B------:R-:W2:Y:S01]  /*1850*/  LDG.E.64 R66, desc[UR10][R28.64+-0x8] ;  /* 0xfffff80a1c427981 */ /* 0x000ea2000c1e1b00 */
[----:B0-----:R-:W-:-:S06]  /*1860*/  IMAD.WIDE R40, R10, 0x8, R12 ;  /* 0x000000080a287825 */ /* 0x001fcc00078e020c */
[----:B------:R-:W2:Y:S01]  /*1870*/  LDG.E.64 R40, desc[UR10][R40.64] ;  /* 0x0000000a28287981 */ /* 0x000ea2000c1e1b00 */
[----:B------:R-:W0:Y:S01]  /*1880*/  MUFU.RCP64H R13, R69 ;  /* 0x00000045000d7308 */ /* 0x000e220000001800 */
[----:B------:R-:W-:-:S06]  /*1890*/  IMAD.MOV.U32 R12, RZ, RZ, 0x1 ;  /* 0x00000001ff0c7424 */ /* 0x000fcc00078e00ff */
[----:B0-----:R-:W-:-:S08]  /*18a0*/  DFMA R14, -R68, R12, 1 ;  /* 0x3ff00000440e742b */ /* 0x001fd0000000010c */
[----:B------:R-:W-:-:S08]  /*18b0*/  DFMA R14, R14, R14, R14 ;  /* 0x0000000e0e0e722b */ /* 0x000fd0000000000e */
[----:B------:R-:W-:-:S08]  /*18c0*/  DFMA R14, R12, R14, R12 ;  /* 0x0000000e0c0e722b */ /* 0x000fd0000000000c */
[----:B------:R-:W-:-:S08]  /*18d0*/  DFMA R12, -R68, R14, 1 ;  /* 0x3ff00000440c742b */ /* 0x000fd0000000010e */
[----:B------:R-:W-:Y:S01]  /*18e0*/  DFMA R12, R14, R12, R14 ;  /* 0x0000000c0e0c722b */ /* 0x000fe2000000000e */
[----:B------:R-:W-:Y:S01]  /*18f0*/  BSSY.RECONVERGENT B3, `(.L_x_322) ;  /* 0x000000f000037945 */ /* 0x000fe20003800200 */
[----:B--2---:R-:W-:-:S08]  /*1900*/  DADD R16, R66, -R40 ;  /* 0x0000000042107229 */ /* 0x004fd00000000828 */
[----:B------:R-:W-:-:S08]  /*1910*/  DMUL R38, R16, R12 ;  /* 0x0000000c10267228 */ /* 0x000fd00000000000 */
[----:B------:R-:W-:-:S08]  /*1920*/  DFMA R14, -R68, R38, R16 ;  /* 0x00000026440e722b */ /* 0x000fd00000000110 */
[----:B------:R-:W-:Y:S01]  /*1930*/  DFMA R38, R12, R14, R38 ;  /* 0x0000000e0c26722b */ /* 0x000fe20000000026 */
[----:B------:R-:W-:-:S09]  /*1940*/  FSETP.GEU.AND P1, PT, |R17|, 6.5827683646048100446e-37, PT ;  /* 0x036000001100780b */ /* 0x000fd20003f2e200 */
        /* <DEDUP_REMOVED lines=9> */
.L_x_323:
[----:B------:R-:W-:Y:S05]  /*19e0*/  BSYNC.RECONVERGENT B3 ;  /* 0x0000000000037941 */ /* 0x000fea0003800200 */
.L_x_322:
[----:B------:R-:W0:Y:S08]  /*19f0*/  LDC.64 R14, c[0x0][0x398] ;  /* 0x0000e600ff0e7b82 */ /* 0x000e300000000a00 */
[----:B------:R-:W1:Y:S01]  /*1a00*/  LDC.64 R12, c[0x0][0x380] ;  /* 0x0000e000ff0c7b82 */ /* 0x000e620000000a00 */
[----:B0-----:R-:W-:-:S06]  /*1a10*/  IMAD.WIDE R14, R50, 0x8, R14 ;  /* 0x00000008320e7825 */ /* 0x001fcc00078e020e */
[----:B------:R-:W2:Y:S01]  /*1a20*/  LDG.E.64 R14, desc[UR10][R14.64] ;  /* 0x0000000a0e0e7981 */ /* 0x000ea2000c1e1b00 */
[----:B-1----:R-:W-:-:S06]  /*1a30*/  IMAD.WIDE R12, R48, 0x8, R12 ;  /* 0x00000008300c7825 */ /* 0x002fcc00078e020c */
[----:B------:R-:W3:Y:S01]  /*1a40*/  LDG.E.64 R12, desc[UR10][R12.64] ;  /* 0x0000000a0c0c7981 */ /* 0x000ee2000c1e1b00 */
[----:B------:R-:W-:Y:S01]  /*1a50*/  DFMA R18, -R70, R72, 1 ;  /* 0x3ff000004612742b */ /* 0x000fe20000000148 */
[----:B------:R-:W-:Y:S01]  /*1a60*/  MOV R16, 0x1 ;  /* 0x0000000100107802 */ /* 0x000fe20000000f00 */
[----:B------:R-:W0:Y:S01]  /*1a70*/  LDC R70, c[0x0][0x484] ;  /* 0x00012100ff467b82 */ /* 0x000e220000000800 */
[----:B------:R-:W-:Y:S01]  /*1a80*/  DMUL R68, R64, R40 ;  /* 0x0000002840447228 */ /* 0x000fe20000000000 */
[----:B------:R-:W-:Y:S02]  /*1a90*/  BSSY.RECONVERGENT B3, `(.L_x_324) ;  /* 0x0000019000037945 */ /* 0x000fe40003800200 */
[----:B------:R-:W1:Y:S02]  /*1aa0*/  MUFU.RCP64H R17, R19 ;  /* 0x0000001300117308 */ /* 0x000e640000001800 */
[----:B-1----:R-:W-:Y:S01]  /*1ab0*/  DFMA R20, -R18, R16, 1 ;  /* 0x3ff000001214742b */ /* 0x002fe20000000110 */
[----:B0-----:R-:W-:-:S07]  /*1ac0*/  FSETP.GEU.AND P1, PT, |R70|, 6.5827683646048100446e-37, PT ;  /* 0x036000004600780b */ /* 0x001fce0003f2e200 */
[----:B------:R-:W-:-:S08]  /*1ad0*/  DFMA R20, R20, R20, R20 ;  /* 0x000000141414722b */ /* 0x000fd00000000014 */
[----:B------:R-:W-:-:S08]  /*1ae0*/  DFMA R20, R16, R20, R16 ;  /* 0x000000141014722b */ /* 0x000fd00000000010 */
[----:B------:R-:W-:-:S08]  /*1af0*/  DFMA R16, -R18, R20, 1 ;  /* 0x3ff000001210742b */ /* 0x000fd00000000114 */
[----:B------:R-:W-:-:S08]  /*1b00*/  DFMA R16, R20, R16, R20 ;  /* 0x000000101410722b */ /* 0x000fd00000000014 */
[----:B------:R-:W-:-:S08]  /*1b10*/  DMUL R78, R16, UR28 ;  /* 0x0000001c104e7c28 */ /* 0x000fd00008000000 */
[----:B------:R-:W-:-:S08]  /*1b20*/  DFMA R20, -R18, R78, UR28 ;  /* 0x0000001c12147e2b */ /* 0x000fd0000800014e */
[----:B------:R-:W-:Y:S02]  /*1b30*/  DFMA R78, R16, R20, R78 ;  /* 0x00000014104e722b */ /* 0x000fe4000000004e */
[----:B------:R-:W-:-:S08]  /*1b40*/  DADD R16, R54, R62 ;  /* 0x0000000036107229 */ /* 0x000fd0000000003e */
[----:B------:R-:W-:Y:S01]  /*1b50*/  FFMA R20, RZ, R19, R79 ;  /* 0x00000013ff147223 */ /* 0x000fe2000000004f */
[----:B------:R-:W-:Y:S01]  /*1b60*/  DFMA R68, R16, R66, -R68 ;  /* 0x000000421044722b */ /* 0x000fe20000000844 */
[--C-:B------:R-:W-:Y:S01]  /*1b70*/  SHF.R.S32.HI R67, RZ, 0x1f, R48.reuse ;  /* 0x0000001fff437819 */ /* 0x100fe20000011430 */
[----:B------:R-:W-:Y:S02]  /*1b80*/  IMAD.MOV.U32 R66, RZ, RZ, R48 ;  /* 0x000000ffff427224 */ /* 0x000fe400078e0030 */
[----:B------:R-:W-:Y:S01]  /*1b90*/  FSETP.GT.AND P0, PT, |R20|, 1.469367938527859385e-39, PT ;  /* 0x001000001400780b */ /* 0x000fe20003f04200 */
[----:B--2---:R-:W-:-:S08]  /*1ba0*/  DMUL R14, R62, R14 ;  /* 0x0000000e3e0e7228 */ /* 0x004fd00000000000 */
[----:B---3--:R-:W-:-:S04]  /*1bb0*/  DFMA R40, R64, R12, -R14 ;  /* 0x0000000c4028722b */ /* 0x008fc8000000080e */
[----:B------:R-:W-:Y:S07]  /*1bc0*/  @P0 BRA P1, `(.L_x_325) ;  /* 0x0000000000140947 */ /* 0x000fee0000800000 */
[----:B------:R-:W0:Y:S01]  /*1bd0*/  LDCU.64 UR6, c[0x0][0x480] ;  /* 0x00009000ff0677ac */ /* 0x000e220008000a00 */
[----:B------:R-:W-:Y:S01]  /*1be0*/  MOV R12, 0x1c20 ;  /* 0x00001c20000c7802 */ /* 0x000fe20000000f00 */
[----:B0-----:R-:W-:Y:S01]  /*1bf0*/  IMAD.U32 R16, RZ, RZ, UR6 ;  /* 0x00000006ff107e24 */ /* 0x001fe2000f8e00ff */
[----:B------:R-:W-:-:S07]  /*1c00*/  MOV R17, UR7 ;  /* 0x0000000700117c02 */ /* 0x000fce0008000f00 */
[----:B------:R-:W-:Y:S05]  /*1c10*/  CALL.REL.NOINC `($__internal_4_$__cuda_sm20_div_rn_f64_full) ;  /* 0x0000004c00187944 */ /* 0x000fea0003c00000 */
.L_x_325:
[----:B------:R-:W-:Y:S05]  /*1c20*/  BSYNC.RECONVERGENT B3 ;  /* 0x0000000000037941 */ /* 0x000fea0003800200 */
.L_x_324:
[----:B------:R-:W-:Y:S02]  /*1c30*/  DADD R12, -R54, R64 ;  /* 0x00000000360c7229 */ /* 0x000fe40000000140 */
[----:B------:R-:W-:-:S06]  /*1c40*/  DMUL R38, R78, R38 ;  /* 0x000000264e267228 */ /* 0x000fcc0000000000 */
[----:B------:R-:W-:-:S08]  /*1c50*/  DADD R12, R62, R12 ;  /* 0x000000003e0c7229 */ /* 0x000fd0000000000c */
[----:B------:R-:W-:Y:S01]  /*1c60*/  DFMA R38, R38, R12, R68 ;  /* 0x0000000c2626722b */ /* 0x000fe20000000044 */
[----:B------:R-:W-:Y:S02]  /*1c70*/  IMAD.MOV.U32 R68, RZ, RZ, R58 ;  /* 0x000000ffff447224 */ /* 0x000fe400078e003a */
[----:B------:R-:W-:-:S08]  /*1c80*/  IMAD.MOV.U32 R69, RZ, RZ, R59 ;  /* 0x000000ffff457224 */ /* 0x000fd000078e003b */
.L_x_321:
[----:B------:R-:W-:Y:S05]  /*1c90*/  BSYNC.RECONVERGENT B2 ;  /* 0x0000000000027941 */ /* 0x000fea0003800200 */
.L_x_319:
[----:B------:R-:W2:Y:S01]  /*1ca0*/  LDG.E.64 R16, desc[UR10][R30.64] ;  /* 0x0000000a1e107981 */ /* 0x000ea2000c1e1b00 */
[----:B------:R-:W0:Y:S01]  /*1cb0*/  LDC.64 R12, c[0x0][0x470] ;  /* 0x00011c00ff0c7b82 */ /* 0x000e220000000a00 */
[----:B------:R-:W-:Y:S01]  /*1cc0*/  MOV R14, 0x1 ;  /* 0x00000001000e7802 */ /* 0x000fe20000000f00 */
[----:B------:R-:W-:Y:S01]  /*1cd0*/  BSSY.RECONVERGENT B2, `(.L_x_326) ;  /* 0x0000011000027945 */ /* 0x000fe20003800200 */
[----:B0-----:R-:W-:-:S06]  /*1ce0*/  DADD R18, -RZ, -R12 ;  /* 0x00000000ff127229 */ /* 0x001fcc000000090c */
[----:B------:R-:W0:Y:S02]  /*1cf0*/  MUFU.RCP64H R15, R19 ;  /* 0x00000013000f7308 */ /* 0x000e240000001800 */
[----:B0-----:R-:W-:-:S08]  /*1d00*/  DFMA R20, R14, R12, 1 ;  /* 0x3ff000000e14742b */ /* 0x001fd0000000000c */
[----:B------:R-:W-:-:S08]  /*1d10*/  DFMA R20, R20, R20, R20 ;  /* 0x000000141414722b */ /* 0x000fd00000000014 */
[----:B------:R-:W-:-:S08]  /*1d20*/  DFMA R20, R14, R20, R14 ;  /* 0x000000140e14722b */ /* 0x000fd0000000000e */
[----:B------:R-:W-:-:S08]  /*1d30*/  DFMA R14, R20, R12, 1 ;  /* 0x3ff00000140e742b */ /* 0x000fd0000000000c */
[----:B------:R-:W-:-:S08]  /*1d40*/  DFMA R14, R20, R14, R20 ;  /* 0x0000000e140e722b */ /* 0x000fd00000000014 */
[----:B--2---:R-:W-:Y:S01]  /*1d50*/  DMUL R78, R14, R16 ;  /* 0x000000100e4e7228 */ /* 0x004fe20000000000 */
[----:B------:R-:W-:-:S07]  /*1d60*/  FSETP.GEU.AND P1, PT, |R17|, 6.5827683646048100446e-37, PT ;  /* 0x036000001100780b */ /* 0x000fce0003f2e200 */
[----:B------:R-:W-:-:S08]  /*1d70*/  DFMA R12, R78, R12, R16 ;  /* 0x0000000c4e0c722b */ /* 0x000fd00000000010 */
[----:B------:R-:W-:-:S10]  /*1d80*/  DFMA R78, R14, R12, R78 ;  /* 0x0000000c0e4e722b */ /* 0x000fd4000000004e */
[----:B------:R-:W-:-:S05]  /*1d90*/  FFMA R12, RZ, R19, R79 ;  /* 0x00000013ff0c7223 */ /* 0x000fca000000004f */
[----:B------:R-:W-:-:S13]  /*1da0*/  FSETP.GT.AND P0, PT, |R12|, 1.469367938527859385e-39, PT ;  /* 0x001000000c00780b */ /* 0x000fda0003f04200 */
[----:B------:R-:W-:Y:S05]  /*1db0*/  @P0 BRA P1, `(.L_x_327) ;  /* 0x0000000000080947 */ /* 0x000fea0000800000 */
[----:B------:R-:W-:-:S07]  /*1dc0*/  MOV R12, 0x1de0 ;  /* 0x00001de0000c7802 */ /* 0x000fce0000000f00 */
[----:B------:R-:W-:Y:S05]  /*1dd0*/  CALL.REL.NOINC `($__internal_4_$__cuda_sm20_div_rn_f64_full) ;  /* 0x0000004800a87944 */ /* 0x000fea0003c00000 */
.L_x_327:
[----:B------:R-:W-:Y:S05]  /*1de0*/  BSYNC.RECONVERGENT B2 ;  /* 0x0000000000027941 */ /* 0x000fea0003800200 */
.L_x_326:
[C---:B------:R-:W-:Y:S01]  /*1df0*/  LEA R16, P0, R66.reuse, UR14, 0x3 ;  /* 0x0000000e42107c11 */ /* 0x040fe2000f8018ff */
[----:B------:R-:W0:Y:S03]  /*1e00*/  LDC.64 R14, c[0x0][0x470] ;  /* 0x00011c00ff0e7b82 */ /* 0x000e260000000a00 */
[----:B------:R-:W-:-:S06]  /*1e10*/  LEA.HI.X R17, R66, UR15, R67, 0x3, P0 ;  /* 0x0000000f42117c11 */ /* 0x000fcc00080f1c43 */
[----:B------:R-:W2:Y:S01]  /*1e20*/  LDG.E.64 R16, desc[UR10][R16.64] ;  /* 0x0000000a10107981 */ /* 0x000ea2000c1e1b00 */
[----:B------:R-:W-:Y:S01]  /*1e30*/  IMAD.MOV.U32 R12, RZ, RZ, 0x1 ;  /* 0x00000001ff0c7424 */ /* 0x000fe200078e00ff */
        /* <DEDUP_REMOVED lines=11> */
[----:B------:R-:W-:Y:S02]  /*1ef0*/  DFMA R12, R20, R14, R12 ;  /* 0x0000000e140c722b */ /* 0x000fe4000000000c */
[----:B------:R-:W-:-:S08]  /*1f00*/  DMUL R14, R54, R58 ;  /* 0x0000003a360e7228 */ /* 0x000fd00000000000 */
[----:B------:R-:W-:Y:S01]  /*1f10*/  FFMA R20, RZ, R19, R13 ;  /* 0x00000013ff147223 */ /* 0x000fe2000000000d */
[----:B------:R-:W-:-:S04]  /*1f20*/  DFMA R14, R62, R60, R14 ;  /* 0x0000003c3e0e722b */ /* 0x000fc8000000000e */
[----:B------:R-:W-:-:S04]  /*1f30*/  FSETP.GT.AND P0, PT, |R20|, 1.469367938527859385e-39, PT ;  /* 0x001000001400780b */ /* 0x000fc80003f04200 */
[----:B------:R-:W-:-:S09]  /*1f40*/  DMUL R58, R14, R78 ;  /* 0x0000004e0e3a7228 */ /* 0x000fd20000000000 */
[----:B------:R-:W-:Y:S05]  /*1f50*/  @P0 BRA P1, `(.L_x_329) ;  /* 0x0000000000100947 */ /* 0x000fea0000800000 */
[----:B------:R-:W-:-:S07]  /*1f60*/  MOV R12, 0x1f80 ;  /* 0x00001f80000c7802 */ /* 0x000fce0000000f00 */
[----:B------:R-:W-:Y:S05]  /*1f70*/  CALL.REL.NOINC `($__internal_4_$__cuda_sm20_div_rn_f64_full) ;  /* 0x0000004800407944 */ /* 0x000fea0003c00000 */
[----:B------:R-:W-:Y:S01]  /*1f80*/  IMAD.MOV.U32 R12, RZ, RZ, R78 ;  /* 0x000000ffff0c7224 */ /* 0x000fe200078e004e */
[----:B------:R-:W-:-:S07]  /*1f90*/  MOV R13, R79 ;  /* 0x0000004f000d7202 */ /* 0x000fce0000000f00 */
.L_x_329:
[----:B------:R-:W-:Y:S05]  /*1fa0*/  BSYNC.RECONVERGENT B2 ;  /* 0x0000000000027941 */ /* 0x000fea0003800200 */
.L_x_328:
[----:B------:R-:W0:Y:S01]  /*1fb0*/  MUFU.RCP64H R15, R55 ;  /* 0x00000037000f7308 */ /* 0x000e220000001800 */
[----:B------:R-:W-:Y:S01]  /*1fc0*/  VIADD R14, R55, 0x300402 ;  /* 0x00300402370e7836 */ /* 0x000fe20000000000 */
[----:B------:R-:W-:Y:S01]  /*1fd0*/  DMUL R12, R12, R64 ;  /* 0x000000400c0c7228 */ /* 0x000fe20000000000 */
[----:B------:R-:W-:Y:S03]  /*1fe0*/  BSSY.RECONVERGENT B0, `(.L_x_330) ;  /* 0x000000d000007945 */ /* 0x000fe60003800200 */
[----:B------:R-:W-:-:S04]  /*1ff0*/  FSETP.GEU.AND P0, PT, |R14|, 5.8789094863358348022e-39, PT ;  /* 0x004004020e00780b */ /* 0x000fc80003f0e200 */
[----:B------:R-:W-:Y:S02]  /*2000*/  DFMA R58, R12, -R68, R58 ;  /* 0x800000440c3a722b */ /* 0x000fe4000000003a */
[----:B0-----:R-:W-:-:S08]  /*2010*/  DFMA R16, -R54, R14, 1 ;  /* 0x3ff000003610742b */ /* 0x001fd0000000010e */
[----:B------:R-:W-:-:S08]  /*2020*/  DFMA R16, R16, R16, R16 ;  /* 0x000000101010722b */ /* 0x000fd00000000010 */
[----:B------:R-:W-:-:S08]  /*2030*/  DFMA R16, R14, R16, R14 ;  /* 0x000000100e10722b */ /* 0x000fd0000000000e */
[----:B------:R-:W-:-:S08]  /*2040*/  DFMA R18, -R54, R16, 1 ;  /* 0x3ff000003612742b */ /* 0x000fd00000000110 */
[----:B------:R-:W-:Y:S01]  /*2050*/  DFMA R12, R16, R18, R16 ;  /* 0x00000012100c722b */ /* 0x000fe20000000010 */
[----:B------:R-:W-:Y:S10]  /*2060*/  @P0 BRA `(.L_x_331) ;  /* 0x0000000000100947 */ /* 0x000ff40003800000 */
[----:B------:R-:W-:Y:S02]  /*2070*/  LOP3.LUT R12, R55, 0x7fffffff, RZ, 0xc0, !PT ;  /* 0x7fffffff370c7812 */ /* 0x000fe400078ec0ff */
[----:B------:R-:W-:-:S03]  /*2080*/  MOV R14, 0x20b0 ;  /* 0x000020b0000e7802 */ /* 0x000fc60000000f00 */
[----:B------:R-:W-:-:S07]  /*2090*/  VIADD R12, R12, 0xfff00000 ;  /* 0xfff000000c0c7836 */ /* 0x000fce0000000000 */
[----:B------:R-:W-:Y:S05]  /*20a0*/  CALL.REL.NOINC `($__internal_3_$__cuda_sm20_dblrcp_rn_slowpath_v3) ;  /* 0x0000004400547944 */ /* 0x000fea0003c00000 */
.L_x_331:
[----:B------:R-:W-:Y:S05]  /*20b0*/  BSYNC.RECONVERGENT B0 ;  /* 0x0000000000007941 */ /* 0x000fea0003800200 */
.L_x_330:
[----:B------:R-:W0:Y:S01]  /*20c0*/  LDC.64 R14, c[0x0][0x390] ;  /* 0x0000e400ff0e7b82 */ /* 0x000e220000000a00 */
[----:B------:R-:W-:-:S08]  /*20d0*/  DFMA R38, R38, R36, R40 ;  /* 0x000000242626722b */ /* 0x000fd00000000028 */
[----:B------:R-:W-:-:S08]  /*20e0*/  DADD R38, R58, R38 ;  /* 0x000000003a267229 */ /* 0x000fd00000000026 */
[----:B------:R-:W-:Y:S01]  /*20f0*/  DMUL R60, R38, R12 ;  /* 0x0000000c263c7228 */ /* 0x000fe20000000000 */
[----:B0-----:R-:W-:-:S06]  /*2100*/  IMAD.WIDE R14, R50, 0x8, R14 ;  /* 0x00000008320e7825 */ /* 0x001fcc00078e020e */
[----:B------:R0:W-:Y:S04]  /*2110*/  STG.E.64 desc[UR10][R14.64], R60 ;  /* 0x0000003c0e007986 */ /* 0x0001e8000c101b0a */
.L_x_318:
[----:B------:R-:W-:Y:S05]  /*2120*/  BSYNC.RECONVERGENT B1 ;  /* 0x0000000000017941 */ /* 0x000fea0003800200 */
.L_x_306:
[----:B------:R-:W-:Y:S01]  /*2130*/  DSETP.GT.AND P0, PT, R2, UR8, PT ;  /* 0x0000000802007e2a */ /* 0x000fe2000bf04000 */
[----:B------:R-:W-:-:S13]  /*2140*/  BSSY.RECONVERGENT B1, `(.L_x_305) ;  /* 0x000012e000017945 */ /* 0x000fda0003800200 */
[----:B------:R-:W-:Y:S05]  /*2150*/  @!P0 BRA `(.L_x_332) ;  /* 0x0000000800388947 */ /* 0x000fea0003800000 */
[----:B------:R-:W2:Y:S08]  /*2160*/  LDC.64 R2, c[0x0][0x388] ;  /* 0x0000e200ff027b82 */ /* 0x000eb00000000a00 */
[----:B------:R-:W1:Y:S01]  /*2170*/  LDC.64 R8, c[0x0][0x480] ;  /* 0x00012000ff087b82 */ /* 0x000e620000000a00 */
[----:B--2---:R-:W-:-:S06]  /*2180*/  IMAD.WIDE R2, R50, 0x8, R2 ;  /* 0x0000000832027825 */ /* 0x004fcc00078e0202 */
[----:B------:R-:W2:Y:S01]  /*2190*/  LDG.E.64 R2, desc[UR10][R2.64] ;  /* 0x0000000a02027981 */ /* 0x000ea2000c1e1b00 */
[----:B------:R-:W1:Y:S01]  /*21a0*/  MUFU.RCP64H R7, UR19 ;  /* 0x0000001300077d08 */ /* 0x000e620008001800 */
[----:B------:R-:W-:Y:S01]  /*21b0*/  MOV R6, 0x1 ;  /* 0x0000000100067802 */ /* 0x000fe20000000f00 */
[----:B------:R-:W-:Y:S05]  /*21c0*/  BSSY.RECONVERGENT B2, `(.L_x_333) ;  /* 0x0000013000027945 */ /* 0x000fea0003800200 */
[----:B-1----:R-:W-:-:S08]  /*21d0*/  DFMA R12, R6, -R8, 1 ;  /* 0x3ff00000060c742b */ /* 0x002fd00000000808 */
[----:B------:R-:W-:-:S08]  /*21e0*/  DFMA R12, R12, R12, R12 ;  /* 0x0000000c0c0c722b */ /* 0x000fd0000000000c */
[----:B------:R-:W-:-:S08]  /*21f0*/  DFMA R12, R6, R12, R6 ;  /* 0x0000000c060c722b */ /* 0x000fd00000000006 */
[----:B------:R-:W-:-:S08]  /*2200*/  DFMA R6, R12, -R8, 1 ;  /* 0x3ff000000c06742b */ /* 0x000fd00000000808 */
[----:B------:R-:W-:Y:S02]  /*2210*/  DFMA R6, R12, R6, R12 ;  /* 0x000000060c06722b */ /* 0x000fe4000000000c */
[----:B--2---:R-:W-:-:S08]  /*2220*/  DADD R16, R2, -R60 ;  /* 0x0000000002107229 */ /* 0x004fd0000000083c */
[----:B------:R-:W-:Y:S02]  /*2230*/  DMUL R78, R6, R16 ;  /* 0x00000010064e7228 */ /* 0x000fe40000000000 */
[----:B------:R-:W-:-:S06]  /*2240*/  FSETP.GEU.AND P1, PT, |R17|, 6.5827683646048100446e-37, PT ;  /* 0x036000001100780b */ /* 0x000fcc0003f2e200 */
[----:B------:R-:W-:-:S08]  /*2250*/  DFMA R2, R78, -R8, R16 ;  /* 0x800000084e02722b */ /* 0x000fd00000000010 */
[----:B------:R-:W-:-:S10]  /*2260*/  DFMA R78, R6, R2, R78 ;  /* 0x00000002064e722b */ /* 0x000fd4000000004e */
[----:B------:R-:W-:-:S05]  /*2270*/  FFMA R2, RZ, UR19, R79 ;  /* 0x00000013ff027c23 */ /* 0x000fca000800004f */
[----:B------:R-:W-:-:S13]  /*2280*/  FSETP.GT.AND P0, PT, |R2|, 1.469367938527859385e-39, PT ;  /* 0x001000000200780b */ /* 0x000fda0003f04200 */
[----:B------:R-:W-:Y:S05]  /*2290*/  @P0 BRA P1, `(.L_x_334) ;  /* 0x0000000000140947 */ /* 0x000fea0000800000 */
[----:B------:R-:W1:Y:S01]  /*22a0*/  LDCU.64 UR6, c[0x0][0x480] ;  /* 0x00009000ff0677ac */ /* 0x000e620008000a00 */
[----:B------:R-:W-:Y:S01]  /*22b0*/  MOV R12, 0x22f0 ;  /* 0x000022f0000c7802 */ /* 0x000fe20000000f00 */
[----:B-1----:R-:W-:Y:S02]  /*22c0*/  IMAD.U32 R18, RZ, RZ, UR6 ;  /* 0x00000006ff127e24 */ /* 0x002fe4000f8e00ff */
[----:B------:R-:W-:-:S07]  /*22d0*/  IMAD.U32 R19, RZ, RZ, UR7 ;  /* 0x00000007ff137e24 */ /* 0x000fce000f8e00ff */
[----:B0-----:R-:W-:Y:S05]  /*22e0*/  CALL.REL.NOINC `($__internal_4_$__cuda_sm20_div_rn_f64_full) ;  /* 0x0000004400647944 */ /* 0x001fea0003c00000 */
.L_x_334:
[----:B------:R-:W-:Y:S05]  /*22f0*/  BSYNC.RECONVERGENT B2 ;  /* 0x0000000000027941 */ /* 0x000fea0003800200 */
.L_x_333:
[----:B------:R-:W-:Y:S01]  /*2300*/  DADD R42, -R42, 1 ;  /* 0x3ff000002a2a7429 */ /* 0x000fe20000000100 */
[----:B------:R-:W-:Y:S01]  /*2310*/  MOV R8, 0x1 ;  /* 0x0000000100087802 */ /* 0x000fe20000000f00 */
[----:B------:R-:W-:Y:S06]  /*2320*/  BSSY.RECONVERGENT B2, `(.L_x_335) ;  /* 0x0000019000027945 */ /* 0x000fec0003800200 */
[C---:B------:R-:W-:Y:S02]  /*2330*/  DMUL R6, R42.reuse, R56 ;  /* 0x000000382a067228 */ /* 0x040fe40000000000 */
[----:B------:R-:W-:-:S06]  /*2340*/  DMUL R42, R42, R78 ;  /* 0x0000004e2a2a7228 */ /* 0x000fcc0000000000 */
[C---:B------:R-:W-:Y:S02]  /*2350*/  DMUL R6, R4.reuse, R6 ;  /* 0x0000000604067228 */ /* 0x040fe40000000000 */
[----:B------:R-:W-:-:S06]  /*2360*/  DMUL R16, R4, R42 ;  /* 0x0000002a04107228 */ /* 0x000fcc0000000000 */
[----:B------:R-:W-:-:S04]  /*2370*/  DADD R2, R6, 2 ;  /* 0x4000000006027429 */ /* 0x000fc80000000000 */
[----:B------:R-:W-:Y:S02]  /*2380*/  FSETP.GEU.AND P1, PT, |R17|, 6.5827683646048100446e-37, PT ;  /* 0x036000001100780b */ /* 0x000fe40003f2e200 */
[----:B------:R-:W1:Y:S02]  /*2390*/  MUFU.RCP64H R9, R3 ;  /* 0x0000000300097308 */ /* 0x000e640000001800 */
[----:B-1----:R-:W-:-:S08]  /*23a0*/  DFMA R12, -R2, R8, 1 ;  /* 0x3ff00000020c742b */ /* 0x002fd00000000108 */
        /* <DEDUP_REMOVED lines=11> */
[----:B------:R-:W-:Y:S01]  /*2460*/  MOV R12, 0x2490 ;  /* 0x00002490000c7802 */ /* 0x000fe20000000f00 */
[----:B------:R-:W-:-:S07]  /*2470*/  IMAD.MOV.U32 R19, RZ, RZ, R3 ;  /* 0x000000ffff137224 */ /* 0x000fce00078e0003 */
[----:B0-----:R-:W-:Y:S05]  /*2480*/  CALL.REL.NOINC `($__internal_4_$__cuda_sm20_div_rn_f64_full) ;  /* 0x0000004000fc7944 */ /* 0x001fea0003c00000 */
[----:B------:R-:W-:Y:S01]  /*2490*/  MOV R4, R78 ;  /* 0x0000004e00047202 */ /* 0x000fe20000000f00 */
[----:B------:R-:W-:-:S07]  /*24a0*/  IMAD.MOV.U32 R5, RZ, RZ, R79 ;  /* 0x000000ffff057224 */ /* 0x000fce00078e004f */
.L_x_336:
[----:B------:R-:W-:Y:S05]  /*24b0*/  BSYNC.RECONVERGENT B2 ;  /* 0x0000000000027941 */ /* 0x000fea0003800200 */
.L_x_335:
[----:B------:R-:W1:Y:S01]  /*24c0*/  LDC.64 R8, c[0x0][0x3a0] ;  /* 0x0000e800ff087b82 */ /* 0x000e620000000a00 */
[----:B------:R-:W2:Y:S07]  /*24d0*/  LDG.E.64 R30, desc[UR10][R30.64] ;  /* 0x0000000a1e1e7981 */ /* 0x000eae000c1e1b00 */
[----:B------:R-:W3:Y:S01]  /*24e0*/  LDC.64 R12, c[0x0][0x470] ;  /* 0x00011c00ff0c7b82 */ /* 0x000ee20000000a00 */
[----:B-1----:R-:W-:-:S06]  /*24f0*/  IMAD.WIDE R8, R50, 0x8, R8 ;  /* 0x0000000832087825 */ /* 0x002fcc00078e0208 */
[----:B------:R-:W4:Y:S01]  /*2500*/  LDG.E.64 R8, desc[UR10][R8.64] ;  /* 0x0000000a08087981 */ /* 0x000f22000c1e1b00 */
[----:B---3--:R-:W-:-:S06]  /*2510*/  DADD R18, -RZ, -R12 ;  /* 0x00000000ff127229 */ /* 0x008fcc000000090c */
[----:B0-----:R-:W0:Y:S01]  /*2520*/  MUFU.RCP64H R15, R19 ;  /* 0x00000013000f7308 */ /* 0x001e220000001800 */
[----:B------:R-:W-:-:S06]  /*2530*/  IMAD.MOV.U32 R14, RZ, RZ, 0x1 ;  /* 0x00000001ff0e7424 */ /* 0x000fcc00078e00ff */
[----:B0-----:R-:W-:-:S08]  /*2540*/  DFMA R16, R14, R12, 1 ;  /* 0x3ff000000e10742b */ /* 0x001fd0000000000c */
[----:B------:R-:W-:Y:S02]  /*2550*/  DFMA R16, R16, R16, R16 ;  /* 0x000000101010722b */ /* 0x000fe40000000010 */
[----:B------:R-:W-:-:S06]  /*2560*/  DADD R6, R6, -R52 ;  /* 0x0000000006067229 */ /* 0x000fcc0000000834 */
[----:B------:R-:W-:Y:S02]  /*2570*/  DFMA R14, R14, R16, R14 ;  /* 0x000000100e0e722b */ /* 0x000fe4000000000e */
[----:B------:R-:W-:-:S06]  /*2580*/  DADD R6, R6, 1 ;  /* 0x3ff0000006067429 */ /* 0x000fcc0000000000 */
[----:B------:R-:W-:-:S08]  /*2590*/  DFMA R20, R14, R12, 1 ;  /* 0x3ff000000e14742b */ /* 0x000fd0000000000c */
[----:B------:R-:W-:Y:S01]  /*25a0*/  DFMA R20, R14, R20, R14 ;  /* 0x000000140e14722b */ /* 0x000fe2000000000e */
[----:B------:R-:W-:Y:S01]  /*25b0*/  BSSY.RECONVERGENT B2, `(.L_x_337) ;  /* 0x000000f000027945 */ /* 0x000fe20003800200 */
[----:B----4-:R-:W-:-:S08]  /*25c0*/  DMUL R16, R6, R8 ;  /* 0x0000000806107228 */ /* 0x010fd00000000000 */
[----:B------:R-:W-:-:S08]  /*25d0*/  DMUL R8, R20, R16 ;  /* 0x0000001014087228 */ /* 0x000fd00000000000 */
[----:B------:R-:W-:-:S08]  /*25e0*/  DFMA R6, R8, R12, R16 ;  /* 0x0000000c0806722b */ /* 0x000fd00000000010 */
[----:B------:R-:W-:Y:S01]  /*25f0*/  DFMA R8, R20, R6, R8 ;  /* 0x000000061408722b */ /* 0x000fe20000000008 */
[----:B------:R-:W-:-:S09]  /*2600*/  FSETP.GEU.AND P1, PT, |R17|, 6.5827683646048100446e-37, PT ;  /* 0x036000001100780b */ /* 0x000fd20003f2e200 */
[----:B------:R-:W-:-:S05]  /*2610*/  FFMA R12, RZ, R19, R9 ;  /* 0x00000013ff0c7223 */ /* 0x000fca0000000009 */
[----:B------:R-:W-:Y:S01]  /*2620*/  FSETP.GT.AND P0, PT, |R12|, 1.469367938527859385e-39, PT ;  /* 0x001000000c00780b */ /* 0x000fe20003f04200 */
[----:B------:R-:W-:-:S08]  /*2630*/  DADD R6, R52, -1 ;  /* 0xbff0000034067429 */ /* 0x000fd00000000000 */
[----:B--2---:R-:W-:-:S04]  /*2640*/  DMUL R6, R6, R30 ;  /* 0x0000001e06067228 */ /* 0x004fc80000000000 */
[----:B------:R-:W-:Y:S07]  /*2650*/  @P0 BRA P1, `(.L_x_338) ;  /* 0x0000000000100947 */ /* 0x000fee0000800000 */
[----:B------:R-:W-:-:S07]  /*2660*/  MOV R12, 0x2680 ;  /* 0x00002680000c7802 */ /* 0x000fce0000000f00 */
[----:B------:R-:W-:Y:S05]  /*2670*/  CALL.REL.NOINC `($__internal_4_$__cuda_sm20_div_rn_f64_full) ;  /* 0x0000004000807944 */ /* 0x000fea0003c00000 */
[----:B------:R-:W-:Y:S01]  /*2680*/  MOV R8, R78 ;  /* 0x0000004e00087202 */ /* 0x000fe20000000f00 */
[----:B------:R-:W-:-:S07]  /*2690*/  IMAD.MOV.U32 R9, RZ, RZ, R79 ;  /* 0x000000ffff097224 */ /* 0x000fce00078e004f */
.L_x_338:
[----:B------:R-:W-:Y:S05]  /*26a0*/  BSYNC.RECONVERGENT B2 ;  /* 0x0000000000027941 */ /* 0x000fea0003800200 */
.L_x_337:
        /* <DEDUP_REMOVED lines=23> */
.L_x_340:
[----:B------:R-:W-:Y:S05]  /*2820*/  BSYNC.RECONVERGENT B2 ;  /* 0x0000000000027941 */ /* 0x000fea0003800200 */
.L_x_339:
        /* <DEDUP_REMOVED lines=26> */
.L_x_342:
[----:B------:R-:W-:Y:S05]  /*29d0*/  BSYNC.RECONVERGENT B2 ;  /* 0x0000000000027941 */ /* 0x000fea0003800200 */
.L_x_341:
[----:B------:R-:W0:Y:S01]  /*29e0*/  LDC.64 R2, c[0x0][0x380] ;  /* 0x0000e000ff027b82 */ /* 0x000e220000000a00 */
[----:B------:R-:W-:-:S08]  /*29f0*/  DADD R4, R4, R60 ;  /* 0x0000000004047229 */ /* 0x000fd0000000003c */
[----:B------:R-:W-:Y:S01]  /*2a00*/  DFMA R4, R8, R6, R4 ;  /* 0x000000060804722b */ /* 0x000fe20000000004 */
[----:B0-----:R-:W-:-:S06]  /*2a10*/  IMAD.WIDE R2, R50, 0x8, R2 ;  /* 0x0000000832027825 */ /* 0x001fcc00078e0202 */
[----:B------:R1:W-:Y:S01]  /*2a20*/  STG.E.64 desc[UR10][R2.64], R4 ;  /* 0x0000000402007986 */ /* 0x0003e2000c101b0a */
[----:B------:R-:W-:Y:S05]  /*2a30*/  BRA `(.L_x_343) ;  /* 0x0000000800787947 */ /* 0x000fea0003800000 */
.L_x_332:
[----:B------:R-:W-:Y:S01]  /*2a40*/  DSETP.GEU.AND P0, PT, R4, UR12, PT ;  /* 0x0000000c04007e2a */ /* 0x000fe2000bf0e000 */
[----:B0-----:R-:W-:-:S05]  /*2a50*/  IMAD R15, R11, UR25, RZ ;  /* 0x000000190b0f7c24 */ /* 0x001fca000f8e02ff */
[----:B------:R-:W-:Y:S02]  /*2a60*/  SHF.R.S32.HI R17, RZ, 0x1f, R15 ;  /* 0x0000001fff117819 */ /* 0x000fe4000001140f */
[----:B------:R-:W-:-:S04]  /*2a70*/  IADD3 R15, P1, PT, R15, R46, RZ ;  /* 0x0000002e0f0f7210 */ /* 0x000fc80007f3e0ff */
[----:B------:R-:W-:Y:S02]  /*2a80*/  LEA.HI.X.SX32 R14, R46, R17, 0x1, P1 ;  /* 0x000000112e0e7211 */ /* 0x000fe400008f0eff */
[----:B-1----:R-:W0:Y:S01]  /*2a90*/  @!P0 LDC.64 R12, c[0x0][0x388] ;  /* 0x0000e200ff0c8b82 */ /* 0x002e220000000a00 */
[C---:B------:R-:W-:Y:S01]  /*2aa0*/  LEA R20, P1, R15.reuse, UR16, 0x3 ;  /* 0x000000100f147c11 */ /* 0x040fe2000f8218ff */
[----:B------:R-:W2:Y:S03]  /*2ab0*/  @!P0 LDG.E.64 R16, desc[UR10][R28.64+-0x8] ;  /* 0xfffff80a1c108981 */ /* 0x000ea6000c1e1b00 */
[----:B------:R-:W-:-:S05]  /*2ac0*/  LEA.HI.X R21, R15, UR17, R14, 0x3, P1 ;  /* 0x000000110f157c11 */ /* 0x000fca00088f1c0e */
[----:B------:R-:W2:Y:S01]  /*2ad0*/  @!P0 LDG.E.64 R14, desc[UR10][R20.64+-0x8] ;  /* 0xfffff80a140e8981 */ /* 0x000ea2000c1e1b00 */
[----:B0-----:R-:W-:-:S05]  /*2ae0*/  @!P0 IMAD.WIDE R54, R50, 0x8, R12 ;  /* 0x0000000832368825 */ /* 0x001fca00078e020c */
[----:B------:R-:W3:Y:S01]  /*2af0*/  @!P0 LDG.E.64 R12, desc[UR10][R54.64] ;  /* 0x0000000a360c8981 */ /* 0x000ee2000c1e1b00 */
[----:B------:R-:W-:Y:S01]  /*2b00*/  @!P0 DADD R18, R6, R8 ;  /* 0x0000000006128229 */ /* 0x000fe20000000008 */
[----:B------:R-:W-:Y:S07]  /*2b10*/  BSSY.RECONVERGENT B2, `(.L_x_344) ;  /* 0x0000046000027945 */ /* 0x000fee0003800200 */
[----:B------:R-:W-:Y:S02]  /*2b20*/  @!P0 DADD R18, -R22, R18 ;  /* 0x0000000016128229 */ /* 0x000fe40000000112 */
[----:B--2---:R-:W-:-:S08]  /*2b30*/  @!P0 DADD R14, R14, R16 ;  /* 0x000000000e0e8229 */ /* 0x004fd00000000010 */
[----:B------:R-:W-:Y:S02]  /*2b40*/  @!P0 DMUL R14, R14, 0.5 ;  /* 0x3fe000000e0e8828 */ /* 0x000fe40000000000 */
[----:B---3--:R-:W-:-:S06]  /*2b50*/  @!P0 DMUL R12, R8, R12 ;  /* 0x0000000c080c8228 */ /* 0x008fcc0000000000 */
[----:B------:R-:W-:Y:S02]  /*2b60*/  @!P0 DMUL R38, R14, R18 ;  /* 0x000000120e268228 */ /* 0x000fe40000000000 */
[----:B------:R-:W-:Y:S01]  /*2b70*/  @!P0 DFMA R40, R22, R60, -R12 ;  /* 0x0000003c1628822b */ /* 0x000fe2000000080c */
[----:B------:R-:W-:Y:S10]  /*2b80*/  @!P0 BRA `(.L_x_345) ;  /* 0x0000000000f88947 */ /* 0x000ff40003800000 */
[----:B------:R-:W2:Y:S04]  /*2b90*/  LDG.E.64 R38, desc[UR10][R20.64+-0x8] ;  /* 0xfffff80a14267981 */ /* 0x000ea8000c1e1b00 */
[----:B------:R-:W2:Y:S01]  /*2ba0*/  LDG.E.64 R40, desc[UR10][R28.64+-0x8] ;  /* 0xfffff80a1c287981 */ /* 0x000ea2000c1e1b00 */
[----:B------:R-:W0:Y:S01]  /*2bb0*/  MUFU.RCP64H R13, R5 ;  /* 0x00000005000d7308 */ /* 0x000e220000001800 */
[----:B------:R-:W-:Y:S01]  /*2bc0*/  IMAD.MOV.U32 R12, RZ, RZ, 0x1 ;  /* 0x00000001ff0c7424 */ /* 0x000fe200078e00ff */
[----:B------:R-:W-:Y:S05]  /*2bd0*/  BSSY.RECONVERGENT B3, `(.L_x_346) ;  /* 0x0000016000037945 */ /* 0x000fea0003800200 */
[----:B0-----:R-:W-:-:S08]  /*2be0*/  DFMA R14, -R4, R12, 1 ;  /* 0x3ff00000040e742b */ /* 0x001fd0000000010c */
[----:B------:R-:W-:-:S08]  /*2bf0*/  DFMA R14, R14, R14, R14 ;  /* 0x0000000e0e0e722b */ /* 0x000fd0000000000e */
[----:B------:R-:W-:-:S08]  /*2c00*/  DFMA R14, R12, R14, R12 ;  /* 0x0000000e0c0e722b */ /* 0x000fd0000000000c */
[----:B------:R-:W-:-:S08]  /*2c10*/  DFMA R12, -R4, R14, 1 ;  /* 0x3ff00000040c742b */ /* 0x000fd0000000010e */
[----:B------:R-:W-:Y:S02]  /*2c20*/  DFMA R12, R14, R12, R14 ;  /* 0x0000000c0e0c722b */ /* 0x000fe4000000000e */
[----:B--2---:R-:W-:-:S08]  /*2c30*/  DADD R18, R38, -R40 ;  /* 0x0000000026127229 */ /* 0x004fd00000000828 */
[----:B------:R-:W-:Y:S02]  /*2c40*/  DMUL R14, R18, R12 ;  /* 0x0000000c120e7228 */ /* 0x000fe40000000000 */
[----:B------:R-:W-:-:S06]  /*2c50*/  FSETP.GEU.AND P1, PT, |R19|, 6.5827683646048100446e-37, PT ;  /* 0x036000001300780b */ /* 0x000fcc0003f2e200 */
        /* <DEDUP_REMOVED lines=10> */
[----:B------:R-:W-:Y:S05]  /*2d00*/  CALL.REL.NOINC `($__internal_4_$__cuda_sm20_div_rn_f64_full) ;  /* 0x0000003800dc7944 */ /* 0x000fea0003c00000 */
[----:B------:R-:W-:Y:S02]  /*2d10*/  IMAD.MOV.U32 R28, RZ, RZ, R78 ;  /* 0x000000ffff1c7224 */ /* 0x000fe400078e004e */
[----:B------:R-:W-:-:S07]  /*2d20*/  IMAD.MOV.U32 R29, RZ, RZ, R79 ;  /* 0x000000ffff1d7224 */ /* 0x000fce00078e004f */
.L_x_347:
[----:B------:R-:W-:Y:S05]  /*2d30*/  BSYNC.RECONVERGENT B3 ;  /* 0x0000000000037941 */ /* 0x000fea0003800200 */
.L_x_346:
[----:B------:R-:W0:Y:S01]  /*2d40*/  LDC.64 R4, c[0x0][0x388] ;  /* 0x0000e200ff047b82 */ /* 0x000e220000000a00 */
[----:B------:R-:W-:-:S07]  /*2d50*/  DFMA R18, -R2, R42, 1 ;  /* 0x3ff000000212742b */ /* 0x000fce000000012a */
[----:B------:R-:W1:Y:S01]  /*2d60*/  LDC R14, c[0x0][0x484] ;  /* 0x00012100ff0e7b82 */ /* 0x000e620000000800 */
[----:B0-----:R-:W-:-:S06]  /*2d70*/  IMAD.WIDE R4, R50, 0x8, R4 ;  /* 0x0000000832047825 */ /* 0x001fcc00078e0204 */
[----:B------:R-:W2:Y:S01]  /*2d80*/  LDG.E.64 R4, desc[UR10][R4.64] ;  /* 0x0000000a04047981 */ /* 0x000ea2000c1e1b00 */
[----:B------:R-:W0:Y:S01]  /*2d90*/  MUFU.RCP64H R3, R19 ;  /* 0x0000001300037308 */ /* 0x000e220000001800 */
[----:B------:R-:W-:Y:S01]  /*2da0*/  MOV R2, 0x1 ;  /* 0x0000000100027802 */ /* 0x000fe20000000f00 */
[----:B------:R-:W-:Y:S01]  /*2db0*/  DMUL R40, R22, R40 ;  /* 0x0000002816287228 */ /* 0x000fe20000000000 */
[----:B-1----:R-:W-:Y:S01]  /*2dc0*/  FSETP.GEU.AND P1, PT, |R14|, 6.5827683646048100446e-37, PT ;  /* 0x036000000e00780b */ /* 0x002fe20003f2e200 */
[----:B------:R-:W-:Y:S03]  /*2dd0*/  BSSY.RECONVERGENT B3, `(.L_x_348) ;  /* 0x0000015000037945 */ /* 0x000fe60003800200 */
[----:B0-----:R-:W-:-:S08]  /*2de0*/  DFMA R12, -R18, R2, 1 ;  /* 0x3ff00000120c742b */ /* 0x001fd00000000102 */
        /* <DEDUP_REMOVED lines=9> */
[----:B------:R-:W-:-:S04]  /*2e80*/  DFMA R38, R2, R38, -R40 ;  /* 0x000000260226722b */ /* 0x000fc80000000828 */
[----:B------:R-:W-:Y:S01]  /*2e90*/  FSETP.GT.AND P0, PT, |R12|, 1.469367938527859385e-39, PT ;  /* 0x001000000c00780b */ /* 0x000fe20003f04200 */
[----:B--2---:R-:W-:-:S08]  /*2ea0*/  DMUL R4, R8, R4 ;  /* 0x0000000408047228 */ /* 0x004fd00000000000 */
[----:B------:R-:W-:-:S04]  /*2eb0*/  DFMA R40, R22, R60, -R4 ;  /* 0x0000003c1628722b */ /* 0x000fc80000000804 */
[----:B------:R-:W-:Y:S07]  /*2ec0*/  @P0 BRA P1, `(.L_x_349) ;  /* 0x0000000000140947 */ /* 0x000fee0000800000 */
[----:B------:R-:W0:Y:S01]  /*2ed0*/  LDCU.64 UR6, c[0x0][0x480] ;  /* 0x00009000ff0677ac */ /* 0x000e220008000a00 */
[----:B------:R-:W-:Y:S01]  /*2ee0*/  MOV R12, 0x2f20 ;  /* 0x00002f20000c7802 */ /* 0x000fe20000000f00 */
[----:B0-----:R-:W-:Y:S02]  /*2ef0*/  IMAD.U32 R16, RZ, RZ, UR6 ;  /* 0x00000006ff107e24 */ /* 0x001fe4000f8e00ff */
[----:B------:R-:W-:-:S07]  /*2f00*/  IMAD.U32 R17, RZ, RZ, UR7 ;  /* 0x00000007ff117e24 */ /* 0x000fce000f8e00ff */
[----:B------:R-:W-:Y:S05]  /*2f10*/  CALL.REL.NOINC `($__internal_4_$__cuda_sm20_div_rn_f64_full) ;  /* 0x0000003800587944 */ /* 0x000fea0003c00000 */
.L_x_349:
[----:B------:R-:W-:Y:S05]  /*2f20*/  BSYNC.RECONVERGENT B3 ;  /* 0x0000000000037941 */ /* 0x000fea0003800200 */
.L_x_348:
[----:B------:R-:W-:Y:S02]  /*2f30*/  DADD R2, -R6, R22 ;  /* 0x0000000006027229 */ /* 0x000fe40000000116 */
[----:B------:R-:W-:-:S06]  /*2f40*/  DMUL R28, R78, R28 ;  /* 0x0000001c4e1c7228 */ /* 0x000fcc0000000000 */
[----:B------:R-:W-:-:S08]  /*2f50*/  DADD R2, R8, R2 ;  /* 0x0000000008027229 */ /* 0x000fd00000000002 */
[----:B------:R-:W-:-:S11]  /*2f60*/  DFMA R38, R28, R2, R38 ;  /* 0x000000021c26722b */ /* 0x000fd60000000026 */
.L_x_345:
[----:B------:R-:W-:Y:S05]  /*2f70*/  BSYNC.RECONVERGENT B2 ;  /* 0x0000000000027941 */ /* 0x000fea0003800200 */
.L_x_344:
[----:B------:R-:W0:Y:S08]  /*2f80*/  LDC.64 R2, c[0x0][0x3a0] ;  /* 0x0000e800ff027b82 */ /* 0x000e300000000a00 */
[----:B------:R-:W1:Y:S01]  /*2f90*/  LDC.64 R4, c[0x0][0x470] ;  /* 0x00011c00ff047b82 */ /* 0x000e620000000a00 */
[----:B0-----:R-:W-:-:S05]  /*2fa0*/  IMAD.WIDE R2, R50, 0x8, R2 ;  /* 0x0000000832027825 */ /* 0x001fca00078e0202 */
[----:B------:R-:W2:Y:S01]  /*2fb0*/  LDG.E.64 R16, desc[UR10][R2.64] ;  /* 0x0000000a02107981 */ /* 0x000ea2000c1e1b00 */
[----:B------:R-:W-:Y:S01]  /*2fc0*/  MOV R12, 0x1 ;  /* 0x00000001000c7802 */ /* 0x000fe20000000f00 */
[----:B------:R-:W-:Y:S01]  /*2fd0*/  BSSY.RECONVERGENT B2, `(.L_x_350) ;  /* 0x0000011000027945 */ /* 0x000fe20003800200 */
[----:B-1----:R-:W-:-:S06]  /*2fe0*/  DADD R18, -RZ, -R4 ;  /* 0x00000000ff127229 */ /* 0x002fcc0000000904 */
        /* <DEDUP_REMOVED lines=15> */
.L_x_351:
[----:B------:R-:W-:Y:S05]  /*30e0*/  BSYNC.RECONVERGENT B2 ;  /* 0x0000000000027941 */ /* 0x000fea0003800200 */
.L_x_350:
[----:B------:R-:W2:Y:S01]  /*30f0*/  LDG.E.64 R16, desc[UR10][R30.64] ;  /* 0x0000000a1e107981 */ /* 0x000ea2000c1e1b00 */
[----:B------:R-:W0:Y:S01]  /*3100*/  LDC.64 R2, c[0x0][0x470] ;  /* 0x00011c00ff027b82 */ /* 0x000e220000000a00 */
        /* <DEDUP_REMOVED lines=14> */
[----:B------:R-:W-:Y:S01]  /*31f0*/  DFMA R2, R8, R24, R2 ;  /* 0x000000180802722b */ /* 0x000fe20000000002 */
[----:B------:R-:W-:-:S05]  /*3200*/  FFMA R8, RZ, R19, R5 ;  /* 0x00000013ff087223 */ /* 0x000fca0000000005 */
[----:B------:R-:W-:Y:S02]  /*3210*/  FSETP.GT.AND P0, PT, |R8|, 1.469367938527859385e-39, PT ;  /* 0x001000000800780b */ /* 0x000fe40003f04200 */
[----:B------:R-:W-:-:S11]  /*3220*/  DMUL R2, R2, R78 ;  /* 0x0000004e02027228 */ /* 0x000fd60000000000 */
[----:B------:R-:W-:Y:S05]  /*3230*/  @P0 BRA P1, `(.L_x_353) ;  /* 0x0000000000100947 */ /* 0x000fea0000800000 */
[----:B------:R-:W-:-:S07]  /*3240*/  MOV R12, 0x3260 ;  /* 0x00003260000c7802 */ /* 0x000fce0000000f00 */
[----:B------:R-:W-:Y:S05]  /*3250*/  CALL.REL.NOINC `($__internal_4_$__cuda_sm20_div_rn_f64_full) ;  /* 0x0000003400887944 */ /* 0x000fea0003c00000 */
[----:B------:R-:W-:Y:S01]  /*3260*/  IMAD.MOV.U32 R4, RZ, RZ, R78 ;  /* 0x000000ffff047224 */ /* 0x000fe200078e004e */
[----:B------:R-:W-:-:S07]  /*3270*/  MOV R5, R79 ;  /* 0x0000004f00057202 */ /* 0x000fce0000000f00 */
.L_x_353:
[----:B------:R-:W-:Y:S05]  /*3280*/  BSYNC.RECONVERGENT B2 ;  /* 0x0000000000027941 */ /* 0x000fea0003800200 */
.L_x_352:
[----:B------:R-:W0:Y:S01]  /*3290*/  MUFU.RCP64H R9, R7 ;  /* 0x0000000700097308 */ /* 0x000e220000001800 */
[----:B------:R-:W-:Y:S01]  /*32a0*/  VIADD R8, R7, 0x300402 ;  /* 0x0030040207087836 */ /* 0x000fe20000000000 */
[----:B------:R-:W-:Y:S01]  /*32b0*/  DMUL R4, R22, R4 ;  /* 0x0000000416047228 */ /* 0x000fe20000000000 */
[----:B------:R-:W-:Y:S03]  /*32c0*/  BSSY.RECONVERGENT B0, `(.L_x_354) ;  /* 0x000000f000007945 */ /* 0x000fe60003800200 */
[----:B------:R-:W-:-:S04]  /*32d0*/  FSETP.GEU.AND P0, PT, |R8|, 5.8789094863358348022e-39, PT ;  /* 0x004004020800780b */ /* 0x000fc80003f0e200 */
[----:B------:R-:W-:Y:S02]  /*32e0*/  DFMA R2, -R26, R4, R2 ;  /* 0x000000041a02722b */ /* 0x000fe40000000102 */
[----:B0-----:R-:W-:-:S08]  /*32f0*/  DFMA R12, -R6, R8, 1 ;  /* 0x3ff00000060c742b */ /* 0x001fd00000000108 */
[----:B------:R-:W-:-:S08]  /*3300*/  DFMA R12, R12, R12, R12 ;  /* 0x0000000c0c0c722b */ /* 0x000fd0000000000c */
[----:B------:R-:W-:-:S08]  /*3310*/  DFMA R12, R8, R12, R8 ;  /* 0x0000000c080c722b */ /* 0x000fd00000000008 */
[----:B------:R-:W-:-:S08]  /*3320*/  DFMA R14, -R6, R12, 1 ;  /* 0x3ff00000060e742b */ /* 0x000fd0000000010c */
[----:B------:R-:W-:Y:S01]  /*3330*/  DFMA R12, R12, R14, R12 ;  /* 0x0000000e0c0c722b */ /* 0x000fe2000000000c */
[----:B------:R-:W-:Y:S10]  /*3340*/  @P0 BRA `(.L_x_355) ;  /* 0x0000000000180947 */ /* 0x000ff40003800000 */
[----:B------:R-:W-:Y:S01]  /*3350*/  LOP3.LUT R12, R7, 0x7fffffff, RZ, 0xc0, !PT ;  /* 0x7fffffff070c7812 */ /* 0x000fe200078ec0ff */
[----:B------:R-:W-:Y:S01]  /*3360*/  IMAD.MOV.U32 R54, RZ, RZ, R6 ;  /* 0x000000ffff367224 */ /* 0x000fe200078e0006 */
[----:B------:R-:W-:Y:S02]  /*3370*/  MOV R55, R7 ;  /* 0x0000000700377202 */ /* 0x000fe40000000f00 */
[----:B------:R-:W-:Y:S01]  /*3380*/  MOV R14, 0x33b0 ;  /* 0x000033b0000e7802 */ /* 0x000fe20000000f00 */
[----:B------:R-:W-:-:S07]  /*3390*/  VIADD R12, R12, 0xfff00000 ;  /* 0xfff000000c0c7836 */ /* 0x000fce0000000000 */
[----:B------:R-:W-:Y:S05]  /*33a0*/  CALL.REL.NOINC `($__internal_3_$__cuda_sm20_dblrcp_rn_slowpath_v3) ;  /* 0x0000003000947944 */ /* 0x000fea0003c00000 */
.L_x_355:
[----:B------:R-:W-:Y:S05]  /*33b0*/  BSYNC.RECONVERGENT B0 ;  /* 0x0000000000007941 */ /* 0x000fea0003800200 */
.L_x_354:
[----:B------:R-:W0:Y:S01]  /*33c0*/  LDC.64 R4, c[0x0][0x380] ;  /* 0x0000e000ff047b82 */ /* 0x000e220000000a00 */
[----:B------:R-:W-:-:S08]  /*33d0*/  DFMA R38, R38, R36, R40 ;  /* 0x000000242626722b */ /* 0x000fd00000000028 */
[----:B------:R-:W-:-:S08]  /*33e0*/  DADD R2, R2, R38 ;  /* 0x0000000002027229 */ /* 0x000fd00000000026 */
[----:B------:R-:W-:Y:S01]  /*33f0*/  DMUL R2, R2, R12 ;  /* 0x0000000c02027228 */ /* 0x000fe20000000000 */
[----:B0-----:R-:W-:-:S06]  /*3400*/  IMAD.WIDE R4, R50, 0x8, R4 ;  /* 0x0000000832047825 */ /* 0x001fcc00078e0204 */
[----:B------:R0:W-:Y:S04]  /*3410*/  STG.E.64 desc[UR10][R4.64], R2 ;  /* 0x0000000204007986 */ /* 0x0001e8000c101b0a */
.L_x_343:
[----:B------:R-:W-:Y:S05]  /*3420*/  BSYNC.RECONVERGENT B1 ;  /* 0x0000000000017941 */ /* 0x000fea0003800200 */
.L_x_305:
[----:B01----:R-:W0:Y:S01]  /*3430*/  LDC R2, c[0x0][0x464] ;  /* 0x00011900ff027b82 */ /* 0x003e220000000800 */
[----:B------:R-:W-:Y:S01]  /*3440*/  ISETP.GT.U32.AND P0, PT, R46, 0x1, PT ;  /* 0x000000012e00780c */ /* 0x000fe20003f04070 */
[----:B--2---:R-:W-:Y:S01]  /*3450*/  UIADD3 UR5, UPT, UPT, -UR4, URZ, URZ ;  /* 0x000000ff04057290 */ /* 0x004fe2000fffe1ff */
[----:B------:R-:W-:Y:S01]  /*3460*/  VIADD R44, R44, 0xffffffff ;  /* 0xffffffff2c2c7836 */ /* 0x000fe20000000000 */
[----:B------:R-:W-:Y:S01]  /*3470*/  IADD3 R46, PT, PT, R46, -0x1, RZ ;  /* 0xffffffff2e2e7810 */ /* 0x000fe20007ffe0ff */
[----:B------:R-:W-:-:S03]  /*3480*/  VIADD R10, R10, 0xffffffff ;  /* 0xffffffff0a0a7836 */ /* 0x000fc60000000000 */
[C---:B0-----:R-:W-:Y:S01]  /*3490*/  IMAD R50, R2.reuse, UR5, R50 ;  /* 0x0000000502327c24 */ /* 0x041fe2000f8e0232 */
[----:B------:R-:W-:Y:S01]  /*34a0*/  IADD3 R49, PT, PT, R49, -R2, RZ ;  /* 0x8000000231317210 */ /* 0x000fe20007ffe0ff */
[----:B------:R-:W-:Y:S02]  /*34b0*/  IMAD R48, R2, UR5, R48 ;  /* 0x0000000502307c24 */ /* 0x000fe4000f8e0230 */
[----:B------:R-:W-:Y:S02]  /*34c0*/  IMAD.IADD R51, R51, 0x1, -R2 ;  /* 0x0000000133337824 */ /* 0x000fe400078e0a02 */
[----:B------:R-:W-:Y:S05]  /*34d0*/  @P0 BRA `(.L_x_356) ;  /* 0xffffffd000e40947 */ /* 0x000fea000383ffff */
.L_x_301:
[----:B------:R-:W0:Y:S08]  /*34e0*/  LDC R10, c[0x0][0x460] ;  /* 0x00011800ff0a7b82 */ /* 0x000e300000000800 */
[----:B------:R-:W-:Y:S01]  /*34f0*/  BAR.SYNC.DEFER_BLOCKING 0x0 ;  /* 0x0000000000007b1d */ /* 0x000fe20000010000 */
[----:B0-----:R-:W-:-:S13]  /*3500*/  ISETP.GE.AND P0, PT, R10, 0x1, PT ;  /* 0x000000010a00780c */ /* 0x001fda0003f06270 */
[----:B---34-:R-:W-:Y:S05]  /*3510*/  @!P0 EXIT ;  /* 0x000000000000894d */ /* 0x018fea0003800000 */
[----:B------:R-:W0:Y:S01]  /*3520*/  LDC R8, c[0x0][0x484] ;  /* 0x00012100ff087b82 */ /* 0x000e220000000800 */
[C---:B------:R-:W-:Y:S02]  /*3530*/  IMAD R10, R11.reuse, R10, RZ ;  /* 0x0000000a0b0a7224 */ /* 0x040fe400078e02ff */
[----:B------:R-:W-:-:S05]  /*3540*/  IMAD R9, R11, UR4, R0 ;  /* 0x000000040b097c24 */ /* 0x000fca000f8e0200 */
[----:B------:R-:W1:Y:S01]  /*3550*/  LDC.64 R4, c[0x0][0x480] ;  /* 0x00012000ff047b82 */ /* 0x000e620000000a00 */
[----:B0-----:R-:W1:Y:S01]  /*3560*/  MUFU.RCP64H R3, R8 ;  /* 0x0000000800037308 */ /* 0x001e620000001800 */
[----:B------:R-:W-:-:S05]  /*3570*/  VIADD R2, R8, 0x300402 ;  /* 0x0030040208027836 */ /* 0x000fca0000000000 */
[----:B------:R-:W-:Y:S01]  /*3580*/  FSETP.GEU.AND P0, PT, |R2|, 5.8789094863358348022e-39, PT ;  /* 0x004004020200780b */ /* 0x000fe20003f0e200 */
[----:B-1----:R-:W-:-:S08]  /*3590*/  DFMA R6, R2, -R4, 1 ;  /* 0x3ff000000206742b */ /* 0x002fd00000000804 */
[----:B------:R-:W-:-:S08]  /*35a0*/  DFMA R6, R6, R6, R6 ;  /* 0x000000060606722b */ /* 0x000fd00000000006 */
[----:B------:R-:W-:Y:S01]  /*35b0*/  DFMA R6, R2, R6, R2 ;  /* 0x000000060206722b */ /* 0x000fe20000000002 */
[----:B------:R-:W-:-:S07]  /*35c0*/  IMAD.IADD R2, R11, 0x1, R10 ;  /* 0x000000010b027824 */ /* 0x000fce00078e020a */
[----:B------:R-:W-:-:S08]  /*35d0*/  DFMA R4, R6, -R4, 1 ;  /* 0x3ff000000604742b */ /* 0x000fd00000000804 */
[----:B------:R-:W-:Y:S01]  /*35e0*/  DFMA R76, R6, R4, R6 ;  /* 0x00000004064c722b */ /* 0x000fe20000000006 */
[----:B------:R-:W-:Y:S10]  /*35f0*/  @P0 BRA `(.L_x_357) ;  /* 0x0000000000240947 */ /* 0x000ff40003800000 */
[----:B------:R-:W0:Y:S01]  /*3600*/  LDCU.64 UR4, c[0x0][0x480] ;  /* 0x00009000ff0477ac */ /* 0x000e220008000a00 */
[----:B------:R-:W-:Y:S02]  /*3610*/  LOP3.LUT R8, R8, 0x7fffffff, RZ, 0xc0, !PT ;  /* 0x7fffffff08087812 */ /* 0x000fe400078ec0ff */
[----:B------:R-:W-:-:S03]  /*3620*/  MOV R14, 0x3670 ;  /* 0x00003670000e7802 */ /* 0x000fc60000000f00 */
[----:B------:R-:W-:Y:S01]  /*3630*/  VIADD R12, R8, 0xfff00000 ;  /* 0xfff00000080c7836 */ /* 0x000fe20000000000 */
[----:B0-----:R-:W-:Y:S01]  /*3640*/  MOV R54, UR4 ;  /* 0x0000000400367c02 */ /* 0x001fe20008000f00 */
[----:B------:R-:W-:-:S07]  /*3650*/  IMAD.U32 R55, RZ, RZ, UR5 ;  /* 0x00000005ff377e24 */ /* 0x000fce000f8e00ff */
[----:B------:R-:W-:Y:S05]  /*3660*/  CALL.REL.NOINC `($__internal_3_$__cuda_sm20_dblrcp_rn_slowpath_v3) ;  /* 0x0000002c00e47944 */ /* 0x000fea0003c00000 */
[----:B------:R-:W-:Y:S01]  /*3670*/  MOV R76, R12 ;  /* 0x0000000c004c7202 */ /* 0x000fe20000000f00 */
[----:B------:R-:W-:-:S07]  /*3680*/  IMAD.MOV.U32 R77, RZ, RZ, R13 ;  /* 0x000000ffff4d7224 */ /* 0x000fce00078e000d */
.L_x_357:
[----:B------:R-:W0:Y:S01]  /*3690*/  LDCU UR5, c[0x0][0x484] ;  /* 0x00009080ff0577ac */ /* 0x000e220008000800 */
[----:B------:R-:W1:Y:S01]  /*36a0*/  LDC.64 R6, c[0x0][0x480] ;  /* 0x00012000ff067b82 */ /* 0x000e620000000a00 */
[----:B------:R-:W-:Y:S01]  /*36b0*/  IMAD.MOV.U32 R4, RZ, RZ, 0x1 ;  /* 0x00000001ff047424 */ /* 0x000fe200078e00ff */
[----:B------:R-:W2:Y:S01]  /*36c0*/  LDCU.64 UR6, c[0x0][0x470] ;  /* 0x00008e00ff0677ac */ /* 0x000ea20008000a00 */
[----:B------:R-:W3:Y:S05]  /*36d0*/  LDCU UR4, c[0x0][0x464] ;  /* 0x00008c80ff0477ac */ /* 0x000eea0008000800 */
[----:B------:R-:W4:Y:S01]  /*36e0*/  LDC R3, c[0x0][0x474] ;  /* 0x00011d00ff037b82 */ /* 0x000f220000000800 */
[----:B0-----:R-:W1:Y:S01]  /*36f0*/  MUFU.RCP64H R5, UR5 ;  /* 0x0000000500057d08 */ /* 0x001e620008001800 */
[----:B----4-:R-:W-:Y:S01]  /*3700*/  FSETP.GEU.AND P1, PT, |R3|, 6.5827683646048100446e-37, PT ;  /* 0x036000000300780b */ /* 0x010fe20003f2e200 */
[----:B-1----:R-:W-:-:S08]  /*3710*/  DFMA R12, R4, -R6, 1 ;  /* 0x3ff00000040c742b */ /* 0x002fd00000000806 */
[----:B------:R-:W-:-:S08]  /*3720*/  DFMA R12, R12, R12, R12 ;  /* 0x0000000c0c0c722b */ /* 0x000fd0000000000c */
[----:B------:R-:W-:-:S08]  /*3730*/  DFMA R12, R4, R12, R4 ;  /* 0x0000000c040c722b */ /* 0x000fd00000000004 */
[----:B------:R-:W-:-:S08]  /*3740*/  DFMA R4, R12, -R6, 1 ;  /* 0x3ff000000c04742b */ /* 0x000fd00000000806 */
[----:B------:R-:W-:-:S08]  /*3750*/  DFMA R4, R12, R4, R12 ;  /* 0x000000040c04722b */ /* 0x000fd0000000000c */
[----:B--2---:R-:W-:-:S08]  /*3760*/  DMUL R12, R4, UR6 ;  /* 0x00000006040c7c28 */ /* 0x004fd00008000000 */
[----:B------:R-:W-:Y:S01]  /*3770*/  DFMA R6, R12, -R6, UR6 ;  /* 0x000000060c067e2b */ /* 0x000fe20008000806 */
[----:B------:R-:W3:Y:S07]  /*3780*/  LDCU UR6, c[0x0][0x478] ;  /* 0x00008f00ff0677ac */ /* 0x000eee0008000800 */
[----:B------:R-:W-:-:S10]  /*3790*/  DFMA R4, R4, R6, R12 ;  /* 0x000000060404722b */ /* 0x000fd4000000000c */
[----:B------:R-:W-:Y:S01]  /*37a0*/  FFMA R6, RZ, UR5, R5 ;  /* 0x00000005ff067c23 */ /* 0x000fe20008000005 */
[----:B---3--:R-:W-:-:S04]  /*37b0*/  UIMAD UR6, UR6, UR4, URZ ;  /* 0x00000004060672a4 */ /* 0x008fc8000f8e02ff */
[----:B------:R-:W-:-:S13]  /*37c0*/  FSETP.GT.AND P0, PT, |R6|, 1.469367938527859385e-39, PT ;  /* 0x001000000600780b */ /* 0x000fda0003f04200 */
        /* <DEDUP_REMOVED lines=9> */
[----:B------:R-:W-:Y:S02]  /*3860*/  IMAD.MOV.U32 R4, RZ, RZ, R78 ;  /* 0x000000ffff047224 */ /* 0x000fe400078e004e */
[----:B------:R-:W-:-:S07]  /*3870*/  IMAD.MOV.U32 R5, RZ, RZ, R79 ;  /* 0x000000ffff057224 */ /* 0x000fce00078e004f */
.L_x_358:
[----:B------:R-:W0:Y:S01]  /*3880*/  LDC.64 R74, c[0x0][0x3b0] ;  /* 0x0000ec00ff4a7b82 */ /* 0x000e220000000a00 */
[----:B------:R-:W1:Y:S01]  /*3890*/  LDCU.64 UR8, c[0x0][0x460] ;  /* 0x00008c00ff0877ac */ /* 0x000e620008000a00 */
[----:B------:R-:W-:Y:S02]  /*38a0*/  IMAD.MOV.U32 R72, RZ, RZ, 0x54442d18 ;  /* 0x54442d18ff487424 */ /* 0x000fe400078e00ff */
[----:B------:R-:W-:Y:S01]  /*38b0*/  IMAD.MOV.U32 R73, RZ, RZ, 0x401921fb ;  /* 0x401921fbff497424 */ /* 0x000fe200078e00ff */
[----:B------:R-:W2:Y:S03]  /*38c0*/  LDCU.64 UR12, c[0x0][0x480] ;  /* 0x00009000ff0c77ac */ /* 0x000ea60008000a00 */
[----:B------:R-:W3:Y:S01]  /*38d0*/  LDC.64 R70, c[0x0][0x4a0] ;  /* 0x00012800ff467b82 */ /* 0x000ee20000000a00 */
[----:B------:R-:W4:Y:S01]  /*38e0*/  LDCU UR7, c[0x0][0x478] ;  /* 0x00008f00ff0777ac */ /* 0x000f220008000800 */
[----:B------:R-:W-:Y:S01]  /*38f0*/  UIADD3 UR4, UPT, UPT, -UR6, URZ, URZ ;  /* 0x000000ff06047290 */ /* 0x000fe2000fffe1ff */
[----:B------:R-:W0:Y:S05]  /*3900*/  LDCU.64 UR18, c[0x0][0x470] ;  /* 0x00008e00ff1277ac */ /* 0x000e2a0008000a00 */
[----:B------:R-:W5:Y:S01]  /*3910*/  LDC.64 R12, c[0x0][0x3b8] ;  /* 0x0000ee00ff0c7b82 */ /* 0x000f620000000a00 */
[----:B-1----:R-:W-:Y:S01]  /*3920*/  IADD3 R15, PT, PT, R2, UR8, RZ ;  /* 0x00000008020f7c10 */ /* 0x002fe2000fffe0ff */
[----:B------:R-:W-:Y:S01]  /*3930*/  UIADD3 UR5, UPT, UPT, -UR8, URZ, URZ ;  /* 0x000000ff08057290 */ /* 0x000fe2000fffe1ff */
[----:B------:R-:W-:Y:S01]  /*3940*/  IADD3 R8, PT, PT, R11, -UR9, RZ ;  /* 0x800000090b087c10 */ /* 0x000fe2000fffe0ff */
[----:B------:R-:W-:Y:S01]  /*3950*/  UMOV UR9, 0x400921fb ;  /* 0x400921fb00097882 */ /* 0x000fe20000000000 */
[----:B------:R-:W-:-:S03]  /*3960*/  UMOV UR8, 0x54442d18 ;  /* 0x54442d1800087882 */ /* 0x000fc60000000000 */
[----:B------:R-:W1:Y:S01]  /*3970*/  LDC.64 R68, c[0x0][0x3a0] ;  /* 0x0000e800ff447b82 */ /* 0x000e620000000a00 */
[--C-:B0-----:R-:W-:Y:S01]  /*3980*/  IMAD.WIDE R6, R2, 0x8, R74.reuse ;  /* 0x0000000802067825 */ /* 0x101fe200078e024a */
[----:B--2---:R-:W-:Y:S01]  /*3990*/  DMUL R72, R72, UR12 ;  /* 0x0000000c48487c28 */ /* 0x004fe20008000000 */
[----:B------:R-:W0:Y:S02]  /*39a0*/  LDCU.64 UR22, c[0x0][0x480] ;  /* 0x00009000ff1677ac */ /* 0x000e240008000a00 */
[----:B------:R-:W-:Y:S01]  /*39b0*/  IMAD.WIDE R74, R15, 0x8, R74 ;  /* 0x000000080f4a7825 */ /* 0x000fe200078e024a */
[----:B------:R-:W-:Y:S01]  /*39c0*/  IADD3 R60, P0, PT, R6, -0x8, RZ ;  /* 0xfffffff8063c7810 */ /* 0x000fe20007f1e0ff */
[----:B------:R-:W2:Y:S01]  /*39d0*/  LDCU UR17, c[0x0][0x474] ;  /* 0x00008e80ff1177ac */ /* 0x000ea20008000800 */
[----:B------:R-:W0:Y:S01]  /*39e0*/  LDC.64 R66, c[0x0][0x380] ;  /* 0x0000e000ff427b82 */ /* 0x000e220000000a00 */
[----:B---3--:R-:W-:Y:S01]  /*39f0*/  DADD R70, -R70, 1 ;  /* 0x3ff0000046467429 */ /* 0x008fe20000000100 */
[----:B------:R-:W-:Y:S01]  /*3a00*/  IADD3.X R61, PT, PT, R7, -0x1, RZ, P0, !PT ;  /* 0xffffffff073d7810 */ /* 0x000fe200007fe4ff */
[----:B------:R-:W-:Y:S01]  /*3a10*/  IMAD.MOV.U32 R7, RZ, RZ, RZ ;  /* 0x000000ffff077224 */ /* 0x000fe200078e00ff */
[----:B------:R-:W3:Y:S01]  /*3a20*/  LDCU UR16, c[0x0][0x484] ;  /* 0x00009080ff1077ac */ /* 0x000ee20008000800 */
[----:B----4-:R-:W-:-:S02]  /*3a30*/  IMAD R0, R8, UR7, R0 ;  /* 0x0000000708007c24 */ /* 0x010fc4000f8e0200 */
[----:B------:R-:W-:Y:S01]  /*3a40*/  IMAD.U32 R6, RZ, RZ, UR4 ;  /* 0x00000004ff067e24 */ /* 0x000fe2000f8e00ff */
[----:B------:R-:W4:Y:S01]  /*3a50*/  LDC.64 R64, c[0x0][0x388] ;  /* 0x0000e200ff407b82 */ /* 0x000f220000000a00 */
[----:B-----5:R-:W-:Y:S01]  /*3a60*/  IMAD.WIDE R2, R10, 0x8, R12 ;  /* 0x000000080a027825 */ /* 0x020fe200078e020c */
[----:B------:R-:W-:Y:S01]  /*3a70*/  DMUL R70, R70, UR8 ;  /* 0x0000000846467c28 */ /* 0x000fe20008000000 */
[----:B------:R-:W0:Y:S01]  /*3a80*/  LDCU.64 UR14, c[0x0][0x488] ;  /* 0x00009100ff0e77ac */ /* 0x000e220008000a00 */
[----:B------:R-:W-:Y:S01]  /*3a90*/  IADD3 R62, P0, PT, R2, -0x8, RZ ;  /* 0xfffffff8023e7810 */ /* 0x000fe20007f1e0ff */
[----:B------:R-:W0:Y:S01]  /*3aa0*/  LDCU.64 UR20, c[0x0][0x490] ;  /* 0x00009200ff1477ac */ /* 0x000e220008000a00 */
[----:B-1----:R-:W-:Y:S02]  /*3ab0*/  IMAD.WIDE R68, R9, 0x8, R68 ;  /* 0x0000000809447825 */ /* 0x002fe400078e0244 */
[----:B------:R-:W-:Y:S01]  /*3ac0*/  IADD3.X R63, PT, PT, R3, -0x1, RZ, P0, !PT ;  /* 0xffffffff033f7810 */ /* 0x000fe200007fe4ff */
[----:B------:R-:W1:Y:S01]  /*3ad0*/  LDCU UR24, c[0x0][0x464] ;  /* 0x00008c80ff1877ac */ /* 0x000e620008000800 */
[----:B------:R-:W-:Y:S01]  /*3ae0*/  UMOV UR4, URZ ;  /* 0x000000ff00047c82 */ /* 0x000fe20008000000 */
[----:B0-----:R-:W-:-:S04]  /*3af0*/  IMAD.WIDE R66, R9, 0x8, R66 ;  /* 0x0000000809427825 */ /* 0x001fc800078e0242 */
[----:B-1234-:R-:W-:-:S07]  /*3b00*/  IMAD.WIDE R64, R9, 0x8, R64 ;  /* 0x0000000809407825 */ /* 0x01efce00078e0240 */
.L_x_411:
[----:B------:R-:W-:-:S13]  /*3b10*/  ISETP.NE.AND P0, PT, RZ, UR4, PT ;  /* 0x00000004ff007c0c */ /* 0x000fda000bf05270 */
[----:B01----:R-:W2:Y:S01]  /*3b20*/  @!P0 LDG.E.64 R2, desc[UR10][R68.64] ;  /* 0x0000000a44028981 */ /* 0x003ea2000c1e1b00 */
[----:B------:R-:W0:Y:S03]  /*3b30*/  @!P0 LDC.64 R16, c[0x0][0x4a0] ;  /* 0x00012800ff108b82 */ /* 0x000e260000000a00 */
[----:B------:R-:W2:Y:S04]  /*3b40*/  @!P0 LDG.E.64 R12, desc[UR10][R66.64] ;  /* 0x0000000a420c8981 */ /* 0x000ea8000c1e1b00 */
[----:B------:R-:W3:Y:S01]  /*3b50*/  @!P0 LDG.E.64 R14, desc[UR10][R74.64] ;  /* 0x0000000a4a0e8981 */ /* 0x000ee2000c1e1b00 */
[----:B--2---:R-:W-:Y:S02]  /*3b60*/  @!P0 DADD R2, R2, R12 ;  /* 0x0000000002028229 */ /* 0x004fe4000000000c */
[----:B---3--:R-:W-:-:S08]  /*3b70*/  @!P0 DMUL R14, R70, R14 ;  /* 0x0000000e460e8228 */ /* 0x008fd00000000000 */
[----:B0-----:R-:W-:-:S07]  /*3b80*/  @!P0 DFMA R2, R2, R16, R14 ;  /* 0x000000100202822b */ /* 0x001fce000000000e */
[----:B------:R0:W-:Y:S01]  /*3b90*/  @!P0 STG.E.64 desc[UR10][R64.64], R2 ;  /* 0x0000000240008986 */ /* 0x0001e2000c101b0a */
[----:B------:R-:W-:Y:S05]  /*3ba0*/  @!P0 BRA `(.L_x_359) ;  /* 0x0000002800548947 */ /* 0x000fea0003800000 */
[----:B------:R-:W1:Y:S08]  /*3bb0*/  LDC R16, c[0x0][0x49c] ;  /* 0x00012700ff107b82 */ /* 0x000e700000000800 */
[----:B------:R-:W2:Y:S08]  /*3bc0*/  LDC.64 R58, c[0x0][0x3c8] ;  /* 0x0000f200ff3a7b82 */ /* 0x000eb00000000a00 */
[----:B------:R-:W3:Y:S08]  /*3bd0*/  LDC.64 R12, c[0x0][0x430] ;  /* 0x00010c00ff0c7b82 */ /* 0x000ef00000000a00 */
[----:B------:R-:W4:Y:S01]  /*3be0*/  LDC.64 R14, c[0x0][0x430] ;  /* 0x00010c00ff0e7b82 */ /* 0x000f220000000a00 */
[----:B-1----:R-:W-:-:S07]  /*3bf0*/  ISETP.NE.AND P1, PT, R16, 0x1, PT ;  /* 0x000000011000780c */ /* 0x002fce0003f25270 */
[----:B0-----:R-:W0:Y:S01]  /*3c00*/  LDC.64 R2, c[0x0][0x438] ;  /* 0x00010e00ff027b82 */ /* 0x001e220000000a00 */
[----:B--2---:R-:W-:-:S06]  /*3c10*/  IMAD.WIDE R58, R0, 0x8, R58 ;  /* 0x00000008003a7825 */ /* 0x004fcc00078e023a */
[----:B------:R-:W2:Y:S01]  /*3c20*/  LDG.E.64 R58, desc[UR10][R58.64] ;  /* 0x0000000a3a3a7981 */ /* 0x000ea2000c1e1b00 */
[----:B------:R-:W1:Y:S01]  /*3c30*/  LDC.64 R18, c[0x0][0x438] ;  /* 0x00010e00ff127b82 */ /* 0x000e620000000a00 */
[----:B---3--:R-:W-:-:S06]  /*3c40*/  @!P1 IMAD.WIDE R12, R8, 0x8, R12 ;  /* 0x00000008080c9825 */ /* 0x008fcc00078e020c */
[----:B------:R-:W3:Y:S01]  /*3c50*/  @!P1 LDG.E.64 R12, desc[UR10][R12.64] ;  /* 0x0000000a0c0c9981 */ /* 0x000ee2000c1e1b00 */
[----:B------:R-:W1:Y:S01]  /*3c60*/  LDC.64 R56, c[0x0][0x3d8] ;  /* 0x0000f600ff387b82 */ /* 0x000e620000000a00 */
[----:B----4-:R-:W-:-:S06]  /*3c70*/  @!P1 IMAD.WIDE R14, R8, 0x8, R14 ;  /* 0x00000008080e9825 */ /* 0x010fcc00078e020e */
[----:B------:R-:W4:Y:S01]  /*3c80*/  @!P1 LDG.E.64 R14, desc[UR10][R14.64] ;  /* 0x0000000a0e0e9981 */ /* 0x000f22000c1e1b00 */
[----:B------:R-:W1:Y:S01]  /*3c90*/  LDC.64 R54, c[0x0][0x3e8] ;  /* 0x0000fa00ff367b82 */ /* 0x000e620000000a00 */
[----:B0-----:R-:W-:-:S06]  /*3ca0*/  @!P1 IMAD.WIDE R16, R11, 0x8, R2 ;  /* 0x000000080b109825 */ /* 0x001fcc00078e0202 */
[----:B------:R-:W4:Y:S01]  /*3cb0*/  @!P1 LDG.E.64 R16, desc[UR10][R16.64] ;  /* 0x0000000a10109981 */ /* 0x000f22000c1e1b00 */
[----:B------:R-:W0:Y:S01]  /*3cc0*/  LDC.64 R52, c[0x0][0x3f8] ;  /* 0x0000fe00ff347b82 */ /* 0x000e220000000a00 */
[----:B-1----:R-:W-:-:S05]  /*3cd0*/  @!P1 IMAD.WIDE R18, R8, 0x8, R18 ;  /* 0x0000000808129825 */ /* 0x002fca00078e0212 */
[----:B------:R-:W3:Y:S02]  /*3ce0*/  @!P1 LDG.E.64 R2, desc[UR10][R18.64] ;  /* 0x0000000a12029981 */ /* 0x000ee4000c1e1b00 */
[----:B------:R-:W1:Y:S01]  /*3cf0*/  LDC.64 R50, c[0x0][0x408] ;  /* 0x00010200ff327b82 */ /* 0x000e620000000a00 */
[----:B------:R-:W-:-:S06]  /*3d00*/  IMAD.WIDE R56, R0, 0x8, R56 ;  /* 0x0000000800387825 */ /* 0x000fcc00078e0238 */
[----:B------:R-:W5:Y:S01]  /*3d10*/  LDG.E.64 R56, desc[UR10][R56.64] ;  /* 0x0000000a38387981 */ /* 0x000f62000c1e1b00 */
[----:B------:R-:W1:Y:S01]  /*3d20*/  LDC.64 R48, c[0x0][0x418] ;  /* 0x00010600ff307b82 */ /* 0x000e620000000a00 */
[----:B------:R-:W-:-:S06]  /*3d30*/  IMAD.WIDE R54, R0, 0x8, R54 ;  /* 0x0000000800367825 */ /* 0x000fcc00078e0236 */
[----:B------:R-:W5:Y:S01]  /*3d40*/  LDG.E.64 R54, desc[UR10][R54.64] ;  /* 0x0000000a36367981 */ /* 0x000f62000c1e1b00 */
[----:B------:R-:W1:Y:S01]  /*3d50*/  LDC.64 R46, c[0x0][0x428] ;  /* 0x00010a00ff2e7b82 */ /* 0x000e620000000a00 */
[----:B0-----:R-:W-:-:S06]  /*3d60*/  IMAD.WIDE R52, R0, 0x8, R52 ;  /* 0x0000000800347825 */ /* 0x001fcc00078e0234 */
[----:B------:R-:W5:Y:S01]  /*3d70*/  LDG.E.64 R52, desc[UR10][R52.64] ;  /* 0x0000000a34347981 */ /* 0x000f62000c1e1b00 */
[----:B------:R-:W0:Y:S01]  /*3d80*/  LDC.64 R44, c[0x0][0x3c0] ;  /* 0x0000f000ff2c7b82 */ /* 0x000e220000000a00 */
[----:B-1----:R-:W-:-:S06]  /*3d90*/  IMAD.WIDE R50, R0, 0x8, R50 ;  /* 0x0000000800327825 */ /* 0x002fcc00078e0232 */
[----:B------:R-:W5:Y:S01]  /*3da0*/  LDG.E.64 R50, desc[UR10][R50.64] ;  /* 0x0000000a32327981 */ /* 0x000f62000c1e1b00 */
        /* <DEDUP_REMOVED lines=12> */
[----:B------:R-:W1:Y:S08]  /*3e70*/  LDC.64 R34, c[0x0][0x410] ;  /* 0x00010400ff227b82 */ /* 0x000e700000000a00 */
[----:B------:R-:W1:Y:S01]  /*3e80*/  LDC.64 R32, c[0x0][0x420] ;  /* 0x00010800ff207b82 */ /* 0x000e620000000a00 */
[----:B------:R-:W-:-:S04]  /*3e90*/  IMAD.WIDE R40, R0, 0x8, R40 ;  /* 0x0000000800287825 */ /* 0x000fc800078e0228 */
[C---:B------:R-:W-:Y:S02]  /*3ea0*/  IMAD.WIDE R38, R0.reuse, 0x8, R38 ;  /* 0x0000000800267825 */ /* 0x040fe400078e0226 */
[----:B------:R-:W5:Y:S01]  /*3eb0*/  LDG.E.64 R40, desc[UR10][R40.64] ;  /* 0x0000000a28287981 */ /* 0x000f62000c1e1b00 */
[----:B------:R-:W1:Y:S01]  /*3ec0*/  LDC.64 R26, c[0x0][0x3a8] ;  /* 0x0000ea00ff1a7b82 */ /* 0x000e620000000a00 */
[C---:B0-----:R-:W-:Y:S02]  /*3ed0*/  IMAD.WIDE R36, R0.reuse, 0x8, R36 ;  /* 0x0000000800247825 */ /* 0x041fe400078e0224 */
[----:B------:R-:W5:Y:S04]  /*3ee0*/  LDG.E.64 R38, desc[UR10][R38.64] ;  /* 0x0000000a26267981 */ /* 0x000f68000c1e1b00 */
[----:B------:R-:W5:Y:S01]  /*3ef0*/  LDG.E.64 R36, desc[UR10][R36.64] ;  /* 0x0000000a24247981 */ /* 0x000f62000c1e1b00 */
[----:B-1----:R-:W-:-:S06]  /*3f00*/  IMAD.WIDE R34, R0, 0x8, R34 ;  /* 0x0000000800227825 */ /* 0x002fcc00078e0222 */
[----:B------:R-:W5:Y:S01]  /*3f10*/  LDG.E.64 R34, desc[UR10][R34.64] ;  /* 0x0000000a22227981 */ /* 0x000f62000c1e1b00 */
[----:B------:R-:W-:-:S06]  /*3f20*/  IMAD.WIDE R32, R0, 0x8, R32 ;  /* 0x0000000800207825 */ /* 0x000fcc00078e0220 */
[----:B------:R-:W5:Y:S01]  /*3f30*/  LDG.E.64 R32, desc[UR10][R32.64] ;  /* 0x0000000a20207981 */ /* 0x000f62000c1e1b00 */
[----:B------:R-:W0:Y:S01]  /*3f40*/  LDCU.64 UR8, c[0x0][0x440] ;  /* 0x00008800ff0877ac */ /* 0x000e220008000a00 */
[----:B------:R-:W-:Y:S01]  /*3f50*/  BSSY.RECONVERGENT B1, `(.L_x_360) ;  /* 0x0000134000017945 */ /* 0x000fe20003800200 */
[----:B------:R-:W-:Y:S01]  /*3f60*/  IMAD.WIDE R26, R0, 0x8, R26 ;  /* 0x00000008001a7825 */ /* 0x000fe200078e021a */
[----:B0-----:R-:W-:-:S03]  /*3f70*/  MOV R30, UR8 ;  /* 0x00000008001e7c02 */ /* 0x001fc60008000f00 */
[----:B------:R-:W-:Y:S01]  /*3f80*/  IMAD.U32 R31, RZ, RZ, UR9 ;  /* 0x00000009ff1f7e24 */ /* 0x000fe2000f8e00ff */
[----:B------:R-:W-:Y:S01]  /*3f90*/  MOV R29, UR9 ;  /* 0x00000009001d7c02 */ /* 0x000fe20008000f00 */
[----:B------:R-:W-:Y:S01]  /*3fa0*/  IMAD.U32 R28, RZ, RZ, UR8 ;  /* 0x00000008ff1c7e24 */ /* 0x000fe2000f8e00ff */
[----:B--2---:R-:W-:Y:S02]  /*3fb0*/  DSETP.GT.AND P0, PT, R58, UR14, PT ;  /* 0x0000000e3a007e2a */ /* 0x004fe4000bf04000 */
[----:B----4-:R-:W-:Y:S02]  /*3fc0*/  @!P1 DADD R14, R14, R16 ;  /* 0x000000000e0e9229 */ /* 0x010fe40000000010 */
[----:B---3--:R-:W-:-:S06]  /*3fd0*/  @!P1 DADD R2, R2, R12 ;  /* 0x0000000002029229 */ /* 0x008fcc000000000c */
[----:B------:R-:W-:Y:S02]  /*3fe0*/  @!P1 DMUL R28, R14, 0.5 ;  /* 0x3fe000000e1c9828 */ /* 0x000fe40000000000 */
[----:B------:R-:W-:Y:S02]  /*3ff0*/  @!P1 DMUL R30, R2, 0.5 ;  /* 0x3fe00000021e9828 */ /* 0x000fe40000000000 */
[----:B------:R-:W-:Y:S09]  /*4000*/  @!P0 BRA `(.L_x_361) ;  /* 0x0000000800408947 */ /* 0x000ff20003800000 */
[----:B------:R-:W0:Y:S01]  /*4010*/  LDC.64 R12, c[0x0][0x390] ;  /* 0x0000e400ff0c7b82 */ /* 0x000e220000000a00 */
[----:B------:R-:W-:-:S06]  /*4020*/  IMAD.WIDE R2, R6, 0x8, R64 ;  /* 0x0000000806027825 */ /* 0x000fcc00078e0240 */
[----:B------:R-:W2:Y:S01]  /*4030*/  LDG.E.64 R2, desc[UR10][R2.64] ;  /* 0x0000000a02027981 */ /* 0x000ea2000c1e1b00 */
[----:B------:R-:W1:Y:S01]  /*4040*/  LDC.64 R18, c[0x0][0x480] ;  /* 0x00012000ff127b82 */ /* 0x000e620000000a00 */
[----:B0-----:R-:W-:-:S06]  /*4050*/  IMAD.WIDE R12, R0, 0x8, R12 ;  /* 0x00000008000c7825 */ /* 0x001fcc00078e020c */
[----:B------:R-:W2:Y:S01]  /*4060*/  LDG.E.64 R12, desc[UR10][R12.64] ;  /* 0x0000000a0c0c7981 */ /* 0x000ea2000c1e1b00 */
[----:B------:R-:W1:Y:S01]  /*4070*/  MUFU.RCP64H R15, UR16 ;  /* 0x00000010000f7d08 */ /* 0x000e620008001800 */
[----:B------:R-:W-:-:S06]  /*4080*/  IMAD.MOV.U32 R14, RZ, RZ, 0x1 ;  /* 0x00000001ff0e7424 */ /* 0x000fcc00078e00ff */
[----:B-1----:R-:W-:-:S08]  /*4090*/  DFMA R16, R14, -R18, 1 ;  /* 0x3ff000000e10742b */ /* 0x002fd00000000812 */
[----:B------:R-:W-:-:S08]  /*40a0*/  DFMA R16, R16, R16, R16 ;  /* 0x000000101010722b */ /* 0x000fd00000000010 */
[----:B------:R-:W-:-:S08]  /*40b0*/  DFMA R14, R14, R16, R14 ;  /* 0x000000100e0e722b */ /* 0x000fd0000000000e */
[----:B------:R-:W-:-:S08]  /*40c0*/  DFMA R20, R14, -R18, 1 ;  /* 0x3ff000000e14742b */ /* 0x000fd00000000812 */
[----:B------:R-:W-:Y:S01]  /*40d0*/  DFMA R20, R14, R20, R14 ;  /* 0x000000140e14722b */ /* 0x000fe2000000000e */
[----:B------:R-:W-:Y:S01]  /*40e0*/  BSSY.RECONVERGENT B2, `(.L_x_362) ;  /* 0x000000e000027945 */ /* 0x000fe20003800200 */
[----:B--2---:R-:W-:-:S08]  /*40f0*/  DADD R16, R12, -R2 ;  /* 0x000000000c107229 */ /* 0x004fd00000000802 */
        /* <DEDUP_REMOVED lines=12> */
.L_x_363:
[----:B------:R-:W-:Y:S05]  /*41c0*/  BSYNC.RECONVERGENT B2 ;  /* 0x0000000000027941 */ /* 0x000fea0003800200 */
.L_x_362:
[----:B------:R-:W-:Y:S01]  /*41d0*/  DADD R30, -R30, 1 ;  /* 0x3ff000001e1e7429 */ /* 0x000fe20000000100 */
[----:B------:R-:W-:Y:S01]  /*41e0*/  IMAD.MOV.U32 R12, RZ, RZ, 0x1 ;  /* 0x00000001ff0c7424 */ /* 0x000fe200078e00ff */
[----:B------:R-:W-:Y:S06]  /*41f0*/  BSSY.RECONVERGENT B2, `(.L_x_364) ;  /* 0x0000018000027945 */ /* 0x000fec0003800200 */
[C---:B------:R-:W-:Y:S02]  /*4200*/  DMUL R24, R30.reuse, R76 ;  /* 0x0000004c1e187228 */ /* 0x040fe40000000000 */
[----:B------:R-:W-:-:S06]  /*4210*/  DMUL R30, R30, R78 ;  /* 0x0000004e1e1e7228 */ /* 0x000fcc0000000000 */
[C---:B-----5:R-:W-:Y:S02]  /*4220*/  DFMA R22, R56.reuse, R24, 2 ;  /* 0x400000003816742b */ /* 0x060fe40000000018 */
[----:B------:R-:W-:-:S04]  /*4230*/  DMUL R16, R56, R30 ;  /* 0x0000001e38107228 */ /* 0x000fc80000000000 */
[----:B------:R-:W0:Y:S06]  /*4240*/  MUFU.RCP64H R13, R23 ;  /* 0x00000017000d7308 */ /* 0x000e2c0000001800 */
        /* <DEDUP_REMOVED lines=18> */
.L_x_365:
[----:B------:R-:W-:Y:S05]  /*4370*/  BSYNC.RECONVERGENT B2 ;  /* 0x0000000000027941 */ /* 0x000fea0003800200 */
.L_x_364:
[----:B------:R-:W2:Y:S01]  /*4380*/  LDG.E.64 R14, desc[UR10][R26.64] ;  /* 0x0000000a1a0e7981 */ /* 0x000ea2000c1e1b00 */
[----:B------:R-:W-:Y:S01]  /*4390*/  IMAD.WIDE R12, R6, 0x8, R68 ;  /* 0x00000008060c7825 */ /* 0x000fe200078e0244 */
[----:B------:R-:W0:Y:S05]  /*43a0*/  LDC.64 R18, c[0x0][0x470] ;  /* 0x00011c00ff127b82 */ /* 0x000e2a0000000a00 */
[----:B------:R-:W3:Y:S01]  /*43b0*/  LDG.E.64 R12, desc[UR10][R12.64] ;  /* 0x0000000a0c0c7981 */ /* 0x000ee2000c1e1b00 */
[----:B------:R-:W0:Y:S01]  /*43c0*/  MUFU.RCP64H R17, UR17 ;  /* 0x0000001100117d08 */ /* 0x000e220008001800 */
[----:B------:R-:W-:Y:S01]  /*43d0*/  MOV R16, 0x1 ;  /* 0x0000000100107802 */ /* 0x000fe20000000f00 */
[----:B------:R-:W-:Y:S01]  /*43e0*/  DFMA R24, R56, R24, R4 ;  /* 0x000000183818722b */ /* 0x000fe20000000004 */
[----:B------:R-:W-:Y:S07]  /*43f0*/  BSSY.RECONVERGENT B2, `(.L_x_366) ;  /* 0x0000018000027945 */ /* 0x000fee0003800200 */
[----:B------:R-:W-:-:S02]  /*4400*/  DADD R24, R24, 1 ;  /* 0x3ff0000018187429 */ /* 0x000fc40000000000 */
[----:B0-----:R-:W-:-:S08]  /*4410*/  DFMA R20, R16, -R18, 1 ;  /* 0x3ff000001014742b */ /* 0x001fd00000000812 */
[----:B------:R-:W-:-:S08]  /*4420*/  DFMA R20, R20, R20, R20 ;  /* 0x000000141414722b */ /* 0x000fd00000000014 */
[----:B------:R-:W-:-:S08]  /*4430*/  DFMA R20, R16, R20, R16 ;  /* 0x000000141014722b */ /* 0x000fd00000000010 */
[----:B------:R-:W-:-:S08]  /*4440*/  DFMA R46, R20, -R18, 1 ;  /* 0x3ff00000142e742b */ /* 0x000fd00000000812 */
[----:B------:R-:W-:Y:S02]  /*4450*/  DFMA R20, R20, R46, R20 ;  /* 0x0000002e1414722b */ /* 0x000fe40000000014 */
[----:B--2---:R-:W-:Y:S02]  /*4460*/  DMUL R16, R24, R14 ;  /* 0x0000000e18107228 */ /* 0x004fe40000000000 */
[----:B------:R-:W-:-:S06]  /*4470*/  DADD R24, R4, 1 ;  /* 0x3ff0000004187429 */ /* 0x000fcc0000000000 */
[----:B------:R-:W-:Y:S02]  /*4480*/  DMUL R46, R20, R16 ;  /* 0x00000010142e7228 */ /* 0x000fe40000000000 */
[----:B------:R-:W-:Y:S01]  /*4490*/  FSETP.GEU.AND P1, PT, |R17|, 6.5827683646048100446e-37, PT ;  /* 0x036000001100780b */ /* 0x000fe20003f2e200 */
[----:B---3--:R-:W-:-:S05]  /*44a0*/  DMUL R24, R12, R24 ;  /* 0x000000180c187228 */ /* 0x008fca0000000000 */
[----:B------:R-:W-:-:S08]  /*44b0*/  DFMA R14, R46, -R18, R16 ;  /* 0x800000122e0e722b */ /* 0x000fd00000000010 */
[----:B------:R-:W-:-:S10]  /*44c0*/  DFMA R46, R20, R14, R46 ;  /* 0x0000000e142e722b */ /* 0x000fd4000000002e */
[----:B------:R-:W-:-:S05]  /*44d0*/  FFMA R14, RZ, UR17, R47 ;  /* 0x00000011ff0e7c23 */ /* 0x000fca000800002f */
[----:B------:R-:W-:-:S13]  /*44e0*/  FSETP.GT.AND P0, PT, |R14|, 1.469367938527859385e-39, PT ;  /* 0x001000000e00780b */ /* 0x000fda0003f04200 */
[----:B------:R-:W-:Y:S05]  /*44f0*/  @P0 BRA P1, `(.L_x_367) ;  /* 0x00000000001c0947 */ /* 0x000fea0000800000 */
[----:B------:R-:W0:Y:S01]  /*4500*/  LDCU.64 UR8, c[0x0][0x470] ;  /* 0x00008e00ff0877ac */ /* 0x000e220008000a00 */
[----:B------:R-:W-:Y:S01]  /*4510*/  MOV R12, 0x4550 ;  /* 0x00004550000c7802 */ /* 0x000fe20000000f00 */
[----:B0-----:R-:W-:Y:S02]  /*4520*/  IMAD.U32 R18, RZ, RZ, UR8 ;  /* 0x00000008ff127e24 */ /* 0x001fe4000f8e00ff */
[----:B------:R-:W-:-:S07]  /*4530*/  IMAD.U32 R19, RZ, RZ, UR9 ;  /* 0x00000009ff137e24 */ /* 0x000fce000f8e00ff */
[----:B------:R-:W-:Y:S05]  /*4540*/  CALL.REL.NOINC `($__internal_4_$__cuda_sm20_div_rn_f64_full) ;  /* 0x0000002000cc7944 */ /* 0x000fea0003c00000 */
[----:B------:R-:W-:Y:S01]  /*4550*/  MOV R46, R78 ;  /* 0x0000004e002e7202 */ /* 0x000fe20000000f00 */
[----:B------:R-:W-:-:S07]  /*4560*/  IMAD.MOV.U32 R47, RZ, RZ, R79 ;  /* 0x000000ffff2f7224 */ /* 0x000fce00078e004f */
.L_x_367:
[----:B------:R-:W-:Y:S05]  /*4570*/  BSYNC.RECONVERGENT B2 ;  /* 0x0000000000027941 */ /* 0x000fea0003800200 */
.L_x_366:
        /* <DEDUP_REMOVED lines=23> */
.L_x_369:
[----:B------:R-:W-:Y:S05]  /*46f0*/  BSYNC.RECONVERGENT B2 ;  /* 0x0000000000027941 */ /* 0x000fea0003800200 */
.L_x_368:
        /* <DEDUP_REMOVED lines=26> */
.L_x_371:
[----:B------:R-:W-:Y:S05]  /*48a0*/  BSYNC.RECONVERGENT B2 ;  /* 0x0000000000027941 */ /* 0x000fea0003800200 */
.L_x_370:
[----:B------:R-:W0:Y:S01]  /*48b0*/  LDC.64 R14, c[0x0][0x398] ;  /* 0x0000e600ff0e7b82 */ /* 0x000e220000000a00 */
[----:B------:R-:W-:-:S08]  /*48c0*/  DADD R2, R2, R30 ;  /* 0x0000000002027229 */ /* 0x000fd0000000001e */
[----:B------:R-:W-:Y:S01]  /*48d0*/  DFMA R46, R46, R12, R2 ;  /* 0x0000000c2e2e722b */ /* 0x000fe20000000002 */
[----:B0-----:R-:W-:-:S06]  /*48e0*/  IMAD.WIDE R2, R0, 0x8, R14 ;  /* 0x0000000800027825 */ /* 0x001fcc00078e020e */
[----:B------:R1:W-:Y:S01]  /*48f0*/  STG.E.64 desc[UR10][R2.64], R46 ;  /* 0x0000002e02007986 */ /* 0x0003e2000c101b0a */
[----:B------:R-:W-:Y:S05]  /*4900*/  BRA `(.L_x_372) ;  /* 0x0000000800607947 */ /* 0x000fea0003800000 */
.L_x_361:
[----:B-----5:R-:W-:Y:S01]  /*4910*/  DSETP.GEU.AND P0, PT, R56, UR20, PT ;  /* 0x0000001438007e2a */ /* 0x020fe2000bf0e000 */
[----:B------:R-:W-:-:S13]  /*4920*/  BSSY.RECONVERGENT B2, `(.L_x_373) ;  /* 0x000004f000027945 */ /* 0x000fda0003800200 */
[----:B------:R-:W-:Y:S05]  /*4930*/  @P0 BRA `(.L_x_374) ;  /* 0x00000000003c0947 */ /* 0x000fea0003800000 */
[----:B------:R-:W0:Y:S01]  /*4940*/  LDC.64 R2, c[0x0][0x390] ;  /* 0x0000e400ff027b82 */ /* 0x000e220000000a00 */
[----:B------:R-:W2:Y:S04]  /*4950*/  LDG.E.64 R12, desc[UR10][R62.64] ;  /* 0x0000000a3e0c7981 */ /* 0x000ea8000c1e1b00 */
[----:B------:R-:W2:Y:S01]  /*4960*/  LDG.E.64 R14, desc[UR10][R60.64] ;  /* 0x0000000a3c0e7981 */ /* 0x000ea2000c1e1b00 */
[----:B------:R-:W-:-:S05]  /*4970*/  IMAD.WIDE R18, R6, 0x8, R64 ;  /* 0x0000000806127825 */ /* 0x000fca00078e0240 */
[----:B------:R-:W3:Y:S01]  /*4980*/  LDG.E.64 R22, desc[UR10][R18.64] ;  /* 0x0000000a12167981 */ /* 0x000ee2000c1e1b00 */
[----:B0-----:R-:W-:-:S05]  /*4990*/  IMAD.WIDE R20, R0, 0x8, R2 ;  /* 0x0000000800147825 */ /* 0x001fca00078e0202 */
[----:B------:R-:W4:Y:S01]  /*49a0*/  LDG.E.64 R2, desc[UR10][R20.64] ;  /* 0x0000000a14027981 */ /* 0x000f22000c1e1b00 */
[----:B------:R-:W-:-:S08]  /*49b0*/  DADD R16, R54, R52 ;  /* 0x0000000036107229 */ /* 0x000fd00000000034 */
[----:B------:R-:W-:Y:S02]  /*49c0*/  DADD R16, -R50, R16 ;  /* 0x0000000032107229 */ /* 0x000fe40000000110 */
[----:B--2---:R-:W-:-:S08]  /*49d0*/  DADD R12, R12, R14 ;  /* 0x000000000c0c7229 */ /* 0x004fd0000000000e */
[----:B------:R-:W-:Y:S02]  /*49e0*/  DMUL R14, R12, 0.5 ;  /* 0x3fe000000c0e7828 */ /* 0x000fe40000000000 */
[----:B----4-:R-:W-:-:S06]  /*49f0*/  DMUL R12, R52, R2 ;  /* 0x00000002340c7228 */ /* 0x010fcc0000000000 */
[----:B------:R-:W-:Y:S02]  /*4a00*/  DMUL R2, R14, R16 ;  /* 0x000000100e027228 */ /* 0x000fe40000000000 */
[----:B---3--:R-:W-:Y:S01]  /*4a10*/  DFMA R22, R50, R22, -R12 ;  /* 0x000000163216722b */ /* 0x008fe2000000080c */
[----:B------:R-:W-:Y:S10]  /*4a20*/  BRA `(.L_x_375) ;  /* 0x0000000000f87947 */ /* 0x000ff40003800000 */
.L_x_374:
        /* <DEDUP_REMOVED lines=21> */
[----:B------:R-:W-:Y:S05]  /*4b80*/  CALL.REL.NOINC `($__internal_4_$__cuda_sm20_div_rn_f64_full) ;  /* 0x0000001c003c7944 */ /* 0x000fea0003c00000 */
[----:B------:R-:W-:Y:S01]  /*4b90*/  IMAD.MOV.U32 R2, RZ, RZ, R78 ;  /* 0x000000ffff027224 */ /* 0x000fe200078e004e */
[----:B------:R-:W-:-:S07]  /*4ba0*/  MOV R3, R79 ;  /* 0x0000004f00037202 */ /* 0x000fce0000000f00 */
.L_x_377:
[----:B------:R-:W-:Y:S05]  /*4bb0*/  BSYNC.RECONVERGENT B3 ;  /* 0x0000000000037941 */ /* 0x000fea0003800200 */
.L_x_376:
[----:B------:R-:W0:Y:S02]  /*4bc0*/  LDC.64 R12, c[0x0][0x390] ;  /* 0x0000e400ff0c7b82 */ /* 0x000e240000000a00 */
[----:B0-----:R-:W-:-:S04]  /*4bd0*/  IMAD.WIDE R14, R0, 0x8, R12 ;  /* 0x00000008000e7825 */ /* 0x001fc800078e020c */
[----:B------:R-:W-:Y:S02]  /*4be0*/  IMAD.WIDE R12, R6, 0x8, R64 ;  /* 0x00000008060c7825 */ /* 0x000fe400078e0240 */
[----:B------:R-:W2:Y:S04]  /*4bf0*/  LDG.E.64 R14, desc[UR10][R14.64] ;  /* 0x0000000a0e0e7981 */ /* 0x000ea8000c1e1b00 */
[----:B------:R-:W3:Y:S01]  /*4c00*/  LDG.E.64 R12, desc[UR10][R12.64] ;  /* 0x0000000a0c0c7981 */ /* 0x000ee2000c1e1b00 */
[----:B------:R-:W-:Y:S01]  /*4c10*/  DFMA R18, -R58, R30, 1 ;  /* 0x3ff000003a12742b */ /* 0x000fe2000000011e */
[----:B------:R-:W-:Y:S01]  /*4c20*/  IMAD.MOV.U32 R16, RZ, RZ, 0x1 ;  /* 0x00000001ff107424 */ /* 0x000fe200078e00ff */
        /* <DEDUP_REMOVED lines=25> */
.L_x_379:
[----:B------:R-:W-:Y:S05]  /*4dc0*/  BSYNC.RECONVERGENT B3 ;  /* 0x0000000000037941 */ /* 0x000fea0003800200 */
.L_x_378:
[----:B------:R-:W-:Y:S02]  /*4dd0*/  DADD R12, R54, -R50 ;  /* 0x00000000360c7229 */ /* 0x000fe40000000832 */
[----:B------:R-:W-:-:S06]  /*4de0*/  DMUL R2, R78, R2 ;  /* 0x000000024e027228 */ /* 0x000fcc0000000000 */
[----:B------:R-:W-:-:S08]  /*4df0*/  DADD R12, -R52, R12 ;  /* 0x00000000340c7229 */ /* 0x000fd0000000010c */
[----:B------:R-:W-:-:S11]  /*4e00*/  DFMA R2, R2, R12, R24 ;  /* 0x0000000c0202722b */ /* 0x000fd60000000018 */
.L_x_375:
[----:B------:R-:W-:Y:S05]  /*4e10*/  BSYNC.RECONVERGENT B2 ;  /* 0x0000000000027941 */ /* 0x000fea0003800200 */
.L_x_373:
        /* <DEDUP_REMOVED lines=20> */
.L_x_381:
[----:B------:R-:W-:Y:S05]  /*4f60*/  BSYNC.RECONVERGENT B2 ;  /* 0x0000000000027941 */ /* 0x000fea0003800200 */
.L_x_380:
[----:B------:R-:W-:Y:S01]  /*4f70*/  IMAD.WIDE R16, R6, 0x8, R68 ;  /* 0x0000000806107825 */ /* 0x000fe200078e0244 */
[----:B------:R-:W0:Y:S05]  /*4f80*/  LDC.64 R14, c[0x0][0x470] ;  /* 0x00011c00ff0e7b82 */ /* 0x000e2a0000000a00 */
[----:B------:R-:W2:Y:S01]  /*4f90*/  LDG.E.64 R16, desc[UR10][R16.64] ;  /* 0x0000000a10107981 */ /* 0x000ea2000c1e1b00 */
[----:B------:R-:W-:Y:S01]  /*4fa0*/  IMAD.MOV.U32 R12, RZ, RZ, 0x1 ;  /* 0x00000001ff0c7424 */ /* 0x000fe200078e00ff */
[----:B------:R-:W-:Y:S01]  /*4fb0*/  DMUL R46, R52, R46 ;  /* 0x0000002e342e7228 */ /* 0x000fe20000000000 */
[----:B------:R-:W-:Y:S07]  /*4fc0*/  BSSY.RECONVERGENT B2, `(.L_x_382) ;  /* 0x0000015000027945 */ /* 0x000fee0003800200 */
[----:B------:R-:W-:-:S08]  /*4fd0*/  DFMA R24, R54, R48, R46 ;  /* 0x000000303618722b */ /* 0x000fd0000000002e */
[----:B------:R-:W-:Y:S02]  /*4fe0*/  DMUL R24, R24, R78 ;  /* 0x0000004e18187228 */ /* 0x000fe40000000000 */
        /* <DEDUP_REMOVED lines=16> */
[----:B------:R-:W-:Y:S01]  /*50f0*/  MOV R12, R78 ;  /* 0x0000004e000c7202 */ /* 0x000fe20000000f00 */
[----:B------:R-:W-:-:S07]  /*5100*/  IMAD.MOV.U32 R13, RZ, RZ, R79 ;  /* 0x000000ffff0d7224 */ /* 0x000fce00078e004f */
.L_x_383:
[----:B------:R-:W-:Y:S05]  /*5110*/  BSYNC.RECONVERGENT B2 ;  /* 0x0000000000027941 */ /* 0x000fea0003800200 */
.L_x_382:
        /* <DEDUP_REMOVED lines=12> */
[----:B------:R-:W-:Y:S02]  /*51e0*/  LOP3.LUT R12, R55, 0x7fffffff, RZ, 0xc0, !PT ;  /* 0x7fffffff370c7812 */ /* 0x000fe400078ec0ff */
[----:B------:R-:W-:Y:S02]  /*51f0*/  MOV R14, 0x5220 ;  /* 0x00005220000e7802 */ /* 0x000fe40000000f00 */
[----:B------:R-:W-:-:S07]  /*5200*/  IADD3 R12, PT, PT, R12, -0x100000, RZ ;  /* 0xfff000000c0c7810 */ /* 0x000fce0007ffe0ff */
[----:B------:R-:W-:Y:S05]  /*5210*/  CALL.REL.NOINC `($__internal_3_$__cuda_sm20_dblrcp_rn_slowpath_v3) ;  /* 0x0000001000f87944 */ /* 0x000fea0003c00000 */
.L_x_385:
[----:B------:R-:W-:Y:S05]  /*5220*/  BSYNC.RECONVERGENT B0 ;  /* 0x0000000000007941 */ /* 0x000fea0003800200 */
.L_x_384:
[----:B------:R-:W0:Y:S01]  /*5230*/  LDC.64 R14, c[0x0][0x398] ;  /* 0x0000e600ff0e7b82 */ /* 0x000e220000000a00 */
[----:B------:R-:W-:-:S08]  /*5240*/  DFMA R2, R2, R72, R22 ;  /* 0x000000480202722b */ /* 0x000fd00000000016 */
[----:B------:R-:W-:-:S08]  /*5250*/  DADD R2, R24, R2 ;  /* 0x0000000018027229 */ /* 0x000fd00000000002 */
[----:B------:R-:W-:Y:S01]  /*5260*/  DMUL R46, R2, R12 ;  /* 0x0000000c022e7228 */ /* 0x000fe20000000000 */
[----:B0-----:R-:W-:-:S06]  /*5270*/  IMAD.WIDE R14, R0, 0x8, R14 ;  /* 0x00000008000e7825 */ /* 0x001fcc00078e020e */
[----:B------:R0:W-:Y:S04]  /*5280*/  STG.E.64 desc[UR10][R14.64], R46 ;  /* 0x0000002e0e007986 */ /* 0x0001e8000c101b0a */
.L_x_372:
[----:B------:R-:W-:Y:S05]  /*5290*/  BSYNC.RECONVERGENT B1 ;  /* 0x0000000000017941 */ /* 0x000fea0003800200 */
.L_x_360:
[----:B------:R-:W-:Y:S01]  /*52a0*/  DSETP.GT.AND P0, PT, R44, UR14, PT ;  /* 0x0000000e2c007e2a */ /* 0x000fe2000bf04000 */
[----:B------:R-:W-:-:S13]  /*52b0*/  BSSY.RECONVERGENT B1, `(.L_x_359) ;  /* 0x0000124000017945 */ /* 0x000fda0003800200 */
[----:B------:R-:W-:Y:S05]  /*52c0*/  @!P0 BRA `(.L_x_386) ;  /* 0x0000000800308947 */ /* 0x000fea0003800000 */
[----:B-1----:R-:W-:Y:S01]  /*52d0*/  IMAD.WIDE R2, R7, 0x8, R66 ;  /* 0x0000000807027825 */ /* 0x002fe200078e0242 */
[----:B0-----:R-:W0:Y:S05]  /*52e0*/  LDC.64 R14, c[0x0][0x480] ;  /* 0x00012000ff0e7b82 */ /* 0x001e2a0000000a00 */
[----:B------:R-:W2:Y:S01]  /*52f0*/  LDG.E.64 R2, desc[UR10][R2.64] ;  /* 0x0000000a02027981 */ /* 0x000ea2000c1e1b00 */
[----:B------:R-:W0:Y:S01]  /*5300*/  MUFU.RCP64H R13, UR16 ;  /* 0x00000010000d7d08 */ /* 0x000e220008001800 */
[----:B------:R-:W-:Y:S01]  /*5310*/  IMAD.MOV.U32 R12, RZ, RZ, 0x1 ;  /* 0x00000001ff0c7424 */ /* 0x000fe200078e00ff */
[----:B------:R-:W-:Y:S05]  /*5320*/  BSSY.RECONVERGENT B2, `(.L_x_387) ;  /* 0x0000013000027945 */ /* 0x000fea0003800200 */
[----:B0-----:R-:W-:-:S08]  /*5330*/  DFMA R16, R12, -R14, 1 ;  /* 0x3ff000000c10742b */ /* 0x001fd0000000080e */
        /* <DEDUP_REMOVED lines=12> */
[----:B------:R-:W0:Y:S01]  /*5400*/  LDCU.64 UR8, c[0x0][0x480] ;  /* 0x00009000ff0877ac */ /* 0x000e220008000a00 */
[----:B------:R-:W-:Y:S01]  /*5410*/  MOV R12, 0x5450 ;  /* 0x00005450000c7802 */ /* 0x000fe20000000f00 */
[----:B0-----:R-:W-:Y:S01]  /*5420*/  IMAD.U32 R18, RZ, RZ, UR8 ;  /* 0x00000008ff127e24 */ /* 0x001fe2000f8e00ff */
[----:B------:R-:W-:-:S07]  /*5430*/  MOV R19, UR9 ;  /* 0x0000000900137c02 */ /* 0x000fce0008000f00 */
[----:B------:R-:W-:Y:S05]  /*5440*/  CALL.REL.NOINC `($__internal_4_$__cuda_sm20_div_rn_f64_full) ;  /* 0x00000014000c7944 */ /* 0x000fea0003c00000 */
.L_x_388:
[----:B------:R-:W-:Y:S05]  /*5450*/  BSYNC.RECONVERGENT B2 ;  /* 0x0000000000027941 */ /* 0x000fea0003800200 */
.L_x_387:
[----:B------:R-:W-:Y:S01]  /*5460*/  DADD R28, -R28, 1 ;  /* 0x3ff000001c1c7429 */ /* 0x000fe20000000100 */
[----:B------:R-:W-:Y:S01]  /*5470*/  IMAD.MOV.U32 R12, RZ, RZ, 0x1 ;  /* 0x00000001ff0c7424 */ /* 0x000fe200078e00ff */
[----:B------:R-:W-:Y:S06]  /*5480*/  BSSY.RECONVERGENT B2, `(.L_x_389) ;  /* 0x0000018000027945 */ /* 0x000fec0003800200 */
[C---:B------:R-:W-:Y:S02]  /*5490*/  DMUL R22, R28.reuse, R76 ;  /* 0x0000004c1c167228 */ /* 0x040fe40000000000 */
[----:B------:R-:W-:-:S06]  /*54a0*/  DMUL R28, R28, R78 ;  /* 0x0000004e1c1c7228 */ /* 0x000fcc0000000000 */
[C---:B------:R-:W-:Y:S02]  /*54b0*/  DFMA R2, R42.reuse, R22, 2 ;  /* 0x400000002a02742b */ /* 0x040fe40000000016 */
        /* <DEDUP_REMOVED lines=20> */
.L_x_390:
[----:B------:R-:W-:Y:S05]  /*5600*/  BSYNC.RECONVERGENT B2 ;  /* 0x0000000000027941 */ /* 0x000fea0003800200 */
.L_x_389:
[----:B------:R-:W-:Y:S01]  /*5610*/  IMAD.WIDE R14, R7, 0x8, R68 ;  /* 0x00000008070e7825 */ /* 0x000fe200078e0244 */
[----:B------:R0:W2:Y:S01]  /*5620*/  LDG.E.64 R12, desc[UR10][R26.64] ;  /* 0x0000000a1a0c7981 */ /* 0x0000a2000c1e1b00 */
[----:B------:R-:W1:Y:S04]  /*5630*/  LDC.64 R18, c[0x0][0x470] ;  /* 0x00011c00ff127b82 */ /* 0x000e680000000a00 */
[----:B------:R-:W3:Y:S01]  /*5640*/  LDG.E.64 R14, desc[UR10][R14.64] ;  /* 0x0000000a0e0e7981 */ /* 0x000ee2000c1e1b00 */
[----:B------:R-:W1:Y:S01]  /*5650*/  MUFU.RCP64H R17, UR17 ;  /* 0x0000001100117d08 */ /* 0x000e620008001800 */
[----:B------:R-:W-:Y:S01]  /*5660*/  MOV R16, 0x1 ;  /* 0x0000000100107802 */ /* 0x000fe20000000f00 */
[----:B------:R-:W-:-:S05]  /*5670*/  DFMA R22, R42, R22, R4 ;  /* 0x000000162a16722b */ /* 0x000fca0000000004 */
[----:B-1----:R-:W-:-:S08]  /*5680*/  DFMA R20, R16, -R18, 1 ;  /* 0x3ff000001014742b */ /* 0x002fd00000000812 */
[----:B------:R-:W-:-:S08]  /*5690*/  DFMA R20, R20, R20, R20 ;  /* 0x000000141414722b */ /* 0x000fd00000000014 */
[----:B------:R-:W-:Y:S02]  /*56a0*/  DFMA R20, R16, R20, R16 ;  /* 0x000000141014722b */ /* 0x000fe40000000010 */
[----:B------:R-:W-:-:S06]  /*56b0*/  DADD R22, R22, 1 ;  /* 0x3ff0000016167429 */ /* 0x000fcc0000000000 */
[----:B------:R-:W-:-:S08]  /*56c0*/  DFMA R28, R20, -R18, 1 ;  /* 0x3ff00000141c742b */ /* 0x000fd00000000812 */
[----:B------:R-:W-:Y:S01]  /*56d0*/  DFMA R28, R20, R28, R20 ;  /* 0x0000001c141c722b */ /* 0x000fe20000000014 */
[----:B------:R-:W-:Y:S01]  /*56e0*/  BSSY.RECONVERGENT B2, `(.L_x_391) ;  /* 0x0000012000027945 */ /* 0x000fe20003800200 */
[----:B---3--:R-:W-:-:S08]  /*56f0*/  DMUL R16, R22, R14 ;  /* 0x0000000e16107228 */ /* 0x008fd00000000000 */
[----:B0-----:R-:W-:-:S08]  /*5700*/  DMUL R26, R28, R16 ;  /* 0x000000101c1a7228 */ /* 0x001fd00000000000 */
[----:B------:R-:W-:-:S08]  /*5710*/  DFMA R14, R26, -R18, R16 ;  /* 0x800000121a0e722b */ /* 0x000fd00000000010 */
[----:B------:R-:W-:Y:S01]  /*5720*/  DFMA R26, R28, R14, R26 ;  /* 0x0000000e1c1a722b */ /* 0x000fe2000000001a */
[----:B------:R-:W-:-:S09]  /*5730*/  FSETP.GEU.AND P1, PT, |R17|, 6.5827683646048100446e-37, PT ;  /* 0x036000001100780b */ /* 0x000fd20003f2e200 */
[----:B------:R-:W-:-:S05]  /*5740*/  FFMA R14, RZ, UR17, R27 ;  /* 0x00000011ff0e7c23 */ /* 0x000fca000800001b */
[----:B------:R-:W-:Y:S01]  /*5750*/  FSETP.GT.AND P0, PT, |R14|, 1.469367938527859385e-39, PT ;  /* 0x001000000e00780b */ /* 0x000fe20003f04200 */
[----:B------:R-:W-:-:S08]  /*5760*/  DADD R22, R4, 1 ;  /* 0x3ff0000004167429 */ /* 0x000fd00000000000 */
[----:B--2---:R-:W-:-:S04]  /*5770*/  DMUL R22, R22, R12 ;  /* 0x0000000c16167228 */ /* 0x004fc80000000000 */
[----:B------:R-:W-:Y:S07]  /*5780*/  @P0 BRA P1, `(.L_x_392) ;  /* 0x00000000001c0947 */ /* 0x000fee0000800000 */
[----:B------:R-:W0:Y:S01]  /*5790*/  LDCU.64 UR8, c[0x0][0x470] ;  /* 0x00008e00ff0877ac */ /* 0x000e220008000a00 */
[----:B------:R-:W-:Y:S01]  /*57a0*/  MOV R12, 0x57e0 ;  /* 0x000057e0000c7802 */ /* 0x000fe20000000f00 */
[----:B0-----:R-:W-:Y:S02]  /*57b0*/  IMAD.U32 R18, RZ, RZ, UR8 ;  /* 0x00000008ff127e24 */ /* 0x001fe4000f8e00ff */
[----:B------:R-:W-:-:S07]  /*57c0*/  IMAD.U32 R19, RZ, RZ, UR9 ;  /* 0x00000009ff137e24 */ /* 0x000fce000f8e00ff */
[----:B------:R-:W-:Y:S05]  /*57d0*/  CALL.REL.NOINC `($__internal_4_$__cuda_sm20_div_rn_f64_full) ;  /* 0x0000001000287944 */ /* 0x000fea0003c00000 */
[----:B------:R-:W-:Y:S01]  /*57e0*/  MOV R26, R78 ;  /* 0x0000004e001a7202 */ /* 0x000fe20000000f00 */
[----:B------:R-:W-:-:S07]  /*57f0*/  IMAD.MOV.U32 R27, RZ, RZ, R79 ;  /* 0x000000ffff1b7224 */ /* 0x000fce00078e004f */
.L_x_392:
[----:B------:R-:W-:Y:S05]  /*5800*/  BSYNC.RECONVERGENT B2 ;  /* 0x0000000000027941 */ /* 0x000fea0003800200 */
.L_x_391:
        /* <DEDUP_REMOVED lines=23> */
.L_x_394:
[----:B------:R-:W-:Y:S05]  /*5980*/  BSYNC.RECONVERGENT B2 ;  /* 0x0000000000027941 */ /* 0x000fea0003800200 */
.L_x_393:
        /* <DEDUP_REMOVED lines=26> */
.L_x_396:
[----:B------:R-:W-:Y:S05]  /*5b30*/  BSYNC.RECONVERGENT B2 ;  /* 0x0000000000027941 */ /* 0x000fea0003800200 */
.L_x_395:
[----:B------:R-:W-:Y:S01]  /*5b40*/  DADD R24, R24, R46 ;  /* 0x0000000018187229 */ /* 0x000fe2000000002e */
[----:B------:R-:W-:-:S07]  /*5b50*/  IMAD.WIDE R2, R7, 0x8, R64 ;  /* 0x0000000807027825 */ /* 0x000fce00078e0240 */
[----:B------:R-:W-:-:S07]  /*5b60*/  DFMA R24, R26, R12, R24 ;  /* 0x0000000c1a18722b */ /* 0x000fce0000000018 */
[----:B------:R1:W-:Y:S01]  /*5b70*/  STG.E.64 desc[UR10][R2.64], R24 ;  /* 0x0000001802007986 */ /* 0x0003e2000c101b0a */
[----:B------:R-:W-:Y:S05]  /*5b80*/  BRA `(.L_x_397) ;  /* 0x0000000800587947 */ /* 0x000fea0003800000 */
.L_x_386:
[----:B------:R-:W2:Y:S01]  /*5b90*/  LDC.64 R18, c[0x0][0x3b8] ;  /* 0x0000ee00ff127b82 */ /* 0x000ea20000000a00 */
[----:B------:R-:W-:Y:S01]  /*5ba0*/  DSETP.GEU.AND P0, PT, R42, UR20, PT ;  /* 0x000000142a007e2a */ /* 0x000fe2000bf0e000 */
[----:B------:R-:W-:Y:S01]  /*5bb0*/  BSSY.RECONVERGENT B2, `(.L_x_398) ;  /* 0x000004a000027945 */ /* 0x000fe20003800200 */
[----:B--2---:R-:W-:-:S12]  /*5bc0*/  IMAD.WIDE R18, R10, 0x8, R18 ;  /* 0x000000080a127825 */ /* 0x004fd800078e0212 */
[----:B------:R-:W-:Y:S05]  /*5bd0*/  @P0 BRA `(.L_x_399) ;  /* 0x0000000000300947 */ /* 0x000fea0003800000 */
[----:B------:R-:W2:Y:S01]  /*5be0*/  LDG.E.64 R12, desc[UR10][R18.64] ;  /* 0x0000000a120c7981 */ /* 0x000ea2000c1e1b00 */
[----:B------:R-:W-:-:S03]  /*5bf0*/  IMAD.WIDE R20, R7, 0x8, R66 ;  /* 0x0000000807147825 */ /* 0x000fc600078e0242 */
[----:B0-----:R-:W2:Y:S04]  /*5c00*/  LDG.E.64 R14, desc[UR10][R60.64] ;  /* 0x0000000a3c0e7981 */ /* 0x001ea8000c1e1b00 */
[----:B-1----:R-:W3:Y:S01]  /*5c10*/  LDG.E.64 R2, desc[UR10][R20.64] ;  /* 0x0000000a14027981 */ /* 0x002ee2000c1e1b00 */
[----:B------:R-:W-:-:S08]  /*5c20*/  DADD R16, R40, R38 ;  /* 0x0000000028107229 */ /* 0x000fd00000000026 */
[----:B------:R-:W-:Y:S02]  /*5c30*/  DADD R16, -R36, R16 ;  /* 0x0000000024107229 */ /* 0x000fe40000000110 */
[----:B--2---:R-:W-:Y:S02]  /*5c40*/  DADD R12, R12, R14 ;  /* 0x000000000c0c7229 */ /* 0x004fe4000000000e */
[----:B---3--:R-:W-:-:S06]  /*5c50*/  DMUL R2, R38, R2 ;  /* 0x0000000226027228 */ /* 0x008fcc0000000000 */
[----:B------:R-:W-:Y:S02]  /*5c60*/  DMUL R12, R12, 0.5 ;  /* 0x3fe000000c0c7828 */ /* 0x000fe40000000000 */
[----:B------:R-:W-:-:S06]  /*5c70*/  DFMA R22, R36, R46, -R2 ;  /* 0x0000002e2416722b */ /* 0x000fcc0000000802 */
[----:B------:R-:W-:Y:S01]  /*5c80*/  DMUL R2, R12, R16 ;  /* 0x000000100c027228 */ /* 0x000fe20000000000 */
[----:B------:R-:W-:Y:S10]  /*5c90*/  BRA `(.L_x_400) ;  /* 0x0000000000ec7947 */ /* 0x000ff40003800000 */
.L_x_399:
[----:B------:R-:W2:Y:S04]  /*5ca0*/  LDG.E.64 R22, desc[UR10][R18.64] ;  /* 0x0000000a12167981 */ /* 0x000ea8000c1e1b00 */
[----:B------:R-:W2:Y:S01]  /*5cb0*/  LDG.E.64 R24, desc[UR10][R60.64] ;  /* 0x0000000a3c187981 */ /* 0x000ea2000c1e1b00 */
[----:B-1----:R-:W1:Y:S01]  /*5cc0*/  MUFU.RCP64H R3, R43 ;  /* 0x0000002b00037308 */ /* 0x002e620000001800 */
[----:B------:R-:W-:Y:S01]  /*5cd0*/  IMAD.MOV.U32 R2, RZ, RZ, 0x1 ;  /* 0x00000001ff027424 */ /* 0x000fe200078e00ff */
[----:B------:R-:W-:Y:S05]  /*5ce0*/  BSSY.RECONVERGENT B3, `(.L_x_401) ;  /* 0x0000014000037945 */ /* 0x000fea0003800200 */
[----:B-1----:R-:W-:-:S08]  /*5cf0*/  DFMA R12, -R42, R2, 1 ;  /* 0x3ff000002a0c742b */ /* 0x002fd00000000102 */
[----:B------:R-:W-:-:S08]  /*5d00*/  DFMA R12, R12, R12, R12 ;  /* 0x0000000c0c0c722b */ /* 0x000fd0000000000c */
[----:B------:R-:W-:-:S08]  /*5d10*/  DFMA R12, R2, R12, R2 ;  /* 0x0000000c020c722b */ /* 0x000fd00000000002 */
[----:B------:R-:W-:-:S08]  /*5d20*/  DFMA R2, -R42, R12, 1 ;  /* 0x3ff000002a02742b */ /* 0x000fd0000000010c */
[----:B------:R-:W-:Y:S02]  /*5d30*/  DFMA R2, R12, R2, R12 ;  /* 0x000000020c02722b */ /* 0x000fe4000000000c */
[----:B--2---:R-:W-:-:S08]  /*5d40*/  DADD R16, R24, -R22 ;  /* 0x0000000018107229 */ /* 0x004fd00000000816 */
[----:B------:R-:W-:Y:S02]  /*5d50*/  DMUL R12, R16, R2 ;  /* 0x00000002100c7228 */ /* 0x000fe40000000000 */
[----:B------:R-:W-:-:S06]  /*5d60*/  FSETP.GEU.AND P1, PT, |R17|, 6.5827683646048100446e-37, PT ;  /* 0x036000001100780b */ /* 0x000fcc0003f2e200 */
[----:B0-----:R-:W-:-:S08]  /*5d70*/  DFMA R14, -R42, R12, R16 ;  /* 0x0000000c2a0e722b */ /* 0x001fd00000000110 */
        /* <DEDUP_REMOVED lines=10> */
.L_x_402:
[----:B------:R-:W-:Y:S05]  /*5e20*/  BSYNC.RECONVERGENT B3 ;  /* 0x0000000000037941 */ /* 0x000fea0003800200 */
.L_x_401:
[----:B------:R-:W-:Y:S01]  /*5e30*/  IMAD.WIDE R12, R7, 0x8, R66 ;  /* 0x00000008070c7825 */ /* 0x000fe200078e0242 */
[----:B------:R-:W-:Y:S01]  /*5e40*/  DFMA R18, -R44, R28, 1 ;  /* 0x3ff000002c12742b */ /* 0x000fe2000000011c */
[----:B------:R-:W0:Y:S04]  /*5e50*/  LDC R20, c[0x0][0x484] ;  /* 0x00012100ff147b82 */ /* 0x000e280000000800 */
[----:B------:R-:W2:Y:S01]  /*5e60*/  LDG.E.64 R12, desc[UR10][R12.64] ;  /* 0x0000000a0c0c7981 */ /* 0x000ea2000c1e1b00 */
[----:B------:R-:W1:Y:S01]  /*5e70*/  MUFU.RCP64H R15, R19 ;  /* 0x00000013000f7308 */ /* 0x000e620000001800 */
[----:B------:R-:W-:Y:S01]  /*5e80*/  IMAD.MOV.U32 R14, RZ, RZ, 0x1 ;  /* 0x00000001ff0e7424 */ /* 0x000fe200078e00ff */
[----:B------:R-:W-:Y:S01]  /*5e90*/  DMUL R24, R36, R24 ;  /* 0x0000001824187228 */ /* 0x000fe20000000000 */
[----:B------:R-:W-:Y:S04]  /*5ea0*/  BSSY.RECONVERGENT B3, `(.L_x_403) ;  /* 0x0000016000037945 */ /* 0x000fe80003800200 */
        /* <DEDUP_REMOVED lines=18> */
[----:B0-----:R-:W-:Y:S01]  /*5fd0*/  IMAD.U32 R16, RZ, RZ, UR8 ;  /* 0x00000008ff107e24 */ /* 0x001fe2000f8e00ff */
[----:B------:R-:W-:-:S07]  /*5fe0*/  MOV R17, UR9 ;  /* 0x0000000900117c02 */ /* 0x000fce0008000f00 */
[----:B------:R-:W-:Y:S05]  /*5ff0*/  CALL.REL.NOINC `($__internal_4_$__cuda_sm20_div_rn_f64_full) ;  /* 0x0000000800207944 */ /* 0x000fea0003c00000 */
.L_x_404:
[----:B------:R-:W-:Y:S05]  /*6000*/  BSYNC.RECONVERGENT B3 ;  /* 0x0000000000037941 */ /* 0x000fea0003800200 */
.L_x_403:
[----:B------:R-:W-:Y:S02]  /*6010*/  DADD R12, R40, -R36 ;  /* 0x00000000280c7229 */ /* 0x000fe40000000824 */
[----:B------:R-:W-:-:S06]  /*6020*/  DMUL R2, R78, R2 ;  /* 0x000000024e027228 */ /* 0x000fcc0000000000 */
[----:B------:R-:W-:-:S08]  /*6030*/  DADD R12, -R38, R12 ;  /* 0x00000000260c7229 */ /* 0x000fd0000000010c */
[----:B------:R-:W-:-:S11]  /*6040*/  DFMA R2, R2, R12, R24 ;  /* 0x0000000c0202722b */ /* 0x000fd60000000018 */
.L_x_400:
[----:B------:R-:W-:Y:S05]  /*6050*/  BSYNC.RECONVERGENT B2 ;  /* 0x0000000000027941 */ /* 0x000fea0003800200 */
.L_x_398:
[----:B------:R-:W0:Y:S08]  /*6060*/  LDC.64 R12, c[0x0][0x3a0] ;  /* 0x0000e800ff0c7b82 */ /* 0x000e300000000a00 */
[----:B------:R-:W1:Y:S01]  /*6070*/  LDC.64 R14, c[0x0][0x470] ;  /* 0x00011c00ff0e7b82 */ /* 0x000e620000000a00 */
[----:B0-----:R-:W-:-:S05]  /*6080*/  IMAD.WIDE R12, R9, 0x8, R12 ;  /* 0x00000008090c7825 */ /* 0x001fca00078e020c */
[----:B------:R-:W2:Y:S01]  /*6090*/  LDG.E.64 R16, desc[UR10][R12.64] ;  /* 0x0000000a0c107981 */ /* 0x000ea2000c1e1b00 */
[----:B------:R-:W-:Y:S01]  /*60a0*/  IMAD.MOV.U32 R20, RZ, RZ, 0x1 ;  /* 0x00000001ff147424 */ /* 0x000fe200078e00ff */
        /* <DEDUP_REMOVED lines=17> */
.L_x_406:
[----:B------:R-:W-:Y:S05]  /*61c0*/  BSYNC.RECONVERGENT B2 ;  /* 0x0000000000027941 */ /* 0x000fea0003800200 */
.L_x_405:
[----:B------:R-:W2:Y:S01]  /*61d0*/  LDG.E.64 R16, desc[UR10][R26.64] ;  /* 0x0000000a1a107981 */ /* 0x000ea2000c1e1b00 */
[----:B------:R-:W0:Y:S01]  /*61e0*/  LDC.64 R14, c[0x0][0x470] ;  /* 0x00011c00ff0e7b82 */ /* 0x000e220000000a00 */
        /* <DEDUP_REMOVED lines=23> */
.L_x_408:
[----:B------:R-:W-:Y:S05]  /*6360*/  BSYNC.RECONVERGENT B2 ;  /* 0x0000000000027941 */ /* 0x000fea0003800200 */
.L_x_407:
        /* <DEDUP_REMOVED lines=18> */
.L_x_410:
[----:B------:R-:W-:Y:S05]  /*6490*/  BSYNC.RECONVERGENT B0 ;  /* 0x0000000000007941 */ /* 0x000fea0003800200 */
.L_x_409:
[----:B------:R-:W-:-:S08]  /*64a0*/  DFMA R2, R2, R72, R22 ;  /* 0x000000480202722b */ /* 0x000fd00000000016 */
[----:B------:R-:W-:-:S08]  /*64b0*/  DADD R2, R24, R2 ;  /* 0x0000000018027229 */ /* 0x000fd00000000002 */
[----:B------:R-:W-:Y:S01]  /*64c0*/  DMUL R2, R2, R12 ;  /* 0x0000000c02027228 */ /* 0x000fe20000000000 */
[----:B------:R-:W-:-:S06]  /*64d0*/  IMAD.WIDE R12, R7, 0x8, R64 ;  /* 0x00000008070c7825 */ /* 0x000fcc00078e0240 */
[----:B------:R0:W-:Y:S04]  /*64e0*/  STG.E.64 desc[UR10][R12.64], R2 ;  /* 0x000000020c007986 */ /* 0x0001e8000c101b0a */
.L_x_397:
[----:B------:R-:W-:Y:S05]  /*64f0*/  BSYNC.RECONVERGENT B1 ;  /* 0x0000000000017941 */ /* 0x000fea0003800200 */
.L_x_359:
[----:B------:R-:W-:Y:S01]  /*6500*/  UIADD3 UR5, UPT, UPT, UR5, 0x1, URZ ;  /* 0x0000000105057890 */ /* 0x000fe2000fffe0ff */
[----:B------:R-:W-:Y:S01]  /*6510*/  IADD3 R60, P1, PT, R60, 0x8, RZ ;  /* 0x000000083c3c7810 */ /* 0x000fe20007f3e0ff */
[----:B------:R-:W-:Y:S01]  /*6520*/  VIADD R10, R10, 0x1 ;  /* 0x000000010a0a7836 */ /* 0x000fe20000000000 */
[----:B------:R-:W-:Y:S01]  /*6530*/  IADD3 R62, P0, PT, R62, 0x8, RZ ;  /* 0x000000083e3e7810 */ /* 0x000fe20007f1e0ff */
[----:B------:R-:W-:Y:S01]  /*6540*/  UISETP.NE.AND UP0, UPT, UR5, URZ, UPT ;  /* 0x000000ff0500728c */ /* 0x000fe2000bf05270 */
[----:B------:R-:W-:Y:S01]  /*6550*/  IADD3 R7, PT, PT, R7, UR6, RZ ;  /* 0x0000000607077c10 */ /* 0x000fe2000fffe0ff */
[----:B------:R-:W-:Y:S01]  /*6560*/  IMAD.X R61, RZ, RZ, R61, P1 ;  /* 0x000000ffff3d7224 */ /* 0x000fe200008e063d */
[----:B------:R-:W-:Y:S01]  /*6570*/  IADD3.X R63, PT, PT, RZ, R63, RZ, P0, !PT ;  /* 0x0000003fff3f7210 */ /* 0x000fe200007fe4ff */
[----:B------:R-:W-:Y:S01]  /*6580*/  VIADD R8, R8, UR24 ;  /* 0x0000001808087c36 */ /* 0x000fe20008000000 */
[----:B------:R-:W-:Y:S01]  /*6590*/  IADD3 R11, PT, PT, R11, UR24, RZ ;  /* 0x000000180b0b7c10 */ /* 0x000fe2000fffe0ff */
[----:B------:R-:W-:Y:S01]  /*65a0*/  VIADD R9, R9, UR6 ;  /* 0x0000000609097c36 */ /* 0x000fe20008000000 */
[----:B------:R-:W-:Y:S01]  /*65b0*/  IADD3 R6, PT, PT, R6, UR6, RZ ;  /* 0x0000000606067c10 */ /* 0x000fe2000fffe0ff */
[----:B------:R-:W-:Y:S01]  /*65c0*/  UIADD3 UR4, UPT, UPT, UR4, 0x1, URZ ;  /* 0x0000000104047890 */ /* 0x000fe2000fffe0ff */
[----:B------:R-:W-:Y:S01]  /*65d0*/  IADD3 R0, PT, PT, R0, UR6, RZ ;  /* 0x0000000600007c10 */ /* 0x000fe2000fffe0ff */
[----:B------:R-:W-:Y:S10]  /*65e0*/  BRA.U UP0, `(.L_x_411) ;  /* 0xffffffd500487547 */ /* 0x000ff4000b83ffff */
[----:B------:R-:W-:Y:S05]  /*65f0*/  EXIT ;  /* 0x000000000000794d */ /* 0x000fea0003800000 */
        .weak           $__internal_3_$__cuda_sm20_dblrcp_rn_slowpath_v3
        .type           $__internal_3_$__cuda_sm20_dblrcp_rn_slowpath_v3,@function
        .size           $__internal_3_$__cuda_sm20_dblrcp_rn_slowpath_v3,($__internal_4_$__cuda_sm20_div_rn_f64_full - $__internal_3_$__cuda_sm20_dblrcp_rn_slowpath_v3)
$__internal_3_$__cuda_sm20_dblrcp_rn_slowpath_v3:
[----:B------:R-:W-:Y:S01]  /*6600*/  DSETP.GTU.AND P0, PT, |R54|, +INF , PT ;  /* 0x7ff000003600742a */ /* 0x000fe20003f0c200 */
[----:B------:R-:W-:-:S13]  /*6610*/  BSSY.RECONVERGENT B2, `(.L_x_412) ;  /* 0x0000022000027945 */ /* 0x000fda0003800200 */
[----:B------:R-:W-:Y:S05]  /*6620*/  @P0 BRA `(.L_x_413) ;  /* 0x0000000000780947 */ /* 0x000fea0003800000 */
[----:B------:R-:W-:-:S05]  /*6630*/  LOP3.LUT R13, R55, 0x7fffffff, RZ, 0xc0, !PT ;  /* 0x7fffffff370d7812 */ /* 0x000fca00078ec0ff */
[----:B------:R-:W-:-:S05]  /*6640*/  VIADD R15, R13, 0xffffffff ;  /* 0xffffffff0d0f7836 */ /* 0x000fca0000000000 */
[----:B------:R-:W-:-:S13]  /*6650*/  ISETP.GE.U32.AND P0, PT, R15, 0x7fefffff, PT ;  /* 0x7fefffff0f00780c */ /* 0x000fda0003f06070 */
[----:B------:R-:W-:Y:S02]  /*6660*/  @P0 LOP3.LUT R17, R55, 0x7ff00000, RZ, 0x3c, !PT ;  /* 0x7ff0000037110812 */ /* 0x000fe400078e3cff */
[----:B------:R-:W-:Y:S01]  /*6670*/  @P0 MOV R16, RZ ;  /* 0x000000ff00100202 */ /* 0x000fe20000000f00 */
[----:B------:R-:W-:Y:S06]  /*6680*/  @P0 BRA `(.L_x_414) ;  /* 0x0000000000680947 */ /* 0x000fec0003800000 */
[----:B------:R-:W-:-:S13]  /*6690*/  ISETP.GE.U32.AND P0, PT, R13, 0x1000001, PT ;  /* 0x010000010d00780c */ /* 0x000fda0003f06070 */
[----:B------:R-:W-:Y:S05]  /*66a0*/  @!P0 BRA `(.L_x_415) ;  /* 0x0000000000348947 */ /* 0x000fea0003800000 */
[----:B------:R-:W-:Y:S01]  /*66b0*/  VIADD R17, R55, 0xc0200000 ;  /* 0xc020000037117836 */ /* 0x000fe20000000000 */
[----:B------:R-:W-:-:S03]  /*66c0*/  MOV R16, R54 ;  /* 0x0000003600107202 */ /* 0x000fc60000000f00 */
[----:B------:R-:W0:Y:S03]  /*66d0*/  MUFU.RCP64H R13, R17 ;  /* 0x00000011000d7308 */ /* 0x000e260000001800 */
[----:B0-----:R-:W-:-:S08]  /*66e0*/  DFMA R18, -R16, R12, 1 ;  /* 0x3ff000001012742b */ /* 0x001fd0000000010c */
[----:B------:R-:W-:-:S08]  /*66f0*/  DFMA R18, R18, R18, R18 ;  /* 0x000000121212722b */ /* 0x000fd00000000012 */
[----:B------:R-:W-:-:S08]  /*6700*/  DFMA R18, R12, R18, R12 ;  /* 0x000000120c12722b */ /* 0x000fd0000000000c */
[----:B------:R-:W-:-:S08]  /*6710*/  DFMA R12, -R16, R18, 1 ;  /* 0x3ff00000100c742b */ /* 0x000fd00000000112 */
[----:B------:R-:W-:-:S08]  /*6720*/  DFMA R12, R18, R12, R18 ;  /* 0x0000000c120c722b */ /* 0x000fd00000000012 */
[----:B------:R-:W-:-:S08]  /*6730*/  DMUL R12, R12, 2.2250738585072013831e-308 ;  /* 0x001000000c0c7828 */ /* 0x000fd00000000000 */
[----:B------:R-:W-:-:S08]  /*6740*/  DFMA R18, -R54, R12, 1 ;  /* 0x3ff000003612742b */ /* 0x000fd0000000010c */
[----:B------:R-:W-:-:S08]  /*6750*/  DFMA R18, R18, R18, R18 ;  /* 0x000000121212722b */ /* 0x000fd00000000012 */
[----:B------:R-:W-:Y:S01]  /*6760*/  DFMA R16, R12, R18, R12 ;  /* 0x000000120c10722b */ /* 0x000fe2000000000c */
[----:B------:R-:W-:Y:S10]  /*6770*/  BRA `(.L_x_414) ;  /* 0x00000000002c7947 */ /* 0x000ff40003800000 */
.L_x_415:
[----:B------:R-:W-:-:S06]  /*6780*/  DMUL R54, R54, 8.11296384146066816958e+31 ;  /* 0x4690000036367828 */ /* 0x000fcc0000000000 */
[----:B------:R-:W0:Y:S02]  /*6790*/  MUFU.RCP64H R13, R55 ;  /* 0x00000037000d7308 */ /* 0x000e240000001800 */
[----:B0-----:R-:W-:-:S08]  /*67a0*/  DFMA R16, -R54, R12, 1 ;  /* 0x3ff000003610742b */ /* 0x001fd0000000010c */
[----:B------:R-:W-:-:S08]  /*67b0*/  DFMA R16, R16, R16, R16 ;  /* 0x000000101010722b */ /* 0x000fd00000000010 */
[----:B------:R-:W-:-:S08]  /*67c0*/  DFMA R16, R12, R16, R12 ;  /* 0x000000100c10722b */ /* 0x000fd0000000000c */
[----:B------:R-:W-:-:S08]  /*67d0*/  DFMA R12, -R54, R16, 1 ;  /* 0x3ff00000360c742b */ /* 0x000fd00000000110 */
[----:B------:R-:W-:-:S08]  /*67e0*/  DFMA R12, R16, R12, R16 ;  /* 0x0000000c100c722b */ /* 0x000fd00000000010 */
[----:B------:R-:W-:Y:S01]  /*67f0*/  DMUL R16, R12, 8.11296384146066816958e+31 ;  /* 0x469000000c107828 */ /* 0x000fe20000000000 */
[----:B------:R-:W-:Y:S10]  /*6800*/  BRA `(.L_x_414) ;  /* 0x0000000000087947 */ /* 0x000ff40003800000 */
.L_x_413:
[----:B------:R-:W-:Y:S01]  /*6810*/  LOP3.LUT R17, R55, 0x80000, RZ, 0xfc, !PT ;  /* 0x0008000037117812 */ /* 0x000fe200078efcff */
[----:B------:R-:W-:-:S07]  /*6820*/  IMAD.MOV.U32 R16, RZ, RZ, R54 ;  /* 0x000000ffff107224 */ /* 0x000fce00078e0036 */
.L_x_414:
[----:B------:R-:W-:Y:S05]  /*6830*/  BSYNC.RECONVERGENT B2 ;  /* 0x0000000000027941 */ /* 0x000fea0003800200 */
.L_x_412:
[----:B------:R-:W-:Y:S01]  /*6840*/  HFMA2 R15, -RZ, RZ, 0, 0 ;  /* 0x00000000ff0f7431 */ /* 0x000fe200000001ff */
[----:B------:R-:W-:Y:S01]  /*6850*/  MOV R12, R16 ;  /* 0x00000010000c7202 */ /* 0x000fe20000000f00 */
[----:B------:R-:W-:Y:S02]  /*6860*/  IMAD.MOV.U32 R13, RZ, RZ, R17 ;  /* 0x000000ffff0d7224 */ /* 0x000fe400078e0011 */
[----:B------:R-:W-:Y:S05]  /*6870*/  RET.REL.NODEC R14 `(_Z19fband_noniso_notabuPdS_S_S_S_S_S_S_S_S_S_S_S_S_S_S_S_S_S_S_S_S_S_S_diddiiddidddiidS_S_) ;  /* 0xffffff940ee07950 */ /* 0x000fea0003c3ffff */
        .weak           $__internal_4_$__cuda_sm20_div_rn_f64_full
        .type           $__internal_4_$__cuda_sm20_div_rn_f64_full,@function
        .size           $__internal_4_$__cuda_sm20_div_rn_f64_full,(.L_x_1088 - $__internal_4_$__cuda_sm20_div_rn_f64_full)
$__internal_4_$__cuda_sm20_div_rn_f64_full:
[C---:B------:R-:W-:Y:S01]  /*6880*/  FSETP.GEU.AND P0, PT, |R19|.reuse, 1.469367938527859385e-39, PT ;  /* 0x001000001300780b */ /* 0x040fe20003f0e200 */
[----:B------:R-:W-:Y:S01]  /*6890*/  IMAD.MOV.U32 R86, RZ, RZ, 0x1ca00000 ;  /* 0x1ca00000ff567424 */ /* 0x000fe200078e00ff */
[----:B------:R-:W-:Y:S01]  /*68a0*/  LOP3.LUT R20, R19, 0x800fffff, RZ, 0xc0, !PT ;  /* 0x800fffff13147812 */ /* 0x000fe200078ec0ff */
[----:B------:R-:W-:Y:S01]  /*68b0*/  BSSY.RECONVERGENT B0, `(.L_x_416) ;  /* 0x0000054000007945 */ /* 0x000fe20003800200 */
[C---:B------:R-:W-:Y:S02]  /*68c0*/  FSETP.GEU.AND P2, PT, |R17|.reuse, 1.469367938527859385e-39, PT ;  /* 0x001000001100780b */ /* 0x040fe40003f4e200 */
[----:B------:R-:W-:Y:S01]  /*68d0*/  LOP3.LUT R21, R20, 0x3ff00000, RZ, 0xfc, !PT ;  /* 0x3ff0000014157812 */ /* 0x000fe200078efcff */
[----:B------:R-:W-:Y:S01]  /*68e0*/  IMAD.MOV.U32 R20, RZ, RZ, R18 ;  /* 0x000000ffff147224 */ /* 0x000fe200078e0012 */
[----:B------:R-:W-:Y:S02]  /*68f0*/  MOV R78, 0x1 ;  /* 0x00000001004e7802 */ /* 0x000fe40000000f00 */
[----:B------:R-:W-:-:S02]  /*6900*/  LOP3.LUT R85, R17, 0x7ff00000, RZ, 0xc0, !PT ;  /* 0x7ff0000011557812 */ /* 0x000fc400078ec0ff */
[----:B------:R-:W-:Y:S01]  /*6910*/  LOP3.LUT R84, R19, 0x7ff00000, RZ, 0xc0, !PT ;  /* 0x7ff0000013547812 */ /* 0x000fe200078ec0ff */
[----:B------:R-:W-:-:S03]  /*6920*/  @!P0 DMUL R20, R18, 8.98846567431157953865e+307 ;  /* 0x7fe0000012148828 */ /* 0x000fc60000000000 */
[----:B------:R-:W-:Y:S01]  /*6930*/  ISETP.GE.U32.AND P1, PT, R85, R84, PT ;  /* 0x000000545500720c */ /* 0x000fe20003f26070 */
[----:B------:R-:W-:Y:S01]  /*6940*/  @!P2 IMAD.MOV.U32 R82, RZ, RZ, RZ ;  /* 0x000000ffff52a224 */ /* 0x000fe200078e00ff */
[----:B------:R-:W-:Y:S01]  /*6950*/  @!P2 LOP3.LUT R14, R19, 0x7ff00000, RZ, 0xc0, !PT ;  /* 0x7ff00000130ea812 */ /* 0x000fe200078ec0ff */
[----:B------:R-:W0:Y:S01]  /*6960*/  MUFU.RCP64H R79, R21 ;  /* 0x00000015004f7308 */ /* 0x000e220000001800 */
[C---:B------:R-:W-:Y:S02]  /*6970*/  SEL R15, R86.reuse, 0x63400000, !P1 ;  /* 0x63400000560f7807 */ /* 0x040fe40004800000 */
[----:B------:R-:W-:Y:S02]  /*6980*/  @!P2 ISETP.GE.U32.AND P3, PT, R85, R14, PT ;  /* 0x0000000e5500a20c */ /* 0x000fe40003f66070 */
[----:B------:R-:W-:Y:S02]  /*6990*/  LOP3.LUT R15, R15, 0x800fffff, R17, 0xf8, !PT ;  /* 0x800fffff0f0f7812 */ /* 0x000fe400078ef811 */
[----:B------:R-:W-:-:S02]  /*69a0*/  @!P2 SEL R13, R86, 0x63400000, !P3 ;  /* 0x63400000560da807 */ /* 0x000fc40005800000 */
[----:B------:R-:W-:Y:S02]  /*69b0*/  MOV R14, R16 ;  /* 0x00000010000e7202 */ /* 0x000fe40000000f00 */
[----:B------:R-:W-:Y:S02]  /*69c0*/  @!P2 LOP3.LUT R13, R13, 0x80000000, R17, 0xf8, !PT ;  /* 0x800000000d0da812 */ /* 0x000fe400078ef811 */
[----:B------:R-:W-:Y:S02]  /*69d0*/  @!P0 LOP3.LUT R84, R21, 0x7ff00000, RZ, 0xc0, !PT ;  /* 0x7ff0000015548812 */ /* 0x000fe400078ec0ff */
[----:B------:R-:W-:Y:S01]  /*69e0*/  @!P2 LOP3.LUT R83, R13, 0x100000, RZ, 0xfc, !PT ;  /* 0x001000000d53a812 */ /* 0x000fe200078efcff */
[----:B0-----:R-:W-:Y:S01]  /*69f0*/  DFMA R80, R78, -R20, 1 ;  /* 0x3ff000004e50742b */ /* 0x001fe20000000814 */
[----:B------:R-:W-:Y:S02]  /*6a00*/  MOV R13, R85 ;  /* 0x00000055000d7202 */ /* 0x000fe40000000f00 */
[----:B------:R-:W-:-:S02]  /*6a10*/  IADD3 R88, PT, PT, R84, -0x1, RZ ;  /* 0xffffffff54587810 */ /* 0x000fc40007ffe0ff */
[----:B------:R-:W-:-:S03]  /*6a20*/  @!P2 DFMA R14, R14, 2, -R82 ;  /* 0x400000000e0ea82b */ /* 0x000fc60000000852 */
[----:B------:R-:W-:-:S07]  /*6a30*/  DFMA R80, R80, R80, R80 ;  /* 0x000000505050722b */ /* 0x000fce0000000050 */
[----:B------:R-:W-:Y:S01]  /*6a40*/  @!P2 LOP3.LUT R13, R15, 0x7ff00000, RZ, 0xc0, !PT ;  /* 0x7ff000000f0da812 */ /* 0x000fe200078ec0ff */
[----:B------:R-:W-:-:S04]  /*6a50*/  DFMA R78, R78, R80, R78 ;  /* 0x000000504e4e722b */ /* 0x000fc8000000004e */
[----:B------:R-:W-:-:S04]  /*6a60*/  VIADD R87, R13, 0xffffffff ;  /* 0xffffffff0d577836 */ /* 0x000fc80000000000 */
[----:B------:R-:W-:Y:S01]  /*6a70*/  DFMA R80, R78, -R20, 1 ;  /* 0x3ff000004e50742b */ /* 0x000fe20000000814 */
[----:B------:R-:W-:-:S04]  /*6a80*/  ISETP.GT.U32.AND P0, PT, R87, 0x7feffffe, PT ;  /* 0x7feffffe5700780c */ /* 0x000fc80003f04070 */
[----:B------:R-:W-:-:S03]  /*6a90*/  ISETP.GT.U32.OR P0, PT, R88, 0x7feffffe, P0 ;  /* 0x7feffffe5800780c */ /* 0x000fc60000704470 */
[----:B------:R-:W-:-:S08]  /*6aa0*/  DFMA R78, R78, R80, R78 ;  /* 0x000000504e4e722b */ /* 0x000fd0000000004e */
[----:B------:R-:W-:-:S08]  /*6ab0*/  DMUL R80, R78, R14 ;  /* 0x0000000e4e507228 */ /* 0x000fd00000000000 */
[----:B------:R-:W-:-:S08]  /*6ac0*/  DFMA R82, R80, -R20, R14 ;  /* 0x800000145052722b */ /* 0x000fd0000000000e */
[----:B------:R-:W-:Y:S01]  /*6ad0*/  DFMA R82, R78, R82, R80 ;  /* 0x000000524e52722b */ /* 0x000fe20000000050 */
[----:B------:R-:W-:Y:S10]  /*6ae0*/  @P0 BRA `(.L_x_417) ;  /* 0x00000000006c0947 */ /* 0x000ff40003800000 */
[----:B------:R-:W-:-:S04]  /*6af0*/  LOP3.LUT R16, R19, 0x7ff00000, RZ, 0xc0, !PT ;  /* 0x7ff0000013107812 */ /* 0x000fc800078ec0ff */
[CC--:B------:R-:W-:Y:S02]  /*6b00*/  VIADDMNMX R13, R85.reuse, -R16.reuse, 0xb9600000, !PT ;  /* 0xb9600000550d7446 */ /* 0x0c0fe40007800910 */
[----:B------:R-:W-:Y:S01]  /*6b10*/  ISETP.GE.U32.AND P0, PT, R85, R16, PT ;  /* 0x000000105500720c */ /* 0x000fe20003f06070 */
[----:B------:R-:W-:Y:S01]  /*6b20*/  IMAD.MOV.U32 R16, RZ, RZ, RZ ;  /* 0x000000ffff107224 */ /* 0x000fe200078e00ff */
[----:B------:R-:W-:Y:S02]  /*6b30*/  VIMNMX R13, PT, PT, R13, 0x46a00000, PT ;  /* 0x46a000000d0d7848 */ /* 0x000fe40003fe0100 */
[----:B------:R-:W-:-:S05]  /*6b40*/  SEL R86, R86, 0x63400000, !P0 ;  /* 0x6340000056567807 */ /* 0x000fca0004000000 */
[----:B------:R-:W-:-:S05]  /*6b50*/  IMAD.IADD R13, R13, 0x1, -R86 ;  /* 0x000000010d0d7824 */ /* 0x000fca00078e0a56 */
[----:B------:R-:W-:-:S06]  /*6b60*/  IADD3 R17, PT, PT, R13, 0x7fe00000, RZ ;  /* 0x7fe000000d117810 */ /* 0x000fcc0007ffe0ff */
        /* <DEDUP_REMOVED lines=17> */
[----:B------:R-:W-:Y:S01]  /*6c80*/  FSEL R79, R13, R79, !P0 ;  /* 0x0000004f0d4f7208 */ /* 0x000fe20004000000 */
[----:B------:R-:W-:Y:S06]  /*6c90*/  BRA `(.L_x_418) ;  /* 0x0000000000547947 */ /* 0x000fec0003800000 */
.L_x_417:
[----:B------:R-:W-:-:S14]  /*6ca0*/  DSETP.NAN.AND P0, PT, R16, R16, PT ;  /* 0x000000101000722a */ /* 0x000fdc0003f08000 */
[----:B------:R-:W-:Y:S05]  /*6cb0*/  @P0 BRA `(.L_x_419) ;  /* 0x0000000000440947 */ /* 0x000fea0003800000 */
[----:B------:R-:W-:-:S14]  /*6cc0*/  DSETP.NAN.AND P0, PT, R18, R18, PT ;  /* 0x000000121200722a */ /* 0x000fdc0003f08000 */
[----:B------:R-:W-:Y:S05]  /*6cd0*/  @P0 BRA `(.L_x_420) ;  /* 0x0000000000300947 */ /* 0x000fea0003800000 */
[----:B------:R-:W-:Y:S01]  /*6ce0*/  ISETP.NE.AND P0, PT, R13, R84, PT ;  /* 0x000000540d00720c */ /* 0x000fe20003f05270 */
[----:B------:R-:W-:Y:S01]  /*6cf0*/  IMAD.MOV.U32 R78, RZ, RZ, 0x0 ;  /* 0x00000000ff4e7424 */ /* 0x000fe200078e00ff */
[----:B------:R-:W-:-:S11]  /*6d00*/  MOV R79, 0xfff80000 ;  /* 0xfff80000004f7802 */ /* 0x000fd60000000f00 */
        /* <DEDUP_REMOVED lines=9> */
.L_x_420:
[----:B------:R-:W-:Y:S02]  /*6da0*/  LOP3.LUT R79, R19, 0x80000, RZ, 0xfc, !PT ;  /* 0x00080000134f7812 */ /* 0x000fe400078efcff */
[----:B------:R-:W-:Y:S01]  /*6db0*/  MOV R78, R18 ;  /* 0x00000012004e7202 */ /* 0x000fe20000000f00 */
[----:B------:R-:W-:Y:S06]  /*6dc0*/  BRA `(.L_x_418) ;  /* 0x0000000000087947 */ /* 0x000fec0003800000 */
.L_x_419:
[----:B------:R-:W-:Y:S01]  /*6dd0*/  LOP3.LUT R79, R17, 0x80000, RZ, 0xfc, !PT ;  /* 0x00080000114f7812 */ /* 0x000fe200078efcff */
[----:B------:R-:W-:-:S07]  /*6de0*/  IMAD.MOV.U32 R78, RZ, RZ, R16 ;  /* 0x000000ffff4e7224 */ /* 0x000fce00078e0010 */
.L_x_418:
[----:B------:R-:W-:Y:S05]  /*6df0*/  BSYNC.RECONVERGENT B0 ;  /* 0x0000000000007941 */ /* 0x000fea0003800200 */
.L_x_416:
[----:B------:R-:W-:-:S04]  /*6e00*/  HFMA2 R13, -RZ, RZ, 0, 0 ;  /* 0x00000000ff0d7431 */ /* 0x000fc800000001ff */
[----:B------:R-:W-:Y:S05]  /*6e10*/  RET.REL.NODEC R12 `(_Z19fband_noniso_notabuPdS_S_S_S_S_S_S_S_S_S_S_S_S_S_S_S_S_S_S_S_S_S_S_diddiiddidddiidS_S_) ;  /* 0xffffff900c787950 */ /* 0x000fea0003c3ffff */
.L_x_421:
        /* <DEDUP_REMOVED lines=14> */
.L_x_1088:


//--------------------- .text._Z16fband_iso_notabuPdS_S_S_S_S_S_S_S_S_S_S_diddiiddiddiid --------------------------
	.section	.text._Z16fband_iso_notabuPdS_S_S_S_S_S_S_S_S_S_S_diddiiddiddiid,"ax",@progbits
	.align	128
        .global         _Z16fband_iso_notabuPdS_S_S_S_S_S_S_S_S_S_S_diddiiddiddiid
        .type           _Z16fband_iso_notabuPdS_S_S_S_S_S_S_S_S_S_S_diddiiddiddiid,@function
        .size           _Z16fband_iso_notabuPdS_S_S_S_S_S_S_S_S_S_S_diddiiddiddiid,(.L_x_1090 - _Z16fband_iso_notabuPdS_S_S_S_S_S_S_S_S_S_S_diddiiddiddiid)
        .other          _Z16fband_iso_notabuPdS_S_S_S_S_S_S_S_S_S_S_diddiiddiddiid,@"STO_CUDA_ENTRY STV_DEFAULT"
_Z16fband_iso_notabuPdS_S_S_S_S_S_S_S_S_S_S_diddiiddiddiid:
.text._Z16fband_iso_notabuPdS_S_S_S_S_S_S_S_S_S_S_diddiiddiddiid:
[----:B------:R-:W-:Y:S01]  /*0000*/  LDC R1, c[0x0][0x37c] ;  /* 0x0000df00ff017b82 */ /* 0x000fe20000000800 */
[----:B------:R-:W0:Y:S07]  /*0010*/  S2R R30, SR_TID.Y ;  /* 0x00000000001e7919 */ /* 0x000e2e0000002200 */
[----:B------:R-:W1:Y:S01]  /*0020*/  LDC R3, c[0x0][0x360] ;  /* 0x0000d800ff037b82 */ /* 0x000e620000000800 */
[----:B------:R-:W2:Y:S01]  /*0030*/  LDCU UR6, c[0x0][0x418] ;  /* 0x00008300ff0677ac */ /* 0x000ea20008000800 */
[----:B------:R-:W1:Y:S06]  /*0040*/  S2R R6, SR_TID.X ;  /* 0x0000000000067919 */ /* 0x000e6c0000002100 */
[----:B------:R-:W0:Y:S08]  /*0050*/  S2UR UR5, SR_CTAID.Y ;  /* 0x00000000000579c3 */ /* 0x000e300000002600 */
[----:B------:R-:W0:Y:S08]  /*0060*/  LDC R5, c[0x0][0x364] ;  /* 0x0000d900ff057b82 */ /* 0x000e300000000800 */
[----:B------:R-:W1:Y:S08]  /*0070*/  S2UR UR4, SR_CTAID.X ;  /* 0x00000000000479c3 */ /* 0x000e700000002500 */
[----:B------:R-:W3:Y:S01]  /*0080*/  LDC.64 R8, c[0x0][0x400] ;  /* 0x00010000ff087b82 */ /* 0x000ee20000000a00 */
[----:B0-----:R-:W-:-:S05]  /*0090*/  IMAD R30, R5, UR5, R30 ;  /* 0x00000005051e7c24 */ /* 0x001fca000f8e021e */
[----:B--2---:R-:W-:Y:S01]  /*00a0*/  ISETP.GE.AND P0, PT, R30, UR6, PT ;  /* 0x000000061e007c0c */ /* 0x004fe2000bf06270 */
[----:B-1----:R-:W-:-:S05]  /*00b0*/  IMAD R6, R3, UR4, R6 ;  /* 0x0000000403067c24 */ /* 0x002fca000f8e0206 */
[----:B---3--:R-:W-:-:S04]  /*00c0*/  ISETP.GE.OR P0, PT, R6, R9, P0 ;  /* 0x000000090600720c */ /* 0x008fc80000706670 */
[----:B------:R-:W-:-:S13]  /*00d0*/  ISETP.LT.OR P0, PT, R8, 0x1, P0 ;  /* 0x000000010800780c */ /* 0x000fda0000701670 */
[----:B------:R-:W-:Y:S05]  /*00e0*/  @P0 EXIT ;  /* 0x000000000000094d */ /* 0x000fea0003800000 */
[----:B------:R-:W0:Y:S01]  /*00f0*/  LDC R0, c[0x0][0x424] ;  /* 0x00010900ff007b82 */ /* 0x000e220000000800 */
[----:B------:R-:W1:Y:S07]  /*0100*/  LDCU UR4, c[0x0][0x434] ;  /* 0x00008680ff0477ac */ /* 0x000e6e0008000800 */
[----:B------:R-:W2:Y:S01]  /*0110*/  LDC.64 R28, c[0x0][0x420] ;  /* 0x00010800ff1c7b82 */ /* 0x000ea20000000a00 */
[----:B-1----:R-:W-:Y:S01]  /*0120*/  UISETP.NE.AND UP0, UPT, UR4, 0x1, UPT ;  /* 0x000000010400788c */ /* 0x002fe2000bf05270 */
[----:B0-----:R-:W2:Y:S01]  /*0130*/  MUFU.RCP64H R3, R0 ;  /* 0x0000000000037308 */ /* 0x001ea20000001800 */
[----:B------:R-:W-:-:S05]  /*0140*/  VIADD R2, R0, 0x300402 ;  /* 0x0030040200027836 */ /* 0x000fca0000000000 */
[----:B------:R-:W-:Y:S01]  /*0150*/  FSETP.GEU.AND P0, PT, |R2|, 5.8789094863358348022e-39, PT ;  /* 0x004004020200780b */ /* 0x000fe20003f0e200 */
[----:B--2---:R-:W-:-:S08]  /*0160*/  DFMA R4, R2, -R28, 1 ;  /* 0x3ff000000204742b */ /* 0x004fd0000000081c */
[----:B------:R-:W-:-:S08]  /*0170*/  DFMA R4, R4, R4, R4 ;  /* 0x000000040404722b */ /* 0x000fd00000000004 */
[----:B------:R-:W-:-:S08]  /*0180*/  DFMA R4, R2, R4, R2 ;  /* 0x000000040204722b */ /* 0x000fd00000000002 */
[----:B------:R-:W-:-:S08]  /*0190*/  DFMA R28, R4, -R28, 1 ;  /* 0x3ff00000041c742b */ /* 0x000fd0000000081c */
[----:B------:R-:W-:Y:S01]  /*01a0*/  DFMA R28, R4, R28, R4 ;  /* 0x0000001c041c722b */ /* 0x000fe20000000004 */
[----:B------:R-:W-:Y:S01]  /*01b0*/  IMAD R5, R6, R8, R6 ;  /* 0x0000000806057224 */ /* 0x000fe200078e0206 */
[----:B------:R-:W-:Y:S09]  /*01c0*/  @P0 BRA `(.L_x_422) ;  /* 0x0000000000240947 */ /* 0x000ff20003800000 */
[----:B------:R-:W0:Y:S01]  /*01d0*/  LDCU.64 UR4, c[0x0][0x420] ;  /* 0x00008400ff0477ac */ /* 0x000e220008000a00 */
[----:B------:R-:W-:Y:S02]  /*01e0*/  LOP3.LUT R8, R0, 0x7fffffff, RZ, 0xc0, !PT ;  /* 0x7fffffff00087812 */ /* 0x000fe400078ec0ff */
[----:B------:R-:W-:-:S03]  /*01f0*/  MOV R0, 0x240 ;  /* 0x0000024000007802 */ /* 0x000fc60000000f00 */
[----:B------:R-:W-:Y:S02]  /*0200*/  VIADD R8, R8, 0xfff00000 ;  /* 0xfff0000008087836 */ /* 0x000fe40000000000 */
[----:B0-----:R-:W-:Y:S02]  /*0210*/  IMAD.U32 R36, RZ, RZ, UR4 ;  /* 0x00000004ff247e24 */ /* 0x001fe4000f8e00ff */
[----:B------:R-:W-:-:S07]  /*0220*/  IMAD.U32 R37, RZ, RZ, UR5 ;  /* 0x00000005ff257e24 */ /* 0x000fce000f8e00ff */
[----:B------:R-:W-:Y:S05]  /*0230*/  CALL.REL.NOINC `($__internal_5_$__cuda_sm20_dblrcp_rn_slowpath_v3) ;  /* 0x0000005000bc7944 */ /* 0x000fea0003c00000 */
[----:B------:R-:W-:Y:S01]  /*0240*/  MOV R28, R36 ;  /* 0x00000024001c7202 */ /* 0x000fe20000000f00 */
[----:B------:R-:W-:-:S07]  /*0250*/  IMAD.MOV.U32 R29, RZ, RZ, R37 ;  /* 0x000000ffff1d7224 */ /* 0x000fce00078e0025 */
.L_x_422:
        /* <DEDUP_REMOVED lines=21> */
[----:B0-----:R-:W-:Y:S02]  /*03b0*/  IMAD.U32 R46, RZ, RZ, UR4 ;  /* 0x00000004ff2e7e24 */ /* 0x001fe4000f8e00ff */
[----:B------:R-:W-:Y:S01]  /*03c0*/  IMAD.U32 R47, RZ, RZ, UR5 ;  /* 0x00000005ff2f7e24 */ /* 0x000fe2000f8e00ff */
[----:B-1----:R-:W-:Y:S01]  /*03d0*/  MOV R50, UR6 ;  /* 0x0000000600327c02 */ /* 0x002fe20008000f00 */
[----:B------:R-:W-:-:S07]  /*03e0*/  IMAD.U32 R51, RZ, RZ, UR7 ;  /* 0x00000007ff337e24 */ /* 0x000fce000f8e00ff */
[----:B------:R-:W-:Y:S05]  /*03f0*/  CALL.REL.NOINC `($__internal_6_$__cuda_sm20_div_rn_f64_full) ;  /* 0x0000005000f87944 */ /* 0x000fea0003c00000 */
[----:B------:R-:W-:Y:S02]  /*0400*/  IMAD.MOV.U32 R2, RZ, RZ, R46 ;  /* 0x000000ffff027224 */ /* 0x000fe400078e002e */
[----:B------:R-:W-:-:S07]  /*0410*/  IMAD.MOV.U32 R3, RZ, RZ, R47 ;  /* 0x000000ffff037224 */ /* 0x000fce00078e002f */
.L_x_423:
[----:B------:R-:W0:Y:S01]  /*0420*/  LDCU UR6, c[0x0][0x3fc] ;  /* 0x00007f80ff0677ac */ /* 0x000e220008000800 */
[----:B------:R-:W1:Y:S01]  /*0430*/  LDC.64 R12, c[0x0][0x3f8] ;  /* 0x0000fe00ff0c7b82 */ /* 0x000e620000000a00 */
[----:B------:R-:W-:Y:S01]  /*0440*/  IMAD.MOV.U32 R8, RZ, RZ, 0x1 ;  /* 0x00000001ff087424 */ /* 0x000fe200078e00ff */
[----:B------:R-:W2:Y:S06]  /*0450*/  LDCU UR4, c[0x0][0x430] ;  /* 0x00008600ff0477ac */ /* 0x000eac0008000800 */
[----:B------:R-:W3:Y:S08]  /*0460*/  LDC.64 R14, c[0x0][0x3f0] ;  /* 0x0000fc00ff0e7b82 */ /* 0x000ef00000000a00 */
[----:B------:R-:W4:Y:S01]  /*0470*/  LDC R4, c[0x0][0x3f4] ;  /* 0x0000fd00ff047b82 */ /* 0x000f220000000800 */
[----:B0-----:R-:W1:Y:S02]  /*0480*/  MUFU.RCP64H R9, UR6 ;  /* 0x0000000600097d08 */ /* 0x001e640008001800 */
[----:B-1----:R-:W-:Y:S01]  /*0490*/  DFMA R10, R8, -R12, 1 ;  /* 0x3ff00000080a742b */ /* 0x002fe2000000080c */
[----:B----4-:R-:W-:-:S07]  /*04a0*/  FSETP.GEU.AND P1, PT, |R4|, 6.5827683646048100446e-37, PT ;  /* 0x036000000400780b */ /* 0x010fce0003f2e200 */
[----:B------:R-:W-:-:S08]  /*04b0*/  DFMA R10, R10, R10, R10 ;  /* 0x0000000a0a0a722b */ /* 0x000fd0000000000a */
[----:B------:R-:W-:-:S08]  /*04c0*/  DFMA R10, R8, R10, R8 ;  /* 0x0000000a080a722b */ /* 0x000fd00000000008 */
[----:B------:R-:W-:-:S08]  /*04d0*/  DFMA R8, R10, -R12, 1 ;  /* 0x3ff000000a08742b */ /* 0x000fd0000000080c */
[----:B------:R-:W-:Y:S02]  /*04e0*/  DFMA R10, R10, R8, R10 ;  /* 0x000000080a0a722b */ /* 0x000fe4000000000a */
[----:B--2---:R-:W0:Y:S01]  /*04f0*/  I2F.F64 R8, UR4 ;  /* 0x0000000400087d12 */ /* 0x004e220008201c00 */
[----:B------:R-:W1:Y:S05]  /*0500*/  LDCU.64 UR4, c[0x0][0x408] ;  /* 0x00008100ff0477ac */ /* 0x000e6a0008000a00 */
[----:B---3--:R-:W-:-:S08]  /*0510*/  DMUL R46, R10, R14 ;  /* 0x0000000e0a2e7228 */ /* 0x008fd00000000000 */
[----:B------:R-:W-:Y:S02]  /*0520*/  DFMA R12, R46, -R12, R14 ;  /* 0x8000000c2e0c722b */ /* 0x000fe4000000000e */
[----:B0-----:R-:W-:-:S06]  /*0530*/  DADD R8, -R8, 1 ;  /* 0x3ff0000008087429 */ /* 0x001fcc0000000100 */
[----:B------:R-:W-:Y:S02]  /*0540*/  DFMA R46, R10, R12, R46 ;  /* 0x0000000c0a2e722b */ /* 0x000fe4000000002e */
[----:B-1----:R-:W-:-:S08]  /*0550*/  DMUL R12, R8, UR4 ;  /* 0x00000004080c7c28 */ /* 0x002fd00008000000 */
[----:B------:R-:W-:-:S05]  /*0560*/  FFMA R0, RZ, UR6, R47 ;  /* 0x00000006ff007c23 */ /* 0x000fca000800002f */
[----:B------:R-:W-:-:S13]  /*0570*/  FSETP.GT.AND P0, PT, |R0|, 1.469367938527859385e-39, PT ;  /* 0x001000000000780b */ /* 0x000fda0003f04200 */
[----:B------:R-:W-:Y:S05]  /*0580*/  @P0 BRA P1, `(.L_x_424) ;  /* 0x0000000000200947 */ /* 0x000fea0000800000 */
[----:B------:R-:W0:Y:S01]  /*0590*/  LDCU.64 UR4, c[0x0][0x3f0] ;  /* 0x00007e00ff0477ac */ /* 0x000e220008000a00 */
[----:B------:R-:W-:Y:S01]  /*05a0*/  MOV R0, 0x610 ;  /* 0x0000061000007802 */ /* 0x000fe20000000f00 */
[----:B------:R-:W1:Y:S01]  /*05b0*/  LDCU.64 UR6, c[0x0][0x3f8] ;  /* 0x00007f00ff0677ac */ /* 0x000e620008000a00 */
[----:B0-----:R-:W-:Y:S01]  /*05c0*/  MOV R46, UR4 ;  /* 0x00000004002e7c02 */ /* 0x001fe20008000f00 */
[----:B------:R-:W-:Y:S02]  /*05d0*/  IMAD.U32 R47, RZ, RZ, UR5 ;  /* 0x00000005ff2f7e24 */ /* 0x000fe4000f8e00ff */
[----:B-1----:R-:W-:Y:S02]  /*05e0*/  IMAD.U32 R50, RZ, RZ, UR6 ;  /* 0x00000006ff327e24 */ /* 0x002fe4000f8e00ff */
[----:B------:R-:W-:-:S07]  /*05f0*/  IMAD.U32 R51, RZ, RZ, UR7 ;  /* 0x00000007ff337e24 */ /* 0x000fce000f8e00ff */
[----:B------:R-:W-:Y:S05]  /*0600*/  CALL.REL.NOINC `($__internal_6_$__cuda_sm20_div_rn_f64_full) ;  /* 0x0000005000747944 */ /* 0x000fea0003c00000 */
.L_x_424:
[----:B------:R-:W0:Y:S01]  /*0610*/  LDC.64 R20, c[0x0][0x400] ;  /* 0x00010000ff147b82 */ /* 0x000e220000000a00 */
[----:B------:R-:W1:Y:S01]  /*0620*/  LDCU.64 UR6, c[0x0][0x420] ;  /* 0x00008400ff0677ac */ /* 0x000e620008000a00 */
[----:B------:R-:W-:Y:S01]  /*0630*/  DMUL R46, R46, R46 ;  /* 0x0000002e2e2e7228 */ /* 0x000fe20000000000 */
[----:B------:R-:W0:Y:S01]  /*0640*/  LDCU UR23, c[0x0][0x418] ;  /* 0x00008300ff1777ac */ /* 0x000e220008000800 */
[----:B------:R-:W-:-:S06]  /*0650*/  UMOV UR4, 0x54442d18 ;  /* 0x54442d1800047882 */ /* 0x000fcc0000000000 */
[----:B------:R-:W-:Y:S01]  /*0660*/  DMUL R16, R12, R46 ;  /* 0x0000002e0c107228 */ /* 0x000fe20000000000 */
[----:B------:R-:W-:Y:S01]  /*0670*/  UMOV UR5, 0x400921fb ;  /* 0x400921fb00057882 */ /* 0x000fe20000000000 */
[----:B------:R-:W-:Y:S01]  /*0680*/  IMAD.MOV.U32 R12, RZ, RZ, 0x54442d18 ;  /* 0x54442d18ff0c7424 */ /* 0x000fe200078e00ff */
[----:B------:R-:W-:Y:S01]  /*0690*/  MOV R13, 0x401921fb ;  /* 0x401921fb000d7802 */ /* 0x000fe20000000f00 */
[----:B------:R-:W2:Y:S04]  /*06a0*/  LDCU.64 UR8, c[0x0][0x358] ;  /* 0x00006b00ff0877ac */ /* 0x000ea80008000a00 */
[----:B------:R-:W-:Y:S02]  /*06b0*/  DMUL R16, R16, UR4 ;  /* 0x0000000410107c28 */ /* 0x000fe40008000000 */
[----:B-1----:R-:W-:Y:S01]  /*06c0*/  DMUL R12, R12, UR6 ;  /* 0x000000060c0c7c28 */ /* 0x002fe20008000000 */
[----:B0-----:R-:W-:-:S02]  /*06d0*/  IMAD R4, R21, UR23, RZ ;  /* 0x0000001715047c24 */ /* 0x001fc4000f8e02ff */
[----:B------:R-:W-:Y:S01]  /*06e0*/  VIADD R9, R20, 0xffffffff ;  /* 0xffffffff14097836 */ /* 0x000fe20000000000 */
[----:B--2---:R-:W-:Y:S07]  /*06f0*/  BRA.U UP0, `(.L_x_425) ;  /* 0x0000001100f47547 */ /* 0x004fee000b800000 */
[----:B------:R-:W0:Y:S01]  /*0700*/  LDCU.64 UR10, c[0x0][0x398] ;  /* 0x00007300ff0a77ac */ /* 0x000e220008000a00 */
[----:B------:R-:W-:Y:S01]  /*0710*/  SHF.R.S32.HI R7, RZ, 0x1f, R5 ;  /* 0x0000001fff077819 */ /* 0x000fe20000011405 */
[-CC-:B------:R-:W-:Y:S01]  /*0720*/  IMAD R11, R21, R20.reuse, R6.reuse ;  /* 0x00000014150b7224 */ /* 0x180fe200078e0206 */
[----:B------:R-:W-:Y:S01]  /*0730*/  IADD3 R0, P0, PT, R5, R20, RZ ;  /* 0x0000001405007210 */ /* 0x000fe20007f1e0ff */
[----:B------:R-:W1:Y:S01]  /*0740*/  LDCU UR22, c[0x0][0x400] ;  /* 0x00008000ff1677ac */ /* 0x000e620008000800 */
[----:B------:R-:W-:Y:S02]  /*0750*/  IMAD R9, R9, R21, R6 ;  /* 0x0000001509097224 */ /* 0x000fe400078e0206 */
[----:B------:R-:W-:Y:S01]  /*0760*/  LEA.HI.X.SX32 R15, R20, R7, 0x1, P0 ;  /* 0x00000007140f7211 */ /* 0x000fe200000f0eff */
[--C-:B------:R-:W-:Y:S01]  /*0770*/  IMAD R11, R11, UR23, R30.reuse ;  /* 0x000000170b0b7c24 */ /* 0x100fe2000f8e021e */
[----:B------:R-:W2:Y:S01]  /*0780*/  LDCU.64 UR28, c[0x0][0x410] ;  /* 0x00008200ff1c77ac */ /* 0x000ea20008000a00 */
[----:B------:R-:W3:Y:S01]  /*0790*/  LDCU UR27, c[0x0][0x414] ;  /* 0x00008280ff1b77ac */ /* 0x000ee20008000800 */
[----:B------:R-:W4:Y:S01]  /*07a0*/  LDCU.64 UR32, c[0x0][0x380] ;  /* 0x00007000ff2077ac */ /* 0x000f220008000a00 */
[C---:B0-----:R-:W-:Y:S01]  /*07b0*/  LEA R22, P0, R0.reuse, UR10, 0x3 ;  /* 0x0000000a00167c11 */ /* 0x041fe2000f8018ff */
[----:B------:R-:W0:Y:S03]  /*07c0*/  LDCU UR26, c[0x0][0x424] ;  /* 0x00008480ff1a77ac */ /* 0x000e260008000800 */
[----:B------:R-:W-:Y:S01]  /*07d0*/  LEA.HI.X R23, R0, UR11, R15, 0x3, P0 ;  /* 0x0000000b00177c11 */ /* 0x000fe200080f1c0f */
[----:B------:R-:W-:-:S02]  /*07e0*/  IMAD R15, R9, UR23, R30 ;  /* 0x00000017090f7c24 */ /* 0x000fc4000f8e021e */
[----:B-1----:R-:W-:Y:S01]  /*07f0*/  IMAD.U32 R14, RZ, RZ, UR22 ;  /* 0x00000016ff0e7e24 */ /* 0x002fe2000f8e00ff */
[----:B------:R-:W1:Y:S01]  /*0800*/  LDCU.64 UR16, c[0x0][0x428] ;  /* 0x00008500ff1077ac */ /* 0x000e620008000a00 */
[----:B------:R-:W0:Y:S01]  /*0810*/  LDCU UR30, c[0x0][0x404] ;  /* 0x00008080ff1e77ac */ /* 0x000e220008000800 */
[----:B------:R-:W0:Y:S01]  /*0820*/  LDCU.64 UR18, c[0x0][0x3d0] ;  /* 0x00007a00ff1277ac */ /* 0x000e220008000a00 */
[----:B------:R-:W0:Y:S01]  /*0830*/  LDCU.64 UR20, c[0x0][0x3a8] ;  /* 0x00007500ff1477ac */ /* 0x000e220008000a00 */
[----:B------:R-:W0:Y:S01]  /*0840*/  LDCU.64 UR24, c[0x0][0x398] ;  /* 0x00007300ff1877ac */ /* 0x000e220008000a00 */
[----:B------:R-:W0:Y:S01]  /*0850*/  LDCU.128 UR4, c[0x0][0x3c0] ;  /* 0x00007800ff0477ac */ /* 0x000e220008000c00 */
[----:B------:R-:W0:Y:S01]  /*0860*/  LDCU.128 UR12, c[0x0][0x3b0] ;  /* 0x00007600ff0c77ac */ /* 0x000e220008000c00 */
[----:B--234-:R-:W-:-:S05]  /*0870*/  UMOV UR10, 0x1 ;  /* 0x00000001000a7882 */ /* 0x01cfca0000000000 */
.L_x_446:
[----:B------:R-:W-:Y:S01]  /*0880*/  UISETP.NE.AND UP0, UPT, UR10, 0x1, UPT ;  /* 0x000000010a00788c */ /* 0x000fe2000bf05270 */
[----:B------:R-:W-:Y:S08]  /*0890*/  BSSY.RECONVERGENT B1, `(.L_x_426) ;  /* 0x000011b000017945 */ /* 0x000ff00003800200 */
[----:B--234-:R-:W-:Y:S05]  /*08a0*/  BRA.U !UP0, `(.L_x_427) ;  /* 0x00000011084c7547 */ /* 0x01cfea000b800000 */
[----:B------:R-:W2:Y:S02]  /*08b0*/  LDC.64 R18, c[0x0][0x3a0] ;  /* 0x0000e800ff127b82 */ /* 0x000ea40000000a00 */
[----:B--2---:R-:W-:-:S06]  /*08c0*/  IMAD.WIDE R18, R15, 0x8, R18 ;  /* 0x000000080f127825 */ /* 0x004fcc00078e0212 */
[----:B------:R-:W1:Y:S01]  /*08d0*/  LDG.E.64 R18, desc[UR8][R18.64] ;  /* 0x0000000812127981 */ /* 0x000e62000c1e1b00 */
[----:B------:R-:W-:Y:S01]  /*08e0*/  SHF.R.S32.HI R8, RZ, 0x1f, R15 ;  /* 0x0000001fff087819 */ /* 0x000fe2000001140f */
[----:B-1----:R-:W-:-:S14]  /*08f0*/  DSETP.GT.AND P0, PT, R18, UR16, PT ;  /* 0x0000001012007e2a */ /* 0x002fdc000bf04000 */
[----:B------:R-:W-:Y:S05]  /*0900*/  @P0 BRA `(.L_x_428) ;  /* 0x0000000400c80947 */ /* 0x000fea0003800000 */
[----:B------:R-:W1:Y:S08]  /*0910*/  LDC.64 R24, c[0x0][0x390] ;  /* 0x0000e400ff187b82 */ /* 0x000e700000000a00 */
[----:B------:R-:W2:Y:S01]  /*0920*/  LDC.64 R18, c[0x0][0x388] ;  /* 0x0000e200ff127b82 */ /* 0x000ea20000000a00 */
[C---:B------:R-:W-:Y:S01]  /*0930*/  IMAD.SHL.U32 R34, R15.reuse, 0x8, RZ ;  /* 0x000000080f227824 */ /* 0x040fe200078e00ff */
[----:B------:R-:W-:-:S06]  /*0940*/  SHF.L.U64.HI R8, R15, 0x3, R8 ;  /* 0x000000030f087819 */ /* 0x000fcc0000010208 */
[----:B------:R-:W3:Y:S01]  /*0950*/  LDC.64 R20, c[0x0][0x380] ;  /* 0x0000e000ff147b82 */ /* 0x000ee20000000a00 */
[----:B-1----:R-:W-:-:S07]  /*0960*/  IMAD.WIDE R24, R15, 0x8, R24 ;  /* 0x000000080f187825 */ /* 0x002fce00078e0218 */
[----:B------:R-:W1:Y:S01]  /*0970*/  LDC.64 R44, c[0x0][0x410] ;  /* 0x00010400ff2c7b82 */ /* 0x000e620000000a00 */
[----:B------:R-:W4:Y:S01]  /*0980*/  LDG.E.64 R40, desc[UR8][R24.64] ;  /* 0x0000000818287981 */ /* 0x000f22000c1e1b00 */
[C---:B0-----:R-:W-:Y:S02]  /*0990*/  IADD3 R26, P0, PT, R34.reuse, UR14, RZ ;  /* 0x0000000e221a7c10 */ /* 0x041fe4000ff1e0ff */
[----:B------:R-:W-:Y:S01]  /*09a0*/  IADD3 R36, P1, PT, R34, UR12, RZ ;  /* 0x0000000c22247c10 */ /* 0x000fe2000ff3e0ff */
[----:B--2---:R-:W-:Y:S01]  /*09b0*/  IMAD.WIDE R18, R15, 0x8, R18 ;  /* 0x000000080f127825 */ /* 0x004fe200078e0212 */
[C---:B------:R-:W-:Y:S02]  /*09c0*/  IADD3.X R27, PT, PT, R8.reuse, UR15, RZ, P0, !PT ;  /* 0x0000000f081b7c10 */ /* 0x040fe400087fe4ff */
[----:B------:R-:W-:Y:S02]  /*09d0*/  IADD3.X R37, PT, PT, R8, UR13, RZ, P1, !PT ;  /* 0x0000000d08257c10 */ /* 0x000fe40008ffe4ff */
[----:B------:R-:W-:Y:S01]  /*09e0*/  IADD3 R32, P0, PT, R34, UR4, RZ ;  /* 0x0000000422207c10 */ /* 0x000fe2000ff1e0ff */
[----:B------:R-:W2:Y:S01]  /*09f0*/  LDG.E.64 R18, desc[UR8][R18.64] ;  /* 0x0000000812127981 */ /* 0x000ea2000c1e1b00 */
[----:B------:R-:W-:-:S03]  /*0a00*/  IADD3 R0, P1, PT, R5, R14, RZ ;  /* 0x0000000e05007210 */ /* 0x000fc60007f3e0ff */
[----:B------:R-:W2:Y:S01]  /*0a10*/  LDG.E.64 R26, desc[UR8][R26.64] ;  /* 0x000000081a1a7981 */ /* 0x000ea2000c1e1b00 */
[----:B------:R-:W-:-:S03]  /*0a20*/  IADD3.X R33, PT, PT, R8, UR5, RZ, P0, !PT ;  /* 0x0000000508217c10 */ /* 0x000fc600087fe4ff */
[----:B------:R-:W2:Y:S01]  /*0a30*/  LDG.E.64 R36, desc[UR8][R36.64] ;  /* 0x0000000824247981 */ /* 0x000ea2000c1e1b00 */
[----:B------:R-:W-:Y:S02]  /*0a40*/  LEA.HI.X.SX32 R31, R14, R7, 0x1, P1 ;  /* 0x000000070e1f7211 */ /* 0x000fe400008f0eff */
[C---:B------:R-:W-:Y:S01]  /*0a50*/  LEA R42, P0, R0.reuse, UR24, 0x3 ;  /* 0x00000018002a7c11 */ /* 0x040fe2000f8018ff */
[----:B------:R-:W2:Y:S01]  /*0a60*/  LDG.E.64 R32, desc[UR8][R32.64] ;  /* 0x0000000820207981 */ /* 0x000ea2000c1e1b00 */
[----:B---3--:R-:W-:Y:S02]  /*0a70*/  IMAD.WIDE R20, R11, 0x8, R20 ;  /* 0x000000080b147825 */ /* 0x008fe400078e0214 */
[----:B------:R-:W-:Y:S02]  /*0a80*/  LEA.HI.X R43, R0, UR25, R31, 0x3, P0 ;  /* 0x00000019002b7c11 */ /* 0x000fe400080f1c1f */
[C---:B------:R-:W-:Y:S02]  /*0a90*/  IADD3 R38, P0, PT, R34.reuse, UR18, RZ ;  /* 0x0000001222267c10 */ /* 0x040fe4000ff1e0ff */
[----:B------:R-:W-:Y:S01]  /*0aa0*/  IADD3 R34, P1, PT, R34, UR6, RZ ;  /* 0x0000000622227c10 */ /* 0x000fe2000ff3e0ff */
[----:B------:R-:W3:Y:S01]  /*0ab0*/  LDG.E.64 R20, desc[UR8][R20.64] ;  /* 0x0000000814147981 */ /* 0x000ee2000c1e1b00 */
[----:B------:R-:W-:-:S02]  /*0ac0*/  IADD3.X R39, PT, PT, R8, UR19, RZ, P0, !PT ;  /* 0x0000001308277c10 */ /* 0x000fc400087fe4ff */
[----:B------:R-:W-:Y:S01]  /*0ad0*/  IADD3.X R35, PT, PT, R8, UR7, RZ, P1, !PT ;  /* 0x0000000708237c10 */ /* 0x000fe20008ffe4ff */
[----:B------:R-:W3:Y:S04]  /*0ae0*/  LDG.E.64 R42, desc[UR8][R42.64+-0x8] ;  /* 0xfffff8082a2a7981 */ /* 0x000ee8000c1e1b00 */
[----:B------:R-:W5:Y:S04]  /*0af0*/  LDG.E.64 R38, desc[UR8][R38.64] ;  /* 0x0000000826267981 */ /* 0x000f68000c1e1b00 */
[----:B------:R-:W5:Y:S01]  /*0b00*/  LDG.E.64 R34, desc[UR8][R34.64] ;  /* 0x0000000822227981 */ /* 0x000f62000c1e1b00 */
[----:B-1----:R-:W-:-:S06]  /*0b10*/  DADD R50, -RZ, -R44 ;  /* 0x00000000ff327229 */ /* 0x002fcc000000092c */
[----:B------:R-:W0:Y:S01]  /*0b20*/  MUFU.RCP64H R47, R51 ;  /* 0x00000033002f7308 */ /* 0x000e220000001800 */
[----:B------:R-:W-:-:S06]  /*0b30*/  IMAD.MOV.U32 R46, RZ, RZ, 0x1 ;  /* 0x00000001ff2e7424 */ /* 0x000fcc00078e00ff */
[----:B0-----:R-:W-:-:S08]  /*0b40*/  DFMA R48, R46, R44, 1 ;  /* 0x3ff000002e30742b */ /* 0x001fd0000000002c */
[----:B------:R-:W-:-:S08]  /*0b50*/  DFMA R48, R48, R48, R48 ;  /* 0x000000303030722b */ /* 0x000fd00000000030 */
[----:B------:R-:W-:-:S08]  /*0b60*/  DFMA R48, R46, R48, R46 ;  /* 0x000000302e30722b */ /* 0x000fd0000000002e */
[----:B------:R-:W-:-:S08]  /*0b70*/  DFMA R46, R48, R44, 1 ;  /* 0x3ff00000302e742b */ /* 0x000fd0000000002c */
[----:B------:R-:W-:Y:S01]  /*0b80*/  DFMA R46, R48, R46, R48 ;  /* 0x0000002e302e722b */ /* 0x000fe20000000030 */
[----:B------:R-:W-:Y:S07]  /*0b90*/  BSSY.RECONVERGENT B2, `(.L_x_429) ;  /* 0x0000011000027945 */ /* 0x000fee0003800200 */
[----:B----4-:R-:W-:-:S08]  /*0ba0*/  DMUL R48, R40, R46 ;  /* 0x0000002e28307228 */ /* 0x010fd00000000000 */
[----:B------:R-:W-:-:S08]  /*0bb0*/  DFMA R44, R48, R44, R40 ;  /* 0x0000002c302c722b */ /* 0x000fd00000000028 */
[----:B------:R-:W-:Y:S02]  /*0bc0*/  DFMA R46, R46, R44, R48 ;  /* 0x0000002c2e2e722b */ /* 0x000fe40000000030 */
[----:B--2---:R-:W-:Y:S01]  /*0bd0*/  DADD R44, R26, R36 ;  /* 0x000000001a2c7229 */ /* 0x004fe20000000024 */
[----:B------:R-:W-:-:S07]  /*0be0*/  FSETP.GEU.AND P1, PT, |R41|, 6.5827683646048100446e-37, PT ;  /* 0x036000002900780b */ /* 0x000fce0003f2e200 */
[----:B------:R-:W-:Y:S01]  /*0bf0*/  FFMA R0, RZ, R51, R47 ;  /* 0x00000033ff007223 */ /* 0x000fe2000000002f */
[----:B------:R-:W-:-:S04]  /*0c00*/  DMUL R18, R26, R18 ;  /* 0x000000121a127228 */ /* 0x000fc80000000000 */
[----:B------:R-:W-:Y:S01]  /*0c10*/  FSETP.GT.AND P0, PT, |R0|, 1.469367938527859385e-39, PT ;  /* 0x001000000000780b */ /* 0x000fe20003f04200 */
[----:B------:R-:W-:-:S03]  /*0c20*/  DADD R44, -R32, R44 ;  /* 0x00000000202c7229 */ /* 0x000fc6000000012c */
[----:B---3--:R-:W-:-:S05]  /*0c30*/  DFMA R20, R32, R20, -R18 ;  /* 0x000000142014722b */ /* 0x008fca0000000812 */
[----:B------:R-:W-:-:S04]  /*0c40*/  DMUL R18, R42, R44 ;  /* 0x0000002c2a127228 */ /* 0x000fc80000000000 */
[----:B------:R-:W-:Y:S07]  /*0c50*/  @P0 BRA P1, `(.L_x_430) ;  /* 0x0000000000100947 */ /* 0x000fee0000800000 */
[----:B------:R-:W-:Y:S01]  /*0c60*/  MOV R46, R40 ;  /* 0x00000028002e7202 */ /* 0x000fe20000000f00 */
[----:B------:R-:W-:Y:S01]  /*0c70*/  IMAD.MOV.U32 R47, RZ, RZ, R41 ;  /* 0x000000ffff2f7224 */ /* 0x000fe200078e0029 */
[----:B------:R-:W-:-:S07]  /*0c80*/  MOV R0, 0xca0 ;  /* 0x00000ca000007802 */ /* 0x000fce0000000f00 */
[----:B-----5:R-:W-:Y:S05]  /*0c90*/  CALL.REL.NOINC `($__internal_6_$__cuda_sm20_div_rn_f64_full) ;  /* 0x0000004800d07944 */ /* 0x020fea0003c00000 */
.L_x_430:
[----:B------:R-:W-:Y:S05]  /*0ca0*/  BSYNC.RECONVERGENT B2 ;  /* 0x0000000000027941 */ /* 0x000fea0003800200 */
.L_x_429:
[----:B------:R-:W-:Y:S02]  /*0cb0*/  IMAD.WIDE R42, R4, 0x8, R24 ;  /* 0x00000008042a7825 */ /* 0x000fe400078e0218 */
[----:B------:R-:W0:Y:S04]  /*0cc0*/  LDC.64 R24, c[0x0][0x410] ;  /* 0x00010400ff187b82 */ /* 0x000e280000000a00 */
        /* <DEDUP_REMOVED lines=14> */
[----:B-----5:R-:W-:-:S08]  /*0db0*/  DMUL R24, R38, R36 ;  /* 0x0000002426187228 */ /* 0x020fd00000000000 */
[----:B------:R-:W-:Y:S01]  /*0dc0*/  FFMA R0, RZ, R51, R41 ;  /* 0x00000033ff007223 */ /* 0x000fe20000000029 */
[----:B------:R-:W-:-:S04]  /*0dd0*/  DFMA R24, R34, R26, R24 ;  /* 0x0000001a2218722b */ /* 0x000fc80000000018 */
[----:B------:R-:W-:-:S04]  /*0de0*/  FSETP.GT.AND P0, PT, |R0|, 1.469367938527859385e-39, PT ;  /* 0x001000000000780b */ /* 0x000fc80003f04200 */
[----:B------:R-:W-:-:S09]  /*0df0*/  DMUL R24, R24, R46 ;  /* 0x0000002e18187228 */ /* 0x000fd20000000000 */
[----:B------:R-:W-:Y:S05]  /*0e00*/  @P0 BRA P1, `(.L_x_432) ;  /* 0x0000000000180947 */ /* 0x000fea0000800000 */
[----:B------:R-:W-:Y:S01]  /*0e10*/  IMAD.MOV.U32 R46, RZ, RZ, R42 ;  /* 0x000000ffff2e7224 */ /* 0x000fe200078e002a */
[----:B------:R-:W-:Y:S01]  /*0e20*/  MOV R0, 0xe50 ;  /* 0x00000e5000007802 */ /* 0x000fe20000000f00 */
[----:B------:R-:W-:-:S07]  /*0e30*/  IMAD.MOV.U32 R47, RZ, RZ, R43 ;  /* 0x000000ffff2f7224 */ /* 0x000fce00078e002b */
[----:B------:R-:W-:Y:S05]  /*0e40*/  CALL.REL.NOINC `($__internal_6_$__cuda_sm20_div_rn_f64_full) ;  /* 0x0000004800647944 */ /* 0x000fea0003c00000 */
[----:B------:R-:W-:Y:S01]  /*0e50*/  MOV R40, R46 ;  /* 0x0000002e00287202 */ /* 0x000fe20000000f00 */
[----:B------:R-:W-:-:S07]  /*0e60*/  IMAD.MOV.U32 R41, RZ, RZ, R47 ;  /* 0x000000ffff297224 */ /* 0x000fce00078e002f */
.L_x_432:
[----:B------:R-:W-:Y:S05]  /*0e70*/  BSYNC.RECONVERGENT B2 ;  /* 0x0000000000027941 */ /* 0x000fea0003800200 */
.L_x_431:
        /* <DEDUP_REMOVED lines=15> */
[----:B------:R-:W-:Y:S05]  /*0f70*/  CALL.REL.NOINC `($__internal_5_$__cuda_sm20_dblrcp_rn_slowpath_v3) ;  /* 0x00000044006c7944 */ /* 0x000fea0003c00000 */
[----:B------:R-:W-:Y:S01]  /*0f80*/  IMAD.MOV.U32 R40, RZ, RZ, R36 ;  /* 0x000000ffff287224 */ /* 0x000fe200078e0024 */
[----:B------:R-:W-:-:S07]  /*0f90*/  MOV R41, R37 ;  /* 0x0000002500297202 */ /* 0x000fce0000000f00 */
.L_x_434:
[----:B------:R-:W-:Y:S05]  /*0fa0*/  BSYNC.RECONVERGENT B0 ;  /* 0x0000000000007941 */ /* 0x000fea0003800200 */
.L_x_433:
[----:B------:R-:W-:Y:S01]  /*0fb0*/  DFMA R18, R18, R12, R20 ;  /* 0x0000000c1212722b */ /* 0x000fe20000000014 */
[----:B------:R-:W-:Y:S02]  /*0fc0*/  IMAD.U32 R34, RZ, RZ, UR32 ;  /* 0x00000020ff227e24 */ /* 0x000fe4000f8e00ff */
[----:B------:R-:W-:Y:S02]  /*0fd0*/  IMAD.U32 R35, RZ, RZ, UR33 ;  /* 0x00000021ff237e24 */ /* 0x000fe4000f8e00ff */
[----:B------:R-:W-:-:S03]  /*0fe0*/  IMAD.WIDE R20, R15, 0x8, R34 ;  /* 0x000000080f147825 */ /* 0x000fc600078e0222 */
[----:B------:R-:W-:-:S08]  /*0ff0*/  DADD R18, R24, R18 ;  /* 0x0000000018127229 */ /* 0x000fd00000000012 */
[----:B------:R-:W-:-:S07]  /*1000*/  DMUL R18, R18, R40 ;  /* 0x0000002812127228 */ /* 0x000fce0000000000 */
[----:B------:R3:W-:Y:S01]  /*1010*/  STG.E.64 desc[UR8][R20.64], R18 ;  /* 0x0000001214007986 */ /* 0x0007e2000c101b08 */
[----:B------:R-:W-:Y:S05]  /*1020*/  BRA `(.L_x_435) ;  /* 0x0000000800847947 */ /* 0x000fea0003800000 */
.L_x_428:
[----:B------:R-:W1:Y:S08]  /*1030*/  LDC.64 R18, c[0x0][0x388] ;  /* 0x0000e200ff127b82 */ /* 0x000e700000000a00 */
[----:B------:R-:W2:Y:S01]  /*1040*/  LDC.64 R24, c[0x0][0x380] ;  /* 0x0000e000ff187b82 */ /* 0x000ea20000000a00 */
[----:B0-----:R-:W-:-:S07]  /*1050*/  LEA R26, P0, R15, UR20, 0x3 ;  /* 0x000000140f1a7c11 */ /* 0x001fce000f8018ff */
[----:B------:R-:W0:Y:S01]  /*1060*/  LDC.64 R34, c[0x0][0x420] ;  /* 0x00010800ff227b82 */ /* 0x000e220000000a00 */
[----:B-1----:R-:W-:-:S07]  /*1070*/  IMAD.WIDE R20, R15, 0x8, R18 ;  /* 0x000000080f147825 */ /* 0x002fce00078e0212 */
[----:B------:R-:W1:Y:S01]  /*1080*/  LDC.64 R18, c[0x0][0x3d8] ;  /* 0x0000f600ff127b82 */ /* 0x000e620000000a00 */
[----:B------:R-:W3:Y:S01]  /*1090*/  LDG.E.64 R20, desc[UR8][R20.64] ;  /* 0x0000000814147981 */ /* 0x000ee2000c1e1b00 */
[----:B--2---:R-:W-:-:S06]  /*10a0*/  IMAD.WIDE R24, R11, 0x8, R24 ;  /* 0x000000080b187825 */ /* 0x004fcc00078e0218 */
[----:B------:R-:W3:Y:S01]  /*10b0*/  LDG.E.64 R24, desc[UR8][R24.64] ;  /* 0x0000000818187981 */ /* 0x000ee2000c1e1b00 */
[----:B------:R-:W-:-:S06]  /*10c0*/  LEA.HI.X R27, R15, UR21, R8, 0x3, P0 ;  /* 0x000000150f1b7c11 */ /* 0x000fcc00080f1c08 */
[----:B------:R-:W5:Y:S01]  /*10d0*/  LDG.E.64 R26, desc[UR8][R26.64] ;  /* 0x000000081a1a7981 */ /* 0x000f62000c1e1b00 */
[----:B-1----:R-:W-:-:S06]  /*10e0*/  IMAD.WIDE R18, R9, 0x8, R18 ;  /* 0x0000000809127825 */ /* 0x002fcc00078e0212 */
[----:B------:R-:W5:Y:S01]  /*10f0*/  LDG.E.64 R18, desc[UR8][R18.64] ;  /* 0x0000000812127981 */ /* 0x000f62000c1e1b00 */
[----:B------:R-:W0:Y:S01]  /*1100*/  MUFU.RCP64H R33, UR26 ;  /* 0x0000001a00217d08 */ /* 0x000e220008001800 */
[----:B------:R-:W-:-:S06]  /*1110*/  IMAD.MOV.U32 R32, RZ, RZ, 0x1 ;  /* 0x00000001ff207424 */ /* 0x000fcc00078e00ff */
[----:B0-----:R-:W-:-:S08]  /*1120*/  DFMA R36, R32, -R34, 1 ;  /* 0x3ff000002024742b */ /* 0x001fd00000000822 */
        /* <DEDUP_REMOVED lines=19> */
[----:B-----5:R-:W-:Y:S05]  /*1260*/  CALL.REL.NOINC `($__internal_6_$__cuda_sm20_div_rn_f64_full) ;  /* 0x00000044005c7944 */ /* 0x020fea0003c00000 */
.L_x_437:
[----:B------:R-:W-:Y:S05]  /*1270*/  BSYNC.RECONVERGENT B2 ;  /* 0x0000000000027941 */ /* 0x000fea0003800200 */
.L_x_436:
[----:B-----5:R-:W-:Y:S01]  /*1280*/  DADD R32, -R18, 1 ;  /* 0x3ff0000012207429 */ /* 0x020fe20000000100 */
[----:B------:R-:W-:Y:S01]  /*1290*/  IMAD.MOV.U32 R34, RZ, RZ, 0x1 ;  /* 0x00000001ff227424 */ /* 0x000fe200078e00ff */
[----:B------:R-:W-:Y:S06]  /*12a0*/  BSSY.RECONVERGENT B2, `(.L_x_438) ;  /* 0x0000019000027945 */ /* 0x000fec0003800200 */
[C---:B------:R-:W-:Y:S02]  /*12b0*/  DMUL R18, R32.reuse, R28 ;  /* 0x0000001c20127228 */ /* 0x040fe40000000000 */
        /* <DEDUP_REMOVED lines=20> */
[----:B------:R-:W-:Y:S05]  /*1400*/  CALL.REL.NOINC `($__internal_6_$__cuda_sm20_div_rn_f64_full) ;  /* 0x0000004000f47944 */ /* 0x000fea0003c00000 */
[----:B------:R-:W-:Y:S02]  /*1410*/  IMAD.MOV.U32 R32, RZ, RZ, R46 ;  /* 0x000000ffff207224 */ /* 0x000fe400078e002e */
[----:B------:R-:W-:-:S07]  /*1420*/  IMAD.MOV.U32 R33, RZ, RZ, R47 ;  /* 0x000000ffff217224 */ /* 0x000fce00078e002f */
.L_x_439:
[----:B------:R-:W-:Y:S05]  /*1430*/  BSYNC.RECONVERGENT B2 ;  /* 0x0000000000027941 */ /* 0x000fea0003800200 */
.L_x_438:
[----:B------:R-:W0:Y:S08]  /*1440*/  LDC.64 R34, c[0x0][0x390] ;  /* 0x0000e400ff227b82 */ /* 0x000e300000000a00 */
[----:B------:R-:W1:Y:S01]  /*1450*/  LDC.64 R26, c[0x0][0x410] ;  /* 0x00010400ff1a7b82 */ /* 0x000e620000000a00 */
[----:B0-----:R-:W-:-:S06]  /*1460*/  IMAD.WIDE R36, R15, 0x8, R34 ;  /* 0x000000080f247825 */ /* 0x001fcc00078e0222 */
[----:B------:R-:W2:Y:S01]  /*1470*/  LDG.E.64 R36, desc[UR8][R36.64] ;  /* 0x0000000824247981 */ /* 0x000ea2000c1e1b00 */
[----:B------:R-:W-:-:S06]  /*1480*/  IMAD.WIDE R34, R11, 0x8, R34 ;  /* 0x000000080b227825 */ /* 0x000fcc00078e0222 */
[----:B------:R-:W3:Y:S01]  /*1490*/  LDG.E.64 R34, desc[UR8][R34.64] ;  /* 0x0000000822227981 */ /* 0x000ee2000c1e1b00 */
[----:B-1----:R-:W-:Y:S01]  /*14a0*/  DADD R50, -RZ, -R26 ;  /* 0x00000000ff327229 */ /* 0x002fe2000000091a */
[----:B------:R-:W-:Y:S01]  /*14b0*/  IMAD.MOV.U32 R38, RZ, RZ, 0x1 ;  /* 0x00000001ff267424 */ /* 0x000fe200078e00ff */
[----:B------:R-:W-:Y:S01]  /*14c0*/  DADD R18, R18, -R2 ;  /* 0x0000000012127229 */ /* 0x000fe20000000802 */
[----:B------:R-:W-:Y:S03]  /*14d0*/  BSSY.RECONVERGENT B2, `(.L_x_440) ;  /* 0x0000016000027945 */ /* 0x000fe60003800200 */
[----:B------:R-:W0:Y:S04]  /*14e0*/  MUFU.RCP64H R39, R51 ;  /* 0x0000003300277308 */ /* 0x000e280000001800 */
[----:B------:R-:W-:-:S02]  /*14f0*/  DADD R18, R18, 1 ;  /* 0x3ff0000012127429 */ /* 0x000fc40000000000 */
[----:B0-----:R-:W-:-:S08]  /*1500*/  DFMA R40, R38, R26, 1 ;  /* 0x3ff000002628742b */ /* 0x001fd0000000001a */
[----:B------:R-:W-:-:S08]  /*1510*/  DFMA R40, R40, R40, R40 ;  /* 0x000000282828722b */ /* 0x000fd00000000028 */
[----:B------:R-:W-:-:S08]  /*1520*/  DFMA R40, R38, R40, R38 ;  /* 0x000000282628722b */ /* 0x000fd00000000026 */
[----:B------:R-:W-:-:S08]  /*1530*/  DFMA R38, R40, R26, 1 ;  /* 0x3ff000002826742b */ /* 0x000fd0000000001a */
[----:B------:R-:W-:Y:S02]  /*1540*/  DFMA R38, R40, R38, R40 ;  /* 0x000000262826722b */ /* 0x000fe40000000028 */
[----:B--2---:R-:W-:-:S08]  /*1550*/  DMUL R46, R18, R36 ;  /* 0x00000024122e7228 */ /* 0x004fd00000000000 */
[----:B------:R-:W-:Y:S02]  /*1560*/  DMUL R18, R38, R46 ;  /* 0x0000002e26127228 */ /* 0x000fe40000000000 */
[----:B------:R-:W-:-:S06]  /*1570*/  FSETP.GEU.AND P1, PT, |R47|, 6.5827683646048100446e-37, PT ;  /* 0x036000002f00780b */ /* 0x000fcc0003f2e200 */
[----:B------:R-:W-:-:S08]  /*1580*/  DFMA R26, R18, R26, R46 ;  /* 0x0000001a121a722b */ /* 0x000fd0000000002e */
[----:B------:R-:W-:Y:S02]  /*1590*/  DFMA R26, R38, R26, R18 ;  /* 0x0000001a261a722b */ /* 0x000fe40000000012 */
[----:B------:R-:W-:-:S08]  /*15a0*/  DADD R18, R2, -1 ;  /* 0xbff0000002127429 */ /* 0x000fd00000000000 */
[----:B------:R-:W-:Y:S01]  /*15b0*/  FFMA R0, RZ, R51, R27 ;  /* 0x00000033ff007223 */ /* 0x000fe2000000001b */
[----:B---3--:R-:W-:-:S04]  /*15c0*/  DMUL R18, R34, R18 ;  /* 0x0000001222127228 */ /* 0x008fc80000000000 */
[----:B------:R-:W-:-:S13]  /*15d0*/  FSETP.GT.AND P0, PT, |R0|, 1.469367938527859385e-39, PT ;  /* 0x001000000000780b */ /* 0x000fda0003f04200 */
[----:B------:R-:W-:Y:S05]  /*15e0*/  @P0 BRA P1, `(.L_x_441) ;  /* 0x0000000000100947 */ /* 0x000fea0000800000 */
[----:B------:R-:W-:-:S07]  /*15f0*/  MOV R0, 0x1610 ;  /* 0x0000161000007802 */ /* 0x000fce0000000f00 */
[----:B------:R-:W-:Y:S05]  /*1600*/  CALL.REL.NOINC `($__internal_6_$__cuda_sm20_div_rn_f64_full) ;  /* 0x0000004000747944 */ /* 0x000fea0003c00000 */
[----:B------:R-:W-:Y:S01]  /*1610*/  IMAD.MOV.U32 R26, RZ, RZ, R46 ;  /* 0x000000ffff1a7224 */ /* 0x000fe200078e002e */
[----:B------:R-:W-:-:S07]  /*1620*/  MOV R27, R47 ;  /* 0x0000002f001b7202 */ /* 0x000fce0000000f00 */
.L_x_441:
[----:B------:R-:W-:Y:S05]  /*1630*/  BSYNC.RECONVERGENT B2 ;  /* 0x0000000000027941 */ /* 0x000fea0003800200 */
.L_x_440:
        /* <DEDUP_REMOVED lines=17> */
[----:B------:R-:W-:Y:S01]  /*1750*/  IMAD.MOV.U32 R46, RZ, RZ, R18 ;  /* 0x000000ffff2e7224 */ /* 0x000fe200078e0012 */
[----:B------:R-:W-:Y:S01]  /*1760*/  MOV R0, 0x17b0 ;  /* 0x000017b000007802 */ /* 0x000fe20000000f00 */
[----:B------:R-:W-:Y:S02]  /*1770*/  IMAD.MOV.U32 R47, RZ, RZ, R19 ;  /* 0x000000ffff2f7224 */ /* 0x000fe400078e0013 */
[----:B0-----:R-:W-:Y:S01]  /*1780*/  IMAD.U32 R50, RZ, RZ, UR22 ;  /* 0x00000016ff327e24 */ /* 0x001fe2000f8e00ff */
[----:B------:R-:W-:-:S07]  /*1790*/  MOV R51, UR23 ;  /* 0x0000001700337c02 */ /* 0x000fce0008000f00 */
[----:B------:R-:W-:Y:S05]  /*17a0*/  CALL.REL.NOINC `($__internal_6_$__cuda_sm20_div_rn_f64_full) ;  /* 0x00000040000c7944 */ /* 0x000fea0003c00000 */
.L_x_443:
[----:B------:R-:W-:Y:S05]  /*17b0*/  BSYNC.RECONVERGENT B2 ;  /* 0x0000000000027941 */ /* 0x000fea0003800200 */
.L_x_442:
        /* <DEDUP_REMOVED lines=24> */
[----:B------:R-:W-:Y:S02]  /*1940*/  IMAD.MOV.U32 R18, RZ, RZ, R46 ;  /* 0x000000ffff127224 */ /* 0x000fe400078e002e */
[----:B------:R-:W-:-:S07]  /*1950*/  IMAD.MOV.U32 R19, RZ, RZ, R47 ;  /* 0x000000ffff137224 */ /* 0x000fce00078e002f */
.L_x_445:
[----:B------:R-:W-:Y:S05]  /*1960*/  BSYNC.RECONVERGENT B2 ;  /* 0x0000000000027941 */ /* 0x000fea0003800200 */
.L_x_444:
[----:B------:R-:W-:Y:S01]  /*1970*/  DADD R24, R24, R32 ;  /* 0x0000000018187229 */ /* 0x000fe20000000020 */
[----:B------:R-:W-:Y:S02]  /*1980*/  IMAD.U32 R34, RZ, RZ, UR32 ;  /* 0x00000020ff227e24 */ /* 0x000fe4000f8e00ff */
[----:B------:R-:W-:-:S05]  /*1990*/  IMAD.U32 R35, RZ, RZ, UR33 ;  /* 0x00000021ff237e24 */ /* 0x000fca000f8e00ff */
[----:B------:R-:W-:Y:S01]  /*19a0*/  DFMA R24, R26, R18, R24 ;  /* 0x000000121a18722b */ /* 0x000fe20000000018 */
[----:B------:R-:W-:-:S06]  /*19b0*/  IMAD.WIDE R18, R15, 0x8, R34 ;  /* 0x000000080f127825 */ /* 0x000fcc00078e0222 */
[----:B------:R4:W-:Y:S01]  /*19c0*/  STG.E.64 desc[UR8][R18.64], R24 ;  /* 0x0000001812007986 */ /* 0x0009e2000c101b08 */
[----:B------:R-:W-:Y:S05]  /*19d0*/  BRA `(.L_x_435) ;  /* 0x0000000000187947 */ /* 0x000fea0003800000 */
.L_x_427:
[----:B------:R-:W2:Y:S01]  /*19e0*/  LDG.E.64 R18, desc[UR8][R22.64+-0x8] ;  /* 0xfffff80816127981 */ /* 0x000ea2000c1e1b00 */
[----:B------:R-:W-:Y:S01]  /*19f0*/  MOV R34, UR32 ;  /* 0x0000002000227c02 */ /* 0x000fe20008000f00 */
[----:B------:R-:W-:-:S04]  /*1a00*/  IMAD.U32 R35, RZ, RZ, UR33 ;  /* 0x00000021ff237e24 */ /* 0x000fc8000f8e00ff */
[----:B------:R-:W-:Y:S01]  /*1a10*/  IMAD.WIDE R20, R15, 0x8, R34 ;  /* 0x000000080f147825 */ /* 0x000fe200078e0222 */
[----:B--2---:R-:W-:-:S07]  /*1a20*/  DMUL R18, R16, R18 ;  /* 0x0000001210127228 */ /* 0x004fce0000000000 */
[----:B------:R2:W-:Y:S04]  /*1a30*/  STG.E.64 desc[UR8][R20.64], R18 ;  /* 0x0000001214007986 */ /* 0x0005e8000c101b08 */
.L_x_435:
[----:B01----:R-:W-:Y:S05]  /*1a40*/  BSYNC.RECONVERGENT B1 ;  /* 0x0000000000017941 */ /* 0x003fea0003800200 */
.L_x_426:
[C---:B------:R-:W-:Y:S01]  /*1a50*/  ISETP.GT.U32.AND P0, PT, R14.reuse, 0x1, PT ;  /* 0x000000010e00780c */ /* 0x040fe20003f04070 */
[----:B------:R-:W-:Y:S01]  /*1a60*/  UIADD3 UR10, UPT, UPT, UR10, -0x1, URZ ;  /* 0xffffffff0a0a7890 */ /* 0x000fe2000fffe0ff */
[----:B------:R-:W-:Y:S01]  /*1a70*/  IMAD.IADD R15, R15, 0x1, -R4 ;  /* 0x000000010f0f7824 */ /* 0x000fe200078e0a04 */
[----:B------:R-:W-:Y:S01]  /*1a80*/  IADD3 R11, PT, PT, R11, -R4, RZ ;  /* 0x800000040b0b7210 */ /* 0x000fe20007ffe0ff */
[----:B------:R-:W-:Y:S02]  /*1a90*/  VIADD R9, R9, -UR30 ;  /* 0x8000001e09097c36 */ /* 0x000fe40008000000 */
[----:B------:R-:W-:-:S07]  /*1aa0*/  VIADD R14, R14, 0xffffffff ;  /* 0xffffffff0e0e7836 */ /* 0x000fce0000000000 */
[----:B------:R-:W-:Y:S05]  /*1ab0*/  @P0 BRA `(.L_x_446) ;  /* 0xffffffec00700947 */ /* 0x000fea000383ffff */
[----:B------:R-:W-:Y:S05]  /*1ac0*/  BRA `(.L_x_447) ;  /* 0x0000001000e07947 */ /* 0x000fea0003800000 */
.L_x_425:
[----:B------:R-:W0:Y:S01]  /*1ad0*/  LDC.64 R24, c[0x0][0x3e0] ;  /* 0x0000f800ff187b82 */ /* 0x000e220000000a00 */
[----:B------:R-:W1:Y:S01]  /*1ae0*/  LDCU.64 UR4, c[0x0][0x398] ;  /* 0x00007300ff0477ac */ /* 0x000e620008000a00 */
[----:B------:R-:W-:Y:S01]  /*1af0*/  SHF.R.S32.HI R7, RZ, 0x1f, R5 ;  /* 0x0000001fff077819 */ /* 0x000fe20000011405 */
[--C-:B------:R-:W-:Y:S01]  /*1b00*/  IMAD R9, R9, R21, R6.reuse ;  /* 0x0000001509097224 */ /* 0x100fe200078e0206 */
[-C--:B------:R-:W-:Y:S01]  /*1b10*/  IADD3 R0, P0, PT, R5, R20.reuse, RZ ;  /* 0x0000001405007210 */ /* 0x080fe20007f1e0ff */
[----:B------:R-:W2:Y:S01]  /*1b20*/  LDCU UR6, c[0x0][0x400] ;  /* 0x00008000ff0677ac */ /* 0x000ea20008000800 */
[----:B------:R-:W-:Y:S02]  /*1b30*/  IMAD R21, R21, R20, R6 ;  /* 0x0000001415157224 */ /* 0x000fe400078e0206 */
[----:B------:R-:W-:Y:S01]  /*1b40*/  LEA.HI.X.SX32 R11, R20, R7, 0x1, P0 ;  /* 0x00000007140b7211 */ /* 0x000fe200000f0eff */
[----:B------:R-:W3:Y:S01]  /*1b50*/  LDCU.64 UR18, c[0x0][0x410] ;  /* 0x00008200ff1277ac */ /* 0x000ee20008000a00 */
[----:B------:R-:W4:Y:S01]  /*1b60*/  LDCU UR16, c[0x0][0x414] ;  /* 0x00008280ff1077ac */ /* 0x000f220008000800 */
[----:B------:R-:W0:Y:S01]  /*1b70*/  LDCU.64 UR34, c[0x0][0x380] ;  /* 0x00007000ff2277ac */ /* 0x000e220008000a00 */
[C---:B-1----:R-:W-:Y:S01]  /*1b80*/  LEA R18, P0, R0.reuse, UR4, 0x3 ;  /* 0x0000000400127c11 */ /* 0x042fe2000f8018ff */
[----:B------:R-:W1:Y:S03]  /*1b90*/  LDCU UR7, c[0x0][0x424] ;  /* 0x00008480ff0777ac */ /* 0x000e660008000800 */
[----:B------:R-:W-:Y:S01]  /*1ba0*/  LEA.HI.X R19, R0, UR5, R11, 0x3, P0 ;  /* 0x0000000500137c11 */ /* 0x000fe200080f1c0b */
[----:B0-----:R-:W-:Y:S01]  /*1bb0*/  DADD R24, -R24, 1 ;  /* 0x3ff0000018187429 */ /* 0x001fe20000000100 */
[--C-:B------:R-:W-:Y:S01]  /*1bc0*/  IMAD R11, R9, UR23, R30.reuse ;  /* 0x00000017090b7c24 */ /* 0x100fe2000f8e021e */
[----:B------:R-:W0:Y:S01]  /*1bd0*/  LDCU.64 UR10, c[0x0][0x428] ;  /* 0x00008500ff0a77ac */ /* 0x000e220008000a00 */
[----:B------:R-:W-:-:S02]  /*1be0*/  IMAD R9, R21, UR23, R30 ;  /* 0x0000001715097c24 */ /* 0x000fc4000f8e021e */
[----:B--2---:R-:W-:Y:S01]  /*1bf0*/  IMAD.U32 R14, RZ, RZ, UR6 ;  /* 0x00000006ff0e7e24 */ /* 0x004fe2000f8e00ff */
[----:B------:R-:W2:Y:S01]  /*1c00*/  LDCU.64 UR20, c[0x0][0x3d0] ;  /* 0x00007a00ff1477ac */ /* 0x000ea20008000a00 */
[----:B------:R-:W0:Y:S01]  /*1c10*/  LDCU.64 UR12, c[0x0][0x3a8] ;  /* 0x00007500ff0c77ac */ /* 0x000e220008000a00 */
[----:B------:R-:W0:Y:S01]  /*1c20*/  LDCU.64 UR32, c[0x0][0x398] ;  /* 0x00007300ff2077ac */ /* 0x000e220008000a00 */
[----:B------:R-:W0:Y:S01]  /*1c30*/  LDCU.128 UR24, c[0x0][0x3c0] ;  /* 0x00007800ff1877ac */ /* 0x000e220008000c00 */
[----:B------:R-:W0:Y:S01]  /*1c40*/  LDCU.128 UR28, c[0x0][0x3b0] ;  /* 0x00007600ff1c77ac */ /* 0x000e220008000c00 */
[----:B-1-34-:R-:W-:-:S05]  /*1c50*/  UMOV UR4, 0x1 ;  /* 0x0000000100047882 */ /* 0x01afca0000000000 */
.L_x_468:
[----:B------:R-:W-:-:S09]  /*1c60*/  UISETP.NE.AND UP0, UPT, UR4, 0x1, UPT ;  /* 0x000000010400788c */ /* 0x000fd2000bf05270 */
[----:B01-3--:R-:W-:Y:S05]  /*1c70*/  BRA.U UP0, `(.L_x_448) ;  /* 0x00000001001c7547 */ /* 0x00bfea000b800000 */
[----:B------:R-:W3:Y:S01]  /*1c80*/  LDG.E.64 R20, desc[UR8][R18.64+-0x8] ;  /* 0xfffff80812147981 */ /* 0x000ee2000c1e1b00 */
[----:B------:R-:W-:Y:S01]  /*1c90*/  MOV R35, UR35 ;  /* 0x0000002300237c02 */ /* 0x000fe20008000f00 */
[----:B------:R-:W-:-:S04]  /*1ca0*/  IMAD.U32 R34, RZ, RZ, UR34 ;  /* 0x00000022ff227e24 */ /* 0x000fc8000f8e00ff */
[----:B------:R-:W-:Y:S01]  /*1cb0*/  IMAD.WIDE R22, R11, 0x8, R34 ;  /* 0x000000080b167825 */ /* 0x000fe200078e0222 */
[----:B---3--:R-:W-:-:S07]  /*1cc0*/  DMUL R20, R16, R20 ;  /* 0x0000001410147228 */ /* 0x008fce0000000000 */
[----:B------:R3:W-:Y:S01]  /*1cd0*/  STG.E.64 desc[UR8][R22.64], R20 ;  /* 0x0000001416007986 */ /* 0x0007e2000c101b08 */
[----:B------:R-:W-:Y:S05]  /*1ce0*/  BRA `(.L_x_449) ;  /* 0x0000001000407947 */ /* 0x000fea0003800000 */
.L_x_448:
[----:B------:R-:W1:Y:S02]  /*1cf0*/  LDC.64 R20, c[0x0][0x3a0] ;  /* 0x0000e800ff147b82 */ /* 0x000e640000000a00 */
[----:B-1----:R-:W-:-:S06]  /*1d00*/  IMAD.WIDE R20, R11, 0x8, R20 ;  /* 0x000000080b147825 */ /* 0x002fcc00078e0214 */
[----:B------:R-:W0:Y:S01]  /*1d10*/  LDG.E.64 R20, desc[UR8][R20.64] ;  /* 0x0000000814147981 */ /* 0x000e22000c1e1b00 */
[----:B------:R-:W-:Y:S01]  /*1d20*/  BSSY.RECONVERGENT B1, `(.L_x_449) ;  /* 0x000010c000017945 */ /* 0x000fe20003800200 */
[----:B------:R-:W-:Y:S01]  /*1d30*/  SHF.R.S32.HI R8, RZ, 0x1f, R11 ;  /* 0x0000001fff087819 */ /* 0x000fe2000001140b */
[----:B0-----:R-:W-:-:S14]  /*1d40*/  DSETP.GT.AND P0, PT, R20, UR10, PT ;  /* 0x0000000a14007e2a */ /* 0x001fdc000bf04000 */
[----:B------:R-:W-:Y:S05]  /*1d50*/  @!P0 BRA `(.L_x_450) ;  /* 0x00000008005c8947 */ /* 0x000fea0003800000 */
[----:B------:R-:W0:Y:S08]  /*1d60*/  LDC.64 R20, c[0x0][0x388] ;  /* 0x0000e200ff147b82 */ /* 0x000e300000000a00 */
[----:B------:R-:W1:Y:S01]  /*1d70*/  LDC.64 R26, c[0x0][0x380] ;  /* 0x0000e000ff1a7b82 */ /* 0x000e620000000a00 */
[----:B------:R-:W-:-:S07]  /*1d80*/  LEA R32, P0, R11, UR12, 0x3 ;  /* 0x0000000c0b207c11 */ /* 0x000fce000f8018ff */
[----:B------:R-:W3:Y:S01]  /*1d90*/  LDC.64 R34, c[0x0][0x420] ;  /* 0x00010800ff227b82 */ /* 0x000ee20000000a00 */
[----:B0-----:R-:W-:-:S06]  /*1da0*/  IMAD.WIDE R20, R11, 0x8, R20 ;  /* 0x000000080b147825 */ /* 0x001fcc00078e0214 */
[----:B------:R-:W4:Y:S01]  /*1db0*/  LDG.E.64 R20, desc[UR8][R20.64] ;  /* 0x0000000814147981 */ /* 0x000f22000c1e1b00 */
[----:B-1----:R-:W-:-:S06]  /*1dc0*/  IMAD.WIDE R26, R9, 0x8, R26 ;  /* 0x00000008091a7825 */ /* 0x002fcc00078e021a */
[----:B------:R-:W4:Y:S01]  /*1dd0*/  LDG.E.64 R26, desc[UR8][R26.64] ;  /* 0x000000081a1a7981 */ /* 0x000f22000c1e1b00 */
[----:B------:R-:W-:-:S06]  /*1de0*/  LEA.HI.X R33, R11, UR13, R8, 0x3, P0 ;  /* 0x0000000d0b217c11 */ /* 0x000fcc00080f1c08 */
[----:B------:R-:W5:Y:S01]  /*1df0*/  LDG.E.64 R32, desc[UR8][R32.64] ;  /* 0x0000000820207981 */ /* 0x000f62000c1e1b00 */
[----:B------:R-:W3:Y:S01]  /*1e00*/  MUFU.RCP64H R23, UR7 ;  /* 0x0000000700177d08 */ /* 0x000ee20008001800 */
[----:B------:R-:W-:-:S06]  /*1e10*/  IMAD.MOV.U32 R22, RZ, RZ, 0x1 ;  /* 0x00000001ff167424 */ /* 0x000fcc00078e00ff */
[----:B---3--:R-:W-:-:S08]  /*1e20*/  DFMA R36, R22, -R34, 1 ;  /* 0x3ff000001624742b */ /* 0x008fd00000000822 */
[----:B------:R-:W-:-:S08]  /*1e30*/  DFMA R36, R36, R36, R36 ;  /* 0x000000242424722b */ /* 0x000fd00000000024 */
[----:B------:R-:W-:-:S08]  /*1e40*/  DFMA R36, R22, R36, R22 ;  /* 0x000000241624722b */ /* 0x000fd00000000016 */
[----:B------:R-:W-:-:S08]  /*1e50*/  DFMA R38, R36, -R34, 1 ;  /* 0x3ff000002426742b */ /* 0x000fd00000000822 */
[----:B------:R-:W-:Y:S01]  /*1e60*/  DFMA R38, R36, R38, R36 ;  /* 0x000000262426722b */ /* 0x000fe20000000024 */
[----:B------:R-:W-:Y:S01]  /*1e70*/  BSSY.RECONVERGENT B2, `(.L_x_451) ;  /* 0x0000010000027945 */ /* 0x000fe20003800200 */
[----:B----4-:R-:W-:-:S08]  /*1e80*/  DADD R22, R20, -R26 ;  /* 0x0000000014167229 */ /* 0x010fd0000000081a */
        /* <DEDUP_REMOVED lines=9> */
[----:B------:R-:W-:Y:S01]  /*1f20*/  MOV R0, 0x1f70 ;  /* 0x00001f7000007802 */ /* 0x000fe20000000f00 */
[----:B------:R-:W-:Y:S01]  /*1f30*/  IMAD.MOV.U32 R47, RZ, RZ, R23 ;  /* 0x000000ffff2f7224 */ /* 0x000fe200078e0017 */
[----:B0-----:R-:W-:Y:S01]  /*1f40*/  MOV R50, UR14 ;  /* 0x0000000e00327c02 */ /* 0x001fe20008000f00 */
[----:B------:R-:W-:-:S07]  /*1f50*/  IMAD.U32 R51, RZ, RZ, UR15 ;  /* 0x0000000fff337e24 */ /* 0x000fce000f8e00ff */
[----:B--2--5:R-:W-:Y:S05]  /*1f60*/  CALL.REL.NOINC `($__internal_6_$__cuda_sm20_div_rn_f64_full) ;  /* 0x00000038001c7944 */ /* 0x024fea0003c00000 */
.L_x_452:
[----:B--2---:R-:W-:Y:S05]  /*1f70*/  BSYNC.RECONVERGENT B2 ;  /* 0x0000000000027941 */ /* 0x004fea0003800200 */
.L_x_451:
[C---:B------:R-:W-:Y:S01]  /*1f80*/  DMUL R20, R24.reuse, R28 ;  /* 0x0000001c18147228 */ /* 0x040fe20000000000 */
[----:B------:R-:W-:Y:S01]  /*1f90*/  IMAD.MOV.U32 R34, RZ, RZ, 0x1 ;  /* 0x00000001ff227424 */ /* 0x000fe200078e00ff */
[----:B------:R-:W-:Y:S01]  /*1fa0*/  DMUL R46, R24, R46 ;  /* 0x0000002e182e7228 */ /* 0x000fe20000000000 */
[----:B------:R-:W-:Y:S05]  /*1fb0*/  BSSY.RECONVERGENT B2, `(.L_x_453) ;  /* 0x0000017000027945 */ /* 0x000fea0003800200 */
[C---:B-----5:R-:W-:Y:S02]  /*1fc0*/  DMUL R20, R32.reuse, R20 ;  /* 0x0000001420147228 */ /* 0x060fe40000000000 */
        /* <DEDUP_REMOVED lines=21> */
.L_x_454:
[----:B------:R-:W-:Y:S05]  /*2120*/  BSYNC.RECONVERGENT B2 ;  /* 0x0000000000027941 */ /* 0x000fea0003800200 */
.L_x_453:
        /* <DEDUP_REMOVED lines=29> */
[----:B------:R-:W-:Y:S01]  /*2300*/  MOV R32, R46 ;  /* 0x0000002e00207202 */ /* 0x000fe20000000f00 */
[----:B------:R-:W-:-:S07]  /*2310*/  IMAD.MOV.U32 R33, RZ, RZ, R47 ;  /* 0x000000ffff217224 */ /* 0x000fce00078e002f */
.L_x_456:
[----:B------:R-:W-:Y:S05]  /*2320*/  BSYNC.RECONVERGENT B2 ;  /* 0x0000000000027941 */ /* 0x000fea0003800200 */
.L_x_455:
        /* <DEDUP_REMOVED lines=22> */
[----:B------:R-:W-:Y:S05]  /*2490*/  CALL.REL.NOINC `($__internal_6_$__cuda_sm20_div_rn_f64_full) ;  /* 0x0000003000d07944 */ /* 0x000fea0003c00000 */
.L_x_458:
[----:B------:R-:W-:Y:S05]  /*24a0*/  BSYNC.RECONVERGENT B2 ;  /* 0x0000000000027941 */ /* 0x000fea0003800200 */
.L_x_457:
        /* <DEDUP_REMOVED lines=18> */
[----:B------:R-:W-:Y:S01]  /*25d0*/  MOV R50, R22 ;  /* 0x0000001600327202 */ /* 0x000fe20000000f00 */
[----:B------:R-:W-:Y:S01]  /*25e0*/  IMAD.MOV.U32 R51, RZ, RZ, R23 ;  /* 0x000000ffff337224 */ /* 0x000fe200078e0017 */
[----:B------:R-:W-:Y:S01]  /*25f0*/  MOV R0, 0x2630 ;  /* 0x0000263000007802 */ /* 0x000fe20000000f00 */
[----:B0-----:R-:W-:Y:S02]  /*2600*/  IMAD.U32 R46, RZ, RZ, UR14 ;  /* 0x0000000eff2e7e24 */ /* 0x001fe4000f8e00ff */
[----:B------:R-:W-:-:S07]  /*2610*/  IMAD.U32 R47, RZ, RZ, UR15 ;  /* 0x0000000fff2f7e24 */ /* 0x000fce000f8e00ff */
[----:B------:R-:W-:Y:S05]  /*2620*/  CALL.REL.NOINC `($__internal_6_$__cuda_sm20_div_rn_f64_full) ;  /* 0x00000030006c7944 */ /* 0x000fea0003c00000 */
[----:B------:R-:W-:Y:S01]  /*2630*/  MOV R20, R46 ;  /* 0x0000002e00147202 */ /* 0x000fe20000000f00 */
[----:B------:R-:W-:-:S07]  /*2640*/  IMAD.MOV.U32 R21, RZ, RZ, R47 ;  /* 0x000000ffff157224 */ /* 0x000fce00078e002f */
.L_x_460:
[----:B------:R-:W-:Y:S05]  /*2650*/  BSYNC.RECONVERGENT B2 ;  /* 0x0000000000027941 */ /* 0x000fea0003800200 */
.L_x_459:
[----:B------:R-:W-:Y:S01]  /*2660*/  DADD R26, R26, R34 ;  /* 0x000000001a1a7229 */ /* 0x000fe20000000022 */
[----:B------:R-:W-:Y:S02]  /*2670*/  IMAD.U32 R34, RZ, RZ, UR34 ;  /* 0x00000022ff227e24 */ /* 0x000fe4000f8e00ff */
[----:B------:R-:W-:-:S05]  /*2680*/  IMAD.U32 R35, RZ, RZ, UR35 ;  /* 0x00000023ff237e24 */ /* 0x000fca000f8e00ff */
[----:B------:R-:W-:Y:S01]  /*2690*/  DFMA R26, R32, R20, R26 ;  /* 0x00000014201a722b */ /* 0x000fe2000000001a */
[----:B------:R-:W-:-:S06]  /*26a0*/  IMAD.WIDE R20, R11, 0x8, R34 ;  /* 0x000000080b147825 */ /* 0x000fcc00078e0222 */
[----:B------:R1:W-:Y:S01]  /*26b0*/  STG.E.64 desc[UR8][R20.64], R26 ;  /* 0x0000001a14007986 */ /* 0x0003e2000c101b08 */
[----:B------:R-:W-:Y:S05]  /*26c0*/  BRA `(.L_x_461) ;  /* 0x0000000400c47947 */ /* 0x000fea0003800000 */
.L_x_450:
[----:B------:R-:W0:Y:S08]  /*26d0*/  LDC.64 R26, c[0x0][0x390] ;  /* 0x0000e400ff1a7b82 */ /* 0x000e300000000a00 */
[----:B------:R-:W1:Y:S01]  /*26e0*/  LDC.64 R20, c[0x0][0x388] ;  /* 0x0000e200ff147b82 */ /* 0x000e620000000a00 */
[C---:B------:R-:W-:Y:S02]  /*26f0*/  SHF.L.U32 R38, R11.reuse, 0x3, RZ ;  /* 0x000000030b267819 */ /* 0x040fe400000006ff */
[----:B------:R-:W-:-:S05]  /*2700*/  SHF.L.U64.HI R8, R11, 0x3, R8 ;  /* 0x000000030b087819 */ /* 0x000fca0000010208 */
[----:B------:R-:W3:Y:S01]  /*2710*/  LDC.64 R22, c[0x0][0x380] ;  /* 0x0000e000ff167b82 */ /* 0x000ee20000000a00 */
[----:B0-----:R-:W-:-:S07]  /*2720*/  IMAD.WIDE R26, R11, 0x8, R26 ;  /* 0x000000080b1a7825 */ /* 0x001fce00078e021a */
[----:B------:R-:W0:Y:S01]  /*2730*/  LDC.64 R46, c[0x0][0x410] ;  /* 0x00010400ff2e7b82 */ /* 0x000e220000000a00 */
[----:B------:R-:W4:Y:S01]  /*2740*/  LDG.E.64 R42, desc[UR8][R26.64] ;  /* 0x000000081a2a7981 */ /* 0x000f22000c1e1b00 */
[C---:B------:R-:W-:Y:S02]  /*2750*/  IADD3 R32, P0, PT, R38.reuse, UR30, RZ ;  /* 0x0000001e26207c10 */ /* 0x040fe4000ff1e0ff */
[----:B------:R-:W-:Y:S01]  /*2760*/  IADD3 R36, P1, PT, R38, UR28, RZ ;  /* 0x0000001c26247c10 */ /* 0x000fe2000ff3e0ff */
[----:B-1----:R-:W-:Y:S01]  /*2770*/  IMAD.WIDE R20, R11, 0x8, R20 ;  /* 0x000000080b147825 */ /* 0x002fe200078e0214 */
[C---:B------:R-:W-:Y:S02]  /*2780*/  IADD3.X R33, PT, PT, R8.reuse, UR31, RZ, P0, !PT ;  /* 0x0000001f08217c10 */ /* 0x040fe400087fe4ff */
[----:B------:R-:W-:Y:S02]  /*2790*/  IADD3.X R37, PT, PT, R8, UR29, RZ, P1, !PT ;  /* 0x0000001d08257c10 */ /* 0x000fe40008ffe4ff */
[----:B------:R-:W-:Y:S01]  /*27a0*/  IADD3 R34, P0, PT, R38, UR24, RZ ;  /* 0x0000001826227c10 */ /* 0x000fe2000ff1e0ff */
[----:B------:R-:W4:Y:S01]  /*27b0*/  LDG.E.64 R20, desc[UR8][R20.64] ;  /* 0x0000000814147981 */ /* 0x000f22000c1e1b00 */
[----:B------:R-:W-:-:S03]  /*27c0*/  IADD3 R0, P1, PT, R5, R14, RZ ;  /* 0x0000000e05007210 */ /* 0x000fc60007f3e0ff */
[----:B------:R-:W4:Y:S01]  /*27d0*/  LDG.E.64 R32, desc[UR8][R32.64] ;  /* 0x0000000820207981 */ /* 0x000f22000c1e1b00 */
[----:B------:R-:W-:-:S03]  /*27e0*/  IADD3.X R35, PT, PT, R8, UR25, RZ, P0, !PT ;  /* 0x0000001908237c10 */ /* 0x000fc600087fe4ff */
[----:B------:R-:W4:Y:S01]  /*27f0*/  LDG.E.64 R36, desc[UR8][R36.64] ;  /* 0x0000000824247981 */ /* 0x000f22000c1e1b00 */
[----:B------:R-:W-:Y:S02]  /*2800*/  LEA.HI.X.SX32 R15, R14, R7, 0x1, P1 ;  /* 0x000000070e0f7211 */ /* 0x000fe400008f0eff */
[C---:B------:R-:W-:Y:S01]  /*2810*/  LEA R44, P0, R0.reuse, UR32, 0x3 ;  /* 0x00000020002c7c11 */ /* 0x040fe2000f8018ff */
[----:B------:R-:W4:Y:S01]  /*2820*/  LDG.E.64 R34, desc[UR8][R34.64] ;  /* 0x0000000822227981 */ /* 0x000f22000c1e1b00 */
[----:B---3--:R-:W-:Y:S02]  /*2830*/  IMAD.WIDE R22, R9, 0x8, R22 ;  /* 0x0000000809167825 */ /* 0x008fe400078e0216 */
[----:B------:R-:W-:Y:S02]  /*2840*/  LEA.HI.X R45, R0, UR33, R15, 0x3, P0 ;  /* 0x00000021002d7c11 */ /* 0x000fe400080f1c0f */
[C---:B--2---:R-:W-:Y:S02]  /*2850*/  IADD3 R40, P0, PT, R38.reuse, UR20, RZ ;  /* 0x0000001426287c10 */ /* 0x044fe4000ff1e0ff */
[----:B------:R-:W-:Y:S01]  /*2860*/  IADD3 R38, P1, PT, R38, UR26, RZ ;  /* 0x0000001a26267c10 */ /* 0x000fe2000ff3e0ff */
[----:B------:R-:W2:Y:S01]  /*2870*/  LDG.E.64 R22, desc[UR8][R22.64] ;  /* 0x0000000816167981 */ /* 0x000ea2000c1e1b00 */
[----:B------:R-:W-:-:S02]  /*2880*/  IADD3.X R41, PT, PT, R8, UR21, RZ, P0, !PT ;  /* 0x0000001508297c10 */ /* 0x000fc400087fe4ff */
[----:B------:R-:W-:Y:S01]  /*2890*/  IADD3.X R39, PT, PT, R8, UR27, RZ, P1, !PT ;  /* 0x0000001b08277c10 */ /* 0x000fe20008ffe4ff */
[----:B------:R-:W3:Y:S04]  /*28a0*/  LDG.E.64 R44, desc[UR8][R44.64+-0x8] ;  /* 0xfffff8082c2c7981 */ /* 0x000ee8000c1e1b00 */
[----:B------:R-:W5:Y:S04]  /*28b0*/  LDG.E.64 R40, desc[UR8][R40.64] ;  /* 0x0000000828287981 */ /* 0x000f68000c1e1b00 */
[----:B------:R-:W5:Y:S01]  /*28c0*/  LDG.E.64 R38, desc[UR8][R38.64] ;  /* 0x0000000826267981 */ /* 0x000f62000c1e1b00 */
[----:B0-----:R-:W-:-:S06]  /*28d0*/  DADD R50, -RZ, -R46 ;  /* 0x00000000ff327229 */ /* 0x001fcc000000092e */
        /* <DEDUP_REMOVED lines=11> */
[----:B------:R-:W-:Y:S01]  /*2990*/  DADD R48, R32, R36 ;  /* 0x0000000020307229 */ /* 0x000fe20000000024 */
[----:B------:R-:W-:-:S07]  /*29a0*/  FSETP.GEU.AND P1, PT, |R43|, 6.5827683646048100446e-37, PT ;  /* 0x036000002b00780b */ /* 0x000fce0003f2e200 */
[----:B------:R-:W-:Y:S01]  /*29b0*/  FFMA R0, RZ, R51, R47 ;  /* 0x00000033ff007223 */ /* 0x000fe2000000002f */
[----:B------:R-:W-:-:S04]  /*29c0*/  DMUL R20, R32, R20 ;  /* 0x0000001420147228 */ /* 0x000fc80000000000 */
[----:B------:R-:W-:Y:S01]  /*29d0*/  FSETP.GT.AND P0, PT, |R0|, 1.469367938527859385e-39, PT ;  /* 0x001000000000780b */ /* 0x000fe20003f04200 */
[----:B------:R-:W-:-:S03]  /*29e0*/  DADD R48, -R34, R48 ;  /* 0x0000000022307229 */ /* 0x000fc60000000130 */
[----:B--2---:R-:W-:-:S05]  /*29f0*/  DFMA R22, R34, R22, -R20 ;  /* 0x000000162216722b */ /* 0x004fca0000000814 */
[----:B---3--:R-:W-:-:S04]  /*2a00*/  DMUL R20, R44, R48 ;  /* 0x000000302c147228 */ /* 0x008fc80000000000 */
[----:B------:R-:W-:Y:S07]  /*2a10*/  @P0 BRA P1, `(.L_x_463) ;  /* 0x0000000000100947 */ /* 0x000fee0000800000 */
[----:B------:R-:W-:Y:S01]  /*2a20*/  IMAD.MOV.U32 R46, RZ, RZ, R42 ;  /* 0x000000ffff2e7224 */ /* 0x000fe200078e002a */
[----:B------:R-:W-:Y:S01]  /*2a30*/  MOV R0, 0x2a60 ;  /* 0x00002a6000007802 */ /* 0x000fe20000000f00 */
[----:B------:R-:W-:-:S07]  /*2a40*/  IMAD.MOV.U32 R47, RZ, RZ, R43 ;  /* 0x000000ffff2f7224 */ /* 0x000fce00078e002b */
[----:B-----5:R-:W-:Y:S05]  /*2a50*/  CALL.REL.NOINC `($__internal_6_$__cuda_sm20_div_rn_f64_full) ;  /* 0x0000002c00607944 */ /* 0x020fea0003c00000 */
.L_x_463:
[----:B------:R-:W-:Y:S05]  /*2a60*/  BSYNC.RECONVERGENT B2 ;  /* 0x0000000000027941 */ /* 0x000fea0003800200 */
.L_x_462:
[----:B------:R-:W-:Y:S02]  /*2a70*/  IMAD.WIDE R44, R4, 0x8, R26 ;  /* 0x00000008042c7825 */ /* 0x000fe400078e021a */
[----:B------:R-:W0:Y:S04]  /*2a80*/  LDC.64 R26, c[0x0][0x410] ;  /* 0x00010400ff1a7b82 */ /* 0x000e280000000a00 */
[----:B------:R-:W2:Y:S01]  /*2a90*/  LDG.E.64 R44, desc[UR8][R44.64] ;  /* 0x000000082c2c7981 */ /* 0x000ea2000c1e1b00 */
        /* <DEDUP_REMOVED lines=23> */
[----:B------:R-:W-:Y:S01]  /*2c10*/  IMAD.MOV.U32 R42, RZ, RZ, R46 ;  /* 0x000000ffff2a7224 */ /* 0x000fe200078e002e */
[----:B------:R-:W-:-:S07]  /*2c20*/  MOV R43, R47 ;  /* 0x0000002f002b7202 */ /* 0x000fce0000000f00 */
.L_x_465:
[----:B------:R-:W-:Y:S05]  /*2c30*/  BSYNC.RECONVERGENT B2 ;  /* 0x0000000000027941 */ /* 0x000fea0003800200 */
.L_x_464:
        /* <DEDUP_REMOVED lines=18> */
.L_x_467:
[----:B------:R-:W-:Y:S05]  /*2d60*/  BSYNC.RECONVERGENT B0 ;  /* 0x0000000000007941 */ /* 0x000fea0003800200 */
.L_x_466:
[----:B------:R-:W-:Y:S01]  /*2d70*/  DFMA R20, R20, R12, R22 ;  /* 0x0000000c1414722b */ /* 0x000fe20000000016 */
[----:B------:R-:W-:Y:S02]  /*2d80*/  IMAD.U32 R34, RZ, RZ, UR34 ;  /* 0x00000022ff227e24 */ /* 0x000fe4000f8e00ff */
[----:B------:R-:W-:Y:S02]  /*2d90*/  IMAD.U32 R35, RZ, RZ, UR35 ;  /* 0x00000023ff237e24 */ /* 0x000fe4000f8e00ff */
[----:B------:R-:W-:-:S03]  /*2da0*/  IMAD.WIDE R22, R11, 0x8, R34 ;  /* 0x000000080b167825 */ /* 0x000fc600078e0222 */
[----:B------:R-:W-:-:S08]  /*2db0*/  DADD R20, R26, R20 ;  /* 0x000000001a147229 */ /* 0x000fd00000000014 */
[----:B------:R-:W-:-:S07]  /*2dc0*/  DMUL R20, R20, R38 ;  /* 0x0000002614147228 */ /* 0x000fce0000000000 */
[----:B------:R0:W-:Y:S04]  /*2dd0*/  STG.E.64 desc[UR8][R22.64], R20 ;  /* 0x0000001416007986 */ /* 0x0001e8000c101b08 */
.L_x_461:
[----:B------:R-:W-:Y:S05]  /*2de0*/  BSYNC.RECONVERGENT B1 ;  /* 0x0000000000017941 */ /* 0x000fea0003800200 */
.L_x_449:
[C---:B------:R-:W-:Y:S01]  /*2df0*/  ISETP.GT.U32.AND P0, PT, R14.reuse, 0x1, PT ;  /* 0x000000010e00780c */ /* 0x040fe20003f04070 */
[----:B------:R-:W-:Y:S01]  /*2e00*/  UIADD3 UR4, UPT, UPT, UR4, -0x1, URZ ;  /* 0xffffffff04047890 */ /* 0x000fe2000fffe0ff */
[----:B------:R-:W-:Y:S01]  /*2e10*/  IMAD.IADD R11, R11, 0x1, -R4 ;  /* 0x000000010b0b7824 */ /* 0x000fe200078e0a04 */
[----:B------:R-:W-:Y:S01]  /*2e20*/  IADD3 R9, PT, PT, R9, -R4, RZ ;  /* 0x8000000409097210 */ /* 0x000fe20007ffe0ff */
[----:B------:R-:W-:-:S09]  /*2e30*/  VIADD R14, R14, 0xffffffff ;  /* 0xffffffff0e0e7836 */ /* 0x000fd20000000000 */
[----:B------:R-:W-:Y:S05]  /*2e40*/  @P0 BRA `(.L_x_468) ;  /* 0xffffffec00840947 */ /* 0x000fea000383ffff */
.L_x_447:
[----:B------:R-:W5:Y:S01]  /*2e50*/  LDC.64 R16, c[0x0][0x438] ;  /* 0x00010e00ff107b82 */ /* 0x000f620000000a00 */
[----:B------:R-:W4:Y:S01]  /*2e60*/  LDCU UR4, c[0x0][0x434] ;  /* 0x00008680ff0477ac */ /* 0x000f220008000800 */
[----:B------:R-:W-:Y:S01]  /*2e70*/  DADD R14, R2, 1 ;  /* 0x3ff00000020e7429 */ /* 0x000fe20000000000 */
[----:B------:R-:W4:Y:S05]  /*2e80*/  LDCU UR6, c[0x0][0x418] ;  /* 0x00008300ff0677ac */ /* 0x000f2a0008000800 */
[----:B0123--:R-:W0:Y:S01]  /*2e90*/  LDC.64 R20, c[0x0][0x390] ;  /* 0x0000e400ff147b82 */ /* 0x00fe220000000a00 */
[----:B------:R-:W1:Y:S01]  /*2ea0*/  LDCU UR5, c[0x0][0x400] ;  /* 0x00008000ff0577ac */ /* 0x000e620008000800 */
[----:B------:R-:W-:Y:S01]  /*2eb0*/  UMOV UR10, 0x54442d18 ;  /* 0x54442d18000a7882 */ /* 0x000fe20000000000 */
[----:B------:R-:W-:-:S05]  /*2ec0*/  UMOV UR11, 0x400921fb ;  /* 0x400921fb000b7882 */ /* 0x000fca0000000000 */
[----:B------:R-:W2:Y:S01]  /*2ed0*/  LDC.64 R22, c[0x0][0x388] ;  /* 0x0000e200ff167b82 */ /* 0x000ea20000000a00 */
[----:B----4-:R-:W-:Y:S01]  /*2ee0*/  UISETP.NE.AND UP0, UPT, UR4, 0x1, UPT ;  /* 0x000000010400788c */ /* 0x010fe2000bf05270 */
[----:B------:R-:W-:-:S06]  /*2ef0*/  IMAD R7, R6, UR6, R30 ;  /* 0x0000000606077c24 */ /* 0x000fcc000f8e021e */
[----:B------:R-:W3:Y:S01]  /*2f00*/  LDC.64 R8, c[0x0][0x398] ;  /* 0x0000e600ff087b82 */ /* 0x000ee20000000a00 */
[----:B-----5:R-:W-:Y:S01]  /*2f10*/  DADD R16, -R16, 1 ;  /* 0x3ff0000010107429 */ /* 0x020fe20000000100 */
[----:B-1----:R-:W-:Y:S02]  /*2f20*/  VIADD R25, R5, UR5 ;  /* 0x0000000505197c36 */ /* 0x002fe40008000000 */
[----:B------:R-:W-:-:S05]  /*2f30*/  IMAD.WIDE R18, R7, 0x8, R34 ;  /* 0x0000000807127825 */ /* 0x000fca00078e0222 */
[----:B------:R-:W-:Y:S01]  /*2f40*/  DMUL R16, R16, UR10 ;  /* 0x0000000a10107c28 */ /* 0x000fe20008000000 */
[----:B0-----:R-:W-:-:S04]  /*2f50*/  IMAD.WIDE R20, R7, 0x8, R20 ;  /* 0x0000000807147825 */ /* 0x001fc800078e0214 */
[----:B--2---:R-:W-:-:S04]  /*2f60*/  IMAD.WIDE R22, R7, 0x8, R22 ;  /* 0x0000000807167825 */ /* 0x004fc800078e0216 */
[----:B---3--:R-:W-:Y:S01]  /*2f70*/  IMAD.WIDE R24, R25, 0x8, R8 ;  /* 0x0000000819187825 */ /* 0x008fe200078e0208 */
[----:B------:R-:W-:Y:S06]  /*2f80*/  BRA.U UP0, `(.L_x_469) ;  /* 0x0000001100c07547 */ /* 0x000fec000b800000 */
[----:B------:R-:W0:Y:S01]  /*2f90*/  LDCU UR4, c[0x0][0x404] ;  /* 0x00008080ff0477ac */ /* 0x000e220008000800 */
[----:B------:R-:W-:Y:S01]  /*2fa0*/  IMAD.WIDE R8, R5, 0x8, R8 ;  /* 0x0000000805087825 */ /* 0x000fe200078e0208 */
[----:B------:R-:W1:Y:S03]  /*2fb0*/  LDCU.64 UR28, c[0x0][0x410] ;  /* 0x00008200ff1c77ac */ /* 0x000e660008000a00 */
[----:B------:R-:W-:Y:S01]  /*2fc0*/  IMAD.MOV.U32 R11, RZ, RZ, RZ ;  /* 0x000000ffff0b7224 */ /* 0x000fe200078e00ff */
[----:B------:R-:W-:Y:S01]  /*2fd0*/  IADD3 R32, P0, PT, R8, -0x8, RZ ;  /* 0xfffffff808207810 */ /* 0x000fe20007f1e0ff */
[----:B------:R-:W2:Y:S03]  /*2fe0*/  LDCU UR26, c[0x0][0x414] ;  /* 0x00008280ff1a77ac */ /* 0x000ea60008000800 */
[----:B------:R-:W-:-:S02]  /*2ff0*/  IADD3.X R33, PT, PT, R9, -0x1, RZ, P0, !PT ;  /* 0xffffffff09217810 */ /* 0x000fc400007fe4ff */
[----:B------:R-:W-:Y:S01]  /*3000*/  IADD3 R9, PT, PT, -R4, RZ, RZ ;  /* 0x000000ff04097210 */ /* 0x000fe20007ffe1ff */
[----:B------:R-:W3:Y:S01]  /*3010*/  LDCU UR7, c[0x0][0x424] ;  /* 0x00008480ff0777ac */ /* 0x000ee20008000800 */
[----:B------:R-:W4:Y:S01]  /*3020*/  LDCU.64 UR10, c[0x0][0x428] ;  /* 0x00008500ff0a77ac */ /* 0x000f220008000a00 */
[----:B0-----:R-:W-:Y:S01]  /*3030*/  VIADD R5, R6, -UR4 ;  /* 0x8000000406057c36 */ /* 0x001fe20008000000 */
[----:B------:R-:W0:Y:S03]  /*3040*/  LDCU UR27, c[0x0][0x404] ;  /* 0x00008080ff1b77ac */ /* 0x000e260008000800 */
[----:B------:R-:W-:Y:S01]  /*3050*/  IMAD R35, R5, UR6, R30 ;  /* 0x0000000605237c24 */ /* 0x000fe2000f8e021e */
[----:B------:R-:W0:Y:S01]  /*3060*/  LDCU.64 UR30, c[0x0][0x438] ;  /* 0x00008700ff1e77ac */ /* 0x000e220008000a00 */
[----:B------:R-:W0:Y:S01]  /*3070*/  LDCU.64 UR20, c[0x0][0x3d0] ;  /* 0x00007a00ff1477ac */ /* 0x000e220008000a00 */
[----:B------:R-:W0:Y:S01]  /*3080*/  LDCU.64 UR22, c[0x0][0x3a8] ;  /* 0x00007500ff1677ac */ /* 0x000e220008000a00 */
[----:B------:R-:W0:Y:S01]  /*3090*/  LDCU.128 UR12, c[0x0][0x3c0] ;  /* 0x00007800ff0c77ac */ /* 0x000e220008000c00 */
[----:B------:R-:W0:Y:S01]  /*30a0*/  LDCU.128 UR16, c[0x0][0x3b0] ;  /* 0x00007600ff1077ac */ /* 0x000e220008000c00 */
[----:B------:R-:W-:Y:S01]  /*30b0*/  UIADD3 UR5, UPT, UPT, -UR5, URZ, URZ ;  /* 0x000000ff05057290 */ /* 0x000fe2000fffe1ff */
[----:B-12---:R-:W-:-:S11]  /*30c0*/  UMOV UR4, URZ ;  /* 0x000000ff00047c82 */ /* 0x006fd60008000000 */
.L_x_490:
[----:B------:R-:W-:Y:S01]  /*30d0*/  UISETP.NE.AND UP0, UPT, UR4, URZ, UPT ;  /* 0x000000ff0400728c */ /* 0x000fe2000bf05270 */
[----:B------:R-:W-:Y:S08]  /*30e0*/  BSSY.RECONVERGENT B1, `(.L_x_470) ;  /* 0x000010e000017945 */ /* 0x000ff00003800200 */
[----:B012---:R-:W-:Y:S05]  /*30f0*/  BRA.U !UP0, `(.L_x_471) ;  /* 0x0000001108147547 */ /* 0x007fea000b800000 */
[----:B------:R-:W1:Y:S02]  /*3100*/  LDC.64 R6, c[0x0][0x3a0] ;  /* 0x0000e800ff067b82 */ /* 0x000e640000000a00 */
[----:B-1----:R-:W-:-:S06]  /*3110*/  IMAD.WIDE R6, R35, 0x8, R6 ;  /* 0x0000000823067825 */ /* 0x002fcc00078e0206 */
[----:B------:R-:W4:Y:S01]  /*3120*/  LDG.E.64 R6, desc[UR8][R6.64] ;  /* 0x0000000806067981 */ /* 0x000f22000c1e1b00 */
[----:B------:R-:W-:Y:S01]  /*3130*/  SHF.R.S32.HI R0, RZ, 0x1f, R35 ;  /* 0x0000001fff007819 */ /* 0x000fe20000011423 */
[----:B----4-:R-:W-:-:S14]  /*3140*/  DSETP.GT.AND P0, PT, R6, UR10, PT ;  /* 0x0000000a06007e2a */ /* 0x010fdc000bf04000 */
[----:B------:R-:W-:Y:S05]  /*3150*/  @P0 BRA `(.L_x_472) ;  /* 0x0000000400a40947 */ /* 0x000fea0003800000 */
[----:B------:R-:W-:-:S04]  /*3160*/  IMAD.WIDE R48, R11, 0x8, R20 ;  /* 0x000000080b307825 */ /* 0x000fc800078e0214 */
[C---:B------:R-:W-:Y:S01]  /*3170*/  IMAD.SHL.U32 R42, R35.reuse, 0x8, RZ ;  /* 0x00000008232a7824 */ /* 0x040fe200078e00ff */
[----:B------:R-:W-:Y:S01]  /*3180*/  SHF.L.U64.HI R0, R35, 0x3, R0 ;  /* 0x0000000323007819 */ /* 0x000fe20000010200 */
[----:B------:R-:W2:Y:S01]  /*3190*/  LDG.E.64 R48, desc[UR8][R48.64] ;  /* 0x0000000830307981 */ /* 0x000ea2000c1e1b00 */
[----:B------:R-:W-:Y:S01]  /*31a0*/  IMAD.WIDE R52, R11, 0x8, R18 ;  /* 0x000000080b347825 */ /* 0x000fe200078e0212 */
[----:B------:R-:W1:Y:S01]  /*31b0*/  LDC.64 R46, c[0x0][0x410] ;  /* 0x00010400ff2e7b82 */ /* 0x000e620000000a00 */
[C---:B0-----:R-:W-:Y:S01]  /*31c0*/  IADD3 R38, P0, PT, R42.reuse, UR18, RZ ;  /* 0x000000122a267c10 */ /* 0x041fe2000ff1e0ff */
[----:B------:R-:W4:Y:S01]  /*31d0*/  LDG.E.64 R30, desc[UR8][R32.64] ;  /* 0x00000008201e7981 */ /* 0x000f22000c1e1b00 */
[----:B------:R-:W-:Y:S02]  /*31e0*/  IADD3 R36, P1, PT, R42, UR16, RZ ;  /* 0x000000102a247c10 */ /* 0x000fe4000ff3e0ff */
[C---:B------:R-:W-:Y:S01]  /*31f0*/  IADD3.X R39, PT, PT, R0.reuse, UR19, RZ, P0, !PT ;  /* 0x0000001300277c10 */ /* 0x040fe200087fe4ff */
[----:B------:R-:W3:Y:S01]  /*3200*/  LDG.E.64 R52, desc[UR8][R52.64] ;  /* 0x0000000834347981 */ /* 0x000ee2000c1e1b00 */
[----:B------:R-:W-:-:S02]  /*3210*/  IADD3.X R37, PT, PT, R0, UR17, RZ, P1, !PT ;  /* 0x0000001100257c10 */ /* 0x000fc40008ffe4ff */
[----:B------:R-:W-:Y:S02]  /*3220*/  IADD3 R40, P0, PT, R42, UR12, RZ ;  /* 0x0000000c2a287c10 */ /* 0x000fe4000ff1e0ff */
[----:B------:R-:W4:Y:S02]  /*3230*/  LDG.E.64 R38, desc[UR8][R38.64] ;  /* 0x0000000826267981 */ /* 0x000f24000c1e1b00 */
[----:B------:R-:W-:Y:S02]  /*3240*/  IADD3.X R41, PT, PT, R0, UR13, RZ, P0, !PT ;  /* 0x0000000d00297c10 */ /* 0x000fe400087fe4ff */
[----:B------:R-:W4:Y:S01]  /*3250*/  LDG.E.64 R36, desc[UR8][R36.64] ;  /* 0x0000000824247981 */ /* 0x000f22000c1e1b00 */
[----:B------:R-:W-:-:S03]  /*3260*/  IMAD.WIDE R6, R9, 0x8, R22 ;  /* 0x0000000809067825 */ /* 0x000fc600078e0216 */
[----:B------:R-:W3:Y:S01]  /*3270*/  LDG.E.64 R40, desc[UR8][R40.64] ;  /* 0x0000000828287981 */ /* 0x000ee2000c1e1b00 */
[C---:B------:R-:W-:Y:S02]  /*3280*/  IADD3 R44, P0, PT, R42.reuse, UR20, RZ ;  /* 0x000000142a2c7c10 */ /* 0x040fe4000ff1e0ff */
[----:B------:R-:W-:Y:S01]  /*3290*/  IADD3 R42, P1, PT, R42, UR14, RZ ;  /* 0x0000000e2a2a7c10 */ /* 0x000fe2000ff3e0ff */
[----:B------:R-:W3:Y:S01]  /*32a0*/  LDG.E.64 R26, desc[UR8][R6.64] ;  /* 0x00000008061a7981 */ /* 0x000ee2000c1e1b00 */
[C---:B------:R-:W-:Y:S02]  /*32b0*/  IADD3.X R45, PT, PT, R0.reuse, UR21, RZ, P0, !PT ;  /* 0x00000015002d7c10 */ /* 0x040fe400087fe4ff */
[----:B------:R-:W-:-:S04]  /*32c0*/  IADD3.X R43, PT, PT, R0, UR15, RZ, P1, !PT ;  /* 0x0000000f002b7c10 */ /* 0x000fc80008ffe4ff */
        /* <DEDUP_REMOVED lines=11> */
[----:B--2---:R-:W-:-:S08]  /*3380*/  DMUL R56, R54, R48 ;  /* 0x0000003036387228 */ /* 0x004fd00000000000 */
[----:B------:R-:W-:-:S08]  /*3390*/  DFMA R46, R56, R46, R48 ;  /* 0x0000002e382e722b */ /* 0x000fd00000000030 */
[----:B------:R-:W-:Y:S02]  /*33a0*/  DFMA R46, R54, R46, R56 ;  /* 0x0000002e362e722b */ /* 0x000fe40000000038 */
[----:B----4-:R-:W-:Y:S01]  /*33b0*/  DADD R54, R38, R36 ;  /* 0x0000000026367229 */ /* 0x010fe20000000024 */
[----:B------:R-:W-:-:S07]  /*33c0*/  FSETP.GEU.AND P1, PT, |R49|, 6.5827683646048100446e-37, PT ;  /* 0x036000003100780b */ /* 0x000fce0003f2e200 */
[----:B------:R-:W-:-:S05]  /*33d0*/  FFMA R0, RZ, R51, R47 ;  /* 0x00000033ff007223 */ /* 0x000fca000000002f */
[----:B------:R-:W-:Y:S01]  /*33e0*/  FSETP.GT.AND P0, PT, |R0|, 1.469367938527859385e-39, PT ;  /* 0x001000000000780b */ /* 0x000fe20003f04200 */
[----:B---3--:R-:W-:Y:S02]  /*33f0*/  DMUL R52, R38, R52 ;  /* 0x0000003426347228 */ /* 0x008fe40000000000 */
[----:B------:R-:W-:-:S06]  /*3400*/  DADD R54, -R40, R54 ;  /* 0x0000000028367229 */ /* 0x000fcc0000000136 */
[----:B------:R-:W-:Y:S02]  /*3410*/  DFMA R26, R40, R26, -R52 ;  /* 0x0000001a281a722b */ /* 0x000fe40000000834 */
[----:B------:R-:W-:Y:S02]  /*3420*/  DMUL R30, R30, R54 ;  /* 0x000000361e1e7228 */ /* 0x000fe40000000000 */
[----:B------:R-:W-:Y:S09]  /*3430*/  @P0 BRA P1, `(.L_x_474) ;  /* 0x0000000000100947 */ /* 0x000ff20000800000 */
[----:B------:R-:W-:Y:S01]  /*3440*/  MOV R46, R48 ;  /* 0x00000030002e7202 */ /* 0x000fe20000000f00 */
[----:B------:R-:W-:Y:S01]  /*3450*/  IMAD.MOV.U32 R47, RZ, RZ, R49 ;  /* 0x000000ffff2f7224 */ /* 0x000fe200078e0031 */
[----:B------:R-:W-:-:S07]  /*3460*/  MOV R0, 0x3480 ;  /* 0x0000348000007802 */ /* 0x000fce0000000f00 */
[----:B-----5:R-:W-:Y:S05]  /*3470*/  CALL.REL.NOINC `($__internal_6_$__cuda_sm20_div_rn_f64_full) ;  /* 0x0000002000d87944 */ /* 0x020fea0003c00000 */
.L_x_474:
[----:B------:R-:W-:Y:S05]  /*3480*/  BSYNC.RECONVERGENT B2 ;  /* 0x0000000000027941 */ /* 0x000fea0003800200 */
.L_x_473:
[----:B------:R-:W-:Y:S01]  /*3490*/  IMAD.WIDE R52, R9, 0x8, R20 ;  /* 0x0000000809347825 */ /* 0x000fe200078e0214 */
[----:B------:R-:W0:Y:S05]  /*34a0*/  LDC.64 R48, c[0x0][0x410] ;  /* 0x00010400ff307b82 */ /* 0x000e2a0000000a00 */
[----:B------:R-:W2:Y:S01]  /*34b0*/  LDG.E.64 R52, desc[UR8][R52.64] ;  /* 0x0000000834347981 */ /* 0x000ea2000c1e1b00 */
[----:B------:R-:W-:Y:S01]  /*34c0*/  IMAD.MOV.U32 R54, RZ, RZ, 0x1 ;  /* 0x00000001ff367424 */ /* 0x000fe200078e00ff */
[----:B-----5:R-:W-:Y:S01]  /*34d0*/  DMUL R44, R44, R38 ;  /* 0x000000262c2c7228 */ /* 0x020fe20000000000 */
        /* <DEDUP_REMOVED lines=23> */
.L_x_476:
[----:B------:R-:W-:Y:S05]  /*3650*/  BSYNC.RECONVERGENT B2 ;  /* 0x0000000000027941 */ /* 0x000fea0003800200 */
.L_x_475:
        /* <DEDUP_REMOVED lines=15> */
[----:B------:R-:W-:Y:S05]  /*3750*/  CALL.REL.NOINC `($__internal_5_$__cuda_sm20_dblrcp_rn_slowpath_v3) ;  /* 0x0000001c00747944 */ /* 0x000fea0003c00000 */
[----:B------:R-:W-:Y:S02]  /*3760*/  IMAD.MOV.U32 R46, RZ, RZ, R36 ;  /* 0x000000ffff2e7224 */ /* 0x000fe400078e0024 */
[----:B------:R-:W-:-:S07]  /*3770*/  IMAD.MOV.U32 R47, RZ, RZ, R37 ;  /* 0x000000ffff2f7224 */ /* 0x000fce00078e0025 */
.L_x_478:
[----:B------:R-:W-:Y:S05]  /*3780*/  BSYNC.RECONVERGENT B0 ;  /* 0x0000000000007941 */ /* 0x000fea0003800200 */
.L_x_477:
[----:B------:R-:W-:Y:S01]  /*3790*/  DFMA R26, R30, R12, R26 ;  /* 0x0000000c1e1a722b */ /* 0x000fe2000000001a */
[----:B------:R-:W-:-:S07]  /*37a0*/  IMAD.WIDE R6, R4, 0x8, R6 ;  /* 0x0000000804067825 */ /* 0x000fce00078e0206 */
[----:B------:R-:W-:-:S08]  /*37b0*/  DADD R26, R42, R26 ;  /* 0x000000002a1a7229 */ /* 0x000fd0000000001a */
[----:B------:R-:W-:-:S07]  /*37c0*/  DMUL R26, R26, R46 ;  /* 0x0000002e1a1a7228 */ /* 0x000fce0000000000 */
[----:B------:R2:W-:Y:S01]  /*37d0*/  STG.E.64 desc[UR8][R6.64], R26 ;  /* 0x0000001a06007986 */ /* 0x0005e2000c101b08 */
[----:B------:R-:W-:Y:S05]  /*37e0*/  BRA `(.L_x_479) ;  /* 0x0000000800747947 */ /* 0x000fea0003800000 */
.L_x_472:
[----:B------:R-:W-:Y:S01]  /*37f0*/  IMAD.WIDE R30, R11, 0x8, R18 ;  /* 0x000000080b1e7825 */ /* 0x000fe200078e0212 */
[----:B------:R-:W1:Y:S03]  /*3800*/  LDC.64 R26, c[0x0][0x3d8] ;  /* 0x0000f600ff1a7b82 */ /* 0x000e660000000a00 */
[----:B------:R-:W-:Y:S02]  /*3810*/  IMAD.WIDE R6, R9, 0x8, R22 ;  /* 0x0000000809067825 */ /* 0x000fe400078e0216 */
[----:B------:R-:W2:Y:S01]  /*3820*/  LDG.E.64 R30, desc[UR8][R30.64] ;  /* 0x000000081e1e7981 */ /* 0x000ea2000c1e1b00 */
[C---:B0-----:R-:W-:Y:S02]  /*3830*/  LEA R38, P0, R35.reuse, UR22, 0x3 ;  /* 0x0000001623267c11 */ /* 0x041fe4000f8018ff */
[----:B------:R-:W0:Y:S01]  /*3840*/  LDC.64 R42, c[0x0][0x420] ;  /* 0x00010800ff2a7b82 */ /* 0x000e220000000a00 */
[----:B------:R-:W2:Y:S01]  /*3850*/  LDG.E.64 R36, desc[UR8][R6.64] ;  /* 0x0000000806247981 */ /* 0x000ea2000c1e1b00 */
[----:B------:R-:W-:-:S06]  /*3860*/  LEA.HI.X R39, R35, UR23, R0, 0x3, P0 ;  /* 0x0000001723277c11 */ /* 0x000fcc00080f1c00 */
[----:B------:R-:W5:Y:S01]  /*3870*/  LDG.E.64 R38, desc[UR8][R38.64] ;  /* 0x0000000826267981 */ /* 0x000f62000c1e1b00 */
[----:B-1----:R-:W-:-:S06]  /*3880*/  IMAD.WIDE R26, R5, 0x8, R26 ;  /* 0x00000008051a7825 */ /* 0x002fcc00078e021a */
[----:B------:R-:W5:Y:S01]  /*3890*/  LDG.E.64 R26, desc[UR8][R26.64] ;  /* 0x000000081a1a7981 */ /* 0x000f62000c1e1b00 */
[----:B---3--:R-:W0:Y:S01]  /*38a0*/  MUFU.RCP64H R41, UR7 ;  /* 0x0000000700297d08 */ /* 0x008e220008001800 */
[----:B------:R-:W-:-:S06]  /*38b0*/  IMAD.MOV.U32 R40, RZ, RZ, 0x1 ;  /* 0x00000001ff287424 */ /* 0x000fcc00078e00ff */
[----:B0-----:R-:W-:-:S08]  /*38c0*/  DFMA R44, R40, -R42, 1 ;  /* 0x3ff00000282c742b */ /* 0x001fd0000000082a */
        /* <DEDUP_REMOVED lines=19> */
[----:B-----5:R-:W-:Y:S05]  /*3a00*/  CALL.REL.NOINC `($__internal_6_$__cuda_sm20_div_rn_f64_full) ;  /* 0x0000001c00747944 */ /* 0x020fea0003c00000 */
.L_x_481:
[----:B------:R-:W-:Y:S05]  /*3a10*/  BSYNC.RECONVERGENT B2 ;  /* 0x0000000000027941 */ /* 0x000fea0003800200 */
.L_x_480:
[----:B-----5:R-:W-:Y:S01]  /*3a20*/  DADD R40, -R26, 1 ;  /* 0x3ff000001a287429 */ /* 0x020fe20000000100 */
[----:B------:R-:W-:Y:S01]  /*3a30*/  MOV R42, 0x1 ;  /* 0x00000001002a7802 */ /* 0x000fe20000000f00 */
        /* <DEDUP_REMOVED lines=21> */
[----:B------:R-:W-:Y:S05]  /*3b90*/  CALL.REL.NOINC `($__internal_6_$__cuda_sm20_div_rn_f64_full) ;  /* 0x0000001c00107944 */ /* 0x000fea0003c00000 */
[----:B------:R-:W-:Y:S01]  /*3ba0*/  IMAD.MOV.U32 R40, RZ, RZ, R46 ;  /* 0x000000ffff287224 */ /* 0x000fe200078e002e */
[----:B------:R-:W-:-:S07]  /*3bb0*/  MOV R41, R47 ;  /* 0x0000002f00297202 */ /* 0x000fce0000000f00 */
.L_x_483:
[----:B------:R-:W-:Y:S05]  /*3bc0*/  BSYNC.RECONVERGENT B2 ;  /* 0x0000000000027941 */ /* 0x000fea0003800200 */
.L_x_482:
[----:B------:R-:W-:Y:S01]  /*3bd0*/  IMAD.WIDE R42, R9, 0x8, R20 ;  /* 0x00000008092a7825 */ /* 0x000fe200078e0214 */
[----:B------:R-:W0:Y:S03]  /*3be0*/  LDC.64 R44, c[0x0][0x410] ;  /* 0x00010400ff2c7b82 */ /* 0x000e260000000a00 */
[----:B------:R-:W-:Y:S02]  /*3bf0*/  IMAD.WIDE R46, R4, 0x8, R42 ;  /* 0x00000008042e7825 */ /* 0x000fe400078e022a */
[----:B------:R-:W2:Y:S04]  /*3c00*/  LDG.E.64 R42, desc[UR8][R42.64] ;  /* 0x000000082a2a7981 */ /* 0x000ea8000c1e1b00 */
[----:B------:R-:W3:Y:S01]  /*3c10*/  LDG.E.64 R46, desc[UR8][R46.64] ;  /* 0x000000082e2e7981 */ /* 0x000ee2000c1e1b00 */
[----:B------:R-:W0:Y:S01]  /*3c20*/  MUFU.RCP64H R49, UR26 ;  /* 0x0000001a00317d08 */ /* 0x000e220008001800 */
[----:B------:R-:W-:-:S06]  /*3c30*/  IMAD.MOV.U32 R48, RZ, RZ, 0x1 ;  /* 0x00000001ff307424 */ /* 0x000fcc00078e00ff */
[----:B0-----:R-:W-:-:S08]  /*3c40*/  DFMA R50, R48, -R44, 1 ;  /* 0x3ff000003032742b */ /* 0x001fd0000000082c */
[----:B------:R-:W-:Y:S02]  /*3c50*/  DFMA R50, R50, R50, R50 ;  /* 0x000000323232722b */ /* 0x000fe40000000032 */
[----:B------:R-:W-:-:S06]  /*3c60*/  DFMA R30, R38, R30, R2 ;  /* 0x0000001e261e722b */ /* 0x000fcc0000000002 */
[----:B------:R-:W-:Y:S02]  /*3c70*/  DFMA R50, R48, R50, R48 ;  /* 0x000000323032722b */ /* 0x000fe40000000030 */
[----:B------:R-:W-:-:S06]  /*3c80*/  DADD R30, R30, 1 ;  /* 0x3ff000001e1e7429 */ /* 0x000fcc0000000000 */
[----:B------:R-:W-:-:S08]  /*3c90*/  DFMA R38, R50, -R44, 1 ;  /* 0x3ff000003226742b */ /* 0x000fd0000000082c */
[----:B------:R-:W-:Y:S01]  /*3ca0*/  DFMA R50, R50, R38, R50 ;  /* 0x000000263232722b */ /* 0x000fe20000000032 */
[----:B------:R-:W-:Y:S01]  /*3cb0*/  BSSY.RECONVERGENT B2, `(.L_x_484) ;  /* 0x0000011000027945 */ /* 0x000fe20003800200 */
[----:B---3--:R-:W-:-:S08]  /*3cc0*/  DMUL R46, R30, R46 ;  /* 0x0000002e1e2e7228 */ /* 0x008fd00000000000 */
[----:B------:R-:W-:-:S08]  /*3cd0*/  DMUL R38, R50, R46 ;  /* 0x0000002e32267228 */ /* 0x000fd00000000000 */
[----:B------:R-:W-:-:S08]  /*3ce0*/  DFMA R44, R38, -R44, R46 ;  /* 0x8000002c262c722b */ /* 0x000fd0000000002e */
[----:B------:R-:W-:Y:S01]  /*3cf0*/  DFMA R38, R50, R44, R38 ;  /* 0x0000002c3226722b */ /* 0x000fe20000000026 */
[----:B------:R-:W-:-:S09]  /*3d00*/  FSETP.GEU.AND P1, PT, |R47|, 6.5827683646048100446e-37, PT ;  /* 0x036000002f00780b */ /* 0x000fd20003f2e200 */
[----:B------:R-:W-:-:S05]  /*3d10*/  FFMA R0, RZ, UR26, R39 ;  /* 0x0000001aff007c23 */ /* 0x000fca0008000027 */
[----:B------:R-:W-:Y:S01]  /*3d20*/  FSETP.GT.AND P0, PT, |R0|, 1.469367938527859385e-39, PT ;  /* 0x001000000000780b */ /* 0x000fe20003f04200 */
[----:B--2---:R-:W-:-:S12]  /*3d30*/  DMUL R30, R14, R42 ;  /* 0x0000002a0e1e7228 */ /* 0x004fd80000000000 */
[----:B------:R-:W-:Y:S05]  /*3d40*/  @P0 BRA P1, `(.L_x_485) ;  /* 0x00000000001c0947 */ /* 0x000fea0000800000 */
[----:B------:R-:W0:Y:S01]  /*3d50*/  LDCU.64 UR24, c[0x0][0x410] ;  /* 0x00008200ff1877ac */ /* 0x000e220008000a00 */
[----:B------:R-:W-:Y:S01]  /*3d60*/  MOV R0, 0x3da0 ;  /* 0x00003da000007802 */ /* 0x000fe20000000f00 */
[----:B0-----:R-:W-:Y:S02]  /*3d70*/  IMAD.U32 R50, RZ, RZ, UR24 ;  /* 0x00000018ff327e24 */ /* 0x001fe4000f8e00ff */
[----:B------:R-:W-:-:S07]  /*3d80*/  IMAD.U32 R51, RZ, RZ, UR25 ;  /* 0x00000019ff337e24 */ /* 0x000fce000f8e00ff */
[----:B------:R-:W-:Y:S05]  /*3d90*/  CALL.REL.NOINC `($__internal_6_$__cuda_sm20_div_rn_f64_full) ;  /* 0x0000001800907944 */ /* 0x000fea0003c00000 */
[----:B------:R-:W-:Y:S01]  /*3da0*/  MOV R38, R46 ;  /* 0x0000002e00267202 */ /* 0x000fe20000000f00 */
[----:B------:R-:W-:-:S07]  /*3db0*/  IMAD.MOV.U32 R39, RZ, RZ, R47 ;  /* 0x000000ffff277224 */ /* 0x000fce00078e002f */
.L_x_485:
[----:B------:R-:W-:Y:S05]  /*3dc0*/  BSYNC.RECONVERGENT B2 ;  /* 0x0000000000027941 */ /* 0x000fea0003800200 */
.L_x_484:
        /* <DEDUP_REMOVED lines=23> */
.L_x_487:
[----:B------:R-:W-:Y:S05]  /*3f40*/  BSYNC.RECONVERGENT B2 ;  /* 0x0000000000027941 */ /* 0x000fea0003800200 */
.L_x_486:
        /* <DEDUP_REMOVED lines=26> */
.L_x_489:
[----:B------:R-:W-:Y:S05]  /*40f0*/  BSYNC.RECONVERGENT B2 ;  /* 0x0000000000027941 */ /* 0x000fea0003800200 */
.L_x_488:
[----:B------:R-:W-:Y:S01]  /*4100*/  DADD R36, R36, R40 ;  /* 0x0000000024247229 */ /* 0x000fe20000000028 */
[----:B------:R-:W-:-:S07]  /*4110*/  IMAD.WIDE R6, R4, 0x8, R6 ;  /* 0x0000000804067825 */ /* 0x000fce00078e0206 */
[----:B------:R-:W-:-:S07]  /*4120*/  DFMA R36, R38, R30, R36 ;  /* 0x0000001e2624722b */ /* 0x000fce0000000024 */
[----:B------:R1:W-:Y:S01]  /*4130*/  STG.E.64 desc[UR8][R6.64], R36 ;  /* 0x0000002406007986 */ /* 0x0003e2000c101b08 */
[----:B------:R-:W-:Y:S05]  /*4140*/  BRA `(.L_x_479) ;  /* 0x00000000001c7947 */ /* 0x000fea0003800000 */
.L_x_471:
[----:B------:R-:W2:Y:S04]  /*4150*/  LDG.E.64 R6, desc[UR8][R20.64] ;  /* 0x0000000814067981 */ /* 0x000ea8000c1e1b00 */
[----:B------:R-:W2:Y:S04]  /*4160*/  LDG.E.64 R26, desc[UR8][R18.64] ;  /* 0x00000008121a7981 */ /* 0x000ea8000c1e1b00 */
[----:B------:R-:W5:Y:S01]  /*4170*/  LDG.E.64 R30, desc[UR8][R24.64] ;  /* 0x00000008181e7981 */ /* 0x000f62000c1e1b00 */
[----:B--2---:R-:W-:Y:S02]  /*4180*/  DADD R6, R6, R26 ;  /* 0x0000000006067229 */ /* 0x004fe4000000001a */
[----:B-----5:R-:W-:-:S08]  /*4190*/  DMUL R30, R16, R30 ;  /* 0x0000001e101e7228 */ /* 0x020fd00000000000 */
[----:B0-----:R-:W-:-:S07]  /*41a0*/  DFMA R6, R6, UR30, R30 ;  /* 0x0000001e06067c2b */ /* 0x001fce000800001e */
[----:B------:R0:W-:Y:S04]  /*41b0*/  STG.E.64 desc[UR8][R22.64], R6 ;  /* 0x0000000616007986 */ /* 0x0001e8000c101b08 */
.L_x_479:
[----:B---34-:R-:W-:Y:S05]  /*41c0*/  BSYNC.RECONVERGENT B1 ;  /* 0x0000000000017941 */ /* 0x018fea0003800200 */
.L_x_470:
[----:B------:R-:W-:Y:S01]  /*41d0*/  UIADD3 UR6, UPT, UPT, UR5, 0x1, URZ ;  /* 0x0000000105067890 */ /* 0x000fe2000fffe0ff */
[----:B------:R-:W-:Y:S01]  /*41e0*/  IADD3 R32, P0, PT, R32, 0x8, RZ ;  /* 0x0000000820207810 */ /* 0x000fe20007f1e0ff */
[----:B------:R-:W-:-:S04]  /*41f0*/  VIADD R5, R5, UR27 ;  /* 0x0000001b05057c36 */ /* 0x000fc80008000000 */
[----:B------:R-:W-:Y:S01]  /*4200*/  IMAD.X R33, RZ, RZ, R33, P0 ;  /* 0x000000ffff217224 */ /* 0x000fe200000e0621 */
[----:B------:R-:W-:-:S13]  /*4210*/  ISETP.NE.AND P0, PT, RZ, UR6, PT ;  /* 0x00000006ff007c0c */ /* 0x000fda000bf05270 */
[----:B------:R-:W-:Y:S05]  /*4220*/  @!P0 EXIT ;  /* 0x000000000000894d */ /* 0x000fea0003800000 */
[----:B------:R-:W-:Y:S01]  /*4230*/  IADD3 R11, PT, PT, R11, R4, RZ ;  /* 0x000000040b0b7210 */ /* 0x000fe20007ffe0ff */
[--C-:B------:R-:W-:Y:S01]  /*4240*/  IMAD.IADD R9, R9, 0x1, R4.reuse ;  /* 0x0000000109097824 */ /* 0x100fe200078e0204 */
[----:B------:R-:W-:Y:S01]  /*4250*/  UIADD3 UR4, UPT, UPT, UR4, 0x1, URZ ;  /* 0x0000000104047890 */ /* 0x000fe2000fffe0ff */
[----:B------:R-:W-:Y:S01]  /*4260*/  IMAD.IADD R35, R35, 0x1, R4 ;  /* 0x0000000123237824 */ /* 0x000fe200078e0204 */
[----:B------:R-:W-:Y:S01]  /*4270*/  UMOV UR5, UR6 ;  /* 0x0000000600057c82 */ /* 0x000fe20008000000 */
[----:B------:R-:W-:Y:S09]  /*4280*/  BRA `(.L_x_490) ;  /* 0xffffffec00907947 */ /* 0x000ff2000383ffff */
.L_x_469:
[----:B------:R-:W0:Y:S01]  /*4290*/  LDC.64 R26, c[0x0][0x3e0] ;  /* 0x0000f800ff1a7b82 */ /* 0x000e220000000a00 */
[----:B------:R-:W1:Y:S01]  /*42a0*/  LDCU UR4, c[0x0][0x404] ;  /* 0x00008080ff0477ac */ /* 0x000e620008000800 */
[----:B------:R-:W-:Y:S01]  /*42b0*/  IMAD.WIDE R8, R5, 0x8, R8 ;  /* 0x0000000805087825 */ /* 0x000fe200078e0208 */
[----:B------:R-:W2:Y:S03]  /*42c0*/  LDCU.64 UR18, c[0x0][0x410] ;  /* 0x00008200ff1277ac */ /* 0x000ea60008000a00 */
[----:B------:R-:W-:Y:S01]  /*42d0*/  IMAD.MOV.U32 R11, RZ, RZ, RZ ;  /* 0x000000ffff0b7224 */ /* 0x000fe200078e00ff */
[----:B------:R-:W3:Y:S01]  /*42e0*/  LDCU UR16, c[0x0][0x414] ;  /* 0x00008280ff1077ac */ /* 0x000ee20008000800 */
[----:B------:R-:W4:Y:S01]  /*42f0*/  LDCU UR7, c[0x0][0x424] ;  /* 0x00008480ff0777ac */ /* 0x000f220008000800 */
[----:B------:R-:W0:Y:S01]  /*4300*/  LDCU.64 UR10, c[0x0][0x428] ;  /* 0x00008500ff0a77ac */ /* 0x000e220008000a00 */
[----:B-1----:R-:W-:Y:S01]  /*4310*/  VIADD R5, R6, -UR4 ;  /* 0x8000000406057c36 */ /* 0x002fe20008000000 */
[----:B------:R-:W-:Y:S01]  /*4320*/  IADD3 R6, P0, PT, R8, -0x8, RZ ;  /* 0xfffffff808067810 */ /* 0x000fe20007f1e0ff */
[----:B------:R-:W1:Y:S02]  /*4330*/  LDCU.64 UR20, c[0x0][0x3d0] ;  /* 0x00007a00ff1477ac */ /* 0x000e640008000a00 */
[----:B------:R-:W-:Y:S01]  /*4340*/  IMAD R5, R5, UR6, R30 ;  /* 0x0000000605057c24 */ /* 0x000fe2000f8e021e */
[----:B0-----:R-:W-:Y:S01]  /*4350*/  DADD R26, -R26, 1 ;  /* 0x3ff000001a1a7429 */ /* 0x001fe20000000100 */
[----:B------:R-:W-:Y:S01]  /*4360*/  IADD3.X R7, PT, PT, R9, -0x1, RZ, P0, !PT ;  /* 0xffffffff09077810 */ /* 0x000fe200007fe4ff */
[----:B------:R-:W0:Y:S01]  /*4370*/  LDCU.64 UR12, c[0x0][0x3a8] ;  /* 0x00007500ff0c77ac */ /* 0x000e220008000a00 */
[----:B------:R-:W-:Y:S01]  /*4380*/  IADD3 R9, PT, PT, -R4, RZ, RZ ;  /* 0x000000ff04097210 */ /* 0x000fe20007ffe1ff */
[----:B------:R-:W0:Y:S04]  /*4390*/  LDCU.128 UR24, c[0x0][0x3c0] ;  /* 0x00007800ff1877ac */ /* 0x000e280008000c00 */
[----:B------:R-:W-:Y:S01]  /*43a0*/  DMUL R28, R26, R28 ;  /* 0x0000001c1a1c7228 */ /* 0x000fe20000000000 */
[----:B------:R-:W0:Y:S01]  /*43b0*/  LDCU.128 UR28, c[0x0][0x3b0] ;  /* 0x00007600ff1c77ac */ /* 0x000e220008000c00 */
[----:B------:R-:W-:Y:S01]  /*43c0*/  UIADD3 UR5, UPT, UPT, -UR5, URZ, URZ ;  /* 0x000000ff05057290 */ /* 0x000fe2000fffe1ff */
[----:B-1234-:R-:W-:-:S11]  /*43d0*/  UMOV UR4, URZ ;  /* 0x000000ff00047c82 */ /* 0x01efd60008000000 */
.L_x_510:
[----:B------:R-:W-:-:S13]  /*43e0*/  ISETP.NE.AND P0, PT, RZ, UR4, PT ;  /* 0x00000004ff007c0c */ /* 0x000fda000bf05270 */
[----:B01----:R-:W2:Y:S01]  /*43f0*/  @!P0 LDG.E.64 R30, desc[UR8][R20.64] ;  /* 0x00000008141e8981 */ /* 0x003ea2000c1e1b00 */
[----:B------:R-:W1:Y:S03]  /*4400*/  @!P0 LDC.64 R36, c[0x0][0x438] ;  /* 0x00010e00ff248b82 */ /* 0x000e660000000a00 */
[----:B------:R-:W2:Y:S04]  /*4410*/  @!P0 LDG.E.64 R32, desc[UR8][R18.64] ;  /* 0x0000000812208981 */ /* 0x000ea8000c1e1b00 */
[----:B------:R-:W3:Y:S01]  /*4420*/  @!P0 LDG.E.64 R34, desc[UR8][R24.64] ;  /* 0x0000000818228981 */ /* 0x000ee2000c1e1b00 */
[----:B--2---:R-:W-:Y:S02]  /*4430*/  @!P0 DADD R30, R30, R32 ;  /* 0x000000001e1e8229 */ /* 0x004fe40000000020 */
[----:B---3--:R-:W-:-:S08]  /*4440*/  @!P0 DMUL R34, R16, R34 ;  /* 0x0000002210228228 */ /* 0x008fd00000000000 */
[----:B-1----:R-:W-:-:S07]  /*4450*/  @!P0 DFMA R30, R30, R36, R34 ;  /* 0x000000241e1e822b */ /* 0x002fce0000000022 */
[----:B------:R1:W-:Y:S01]  /*4460*/  @!P0 STG.E.64 desc[UR8][R22.64], R30 ;  /* 0x0000001e16008986 */ /* 0x0003e2000c101b08 */
[----:B------:R-:W-:Y:S05]  /*4470*/  @!P0 BRA `(.L_x_491) ;  /* 0x0000001000048947 */ /* 0x000fea0003800000 */
[----:B-1----:R-:W1:Y:S02]  /*4480*/  LDC.64 R30, c[0x0][0x3a0] ;  /* 0x0000e800ff1e7b82 */ /* 0x002e640000000a00 */
[----:B-1----:R-:W-:-:S06]  /*4490*/  IMAD.WIDE R30, R5, 0x8, R30 ;  /* 0x00000008051e7825 */ /* 0x002fcc00078e021e */
[----:B------:R-:W2:Y:S01]  /*44a0*/  LDG.E.64 R30, desc[UR8][R30.64] ;  /* 0x000000081e1e7981 */ /* 0x000ea2000c1e1b00 */
[----:B------:R-:W-:Y:S01]  /*44b0*/  BSSY.RECONVERGENT B1, `(.L_x_491) ;  /* 0x00000fd000017945 */ /* 0x000fe20003800200 */
[----:B------:R-:W-:Y:S01]  /*44c0*/  SHF.R.S32.HI R0, RZ, 0x1f, R5 ;  /* 0x0000001fff007819 */ /* 0x000fe20000011405 */
[----:B--2---:R-:W-:-:S14]  /*44d0*/  DSETP.GT.AND P0, PT, R30, UR10, PT ;  /* 0x0000000a1e007e2a */ /* 0x004fdc000bf04000 */
[----:B------:R-:W-:Y:S05]  /*44e0*/  @!P0 BRA `(.L_x_492) ;  /* 0x0000000800448947 */ /* 0x000fea0003800000 */
[----:B------:R-:W-:-:S04]  /*44f0*/  IMAD.WIDE R32, R11, 0x8, R18 ;  /* 0x000000080b207825 */ /* 0x000fc800078e0212 */
[----:B------:R-:W-:Y:S01]  /*4500*/  IMAD.WIDE R36, R9, 0x8, R22 ;  /* 0x0000000809247825 */ /* 0x000fe200078e0216 */
[C---:B0-----:R-:W-:Y:S01]  /*4510*/  LEA R30, P0, R5.reuse, UR12, 0x3 ;  /* 0x0000000c051e7c11 */ /* 0x041fe2000f8018ff */
[----:B------:R-:W2:Y:S01]  /*4520*/  LDG.E.64 R32, desc[UR8][R32.64] ;  /* 0x0000000820207981 */ /* 0x000ea2000c1e1b00 */
[----:B------:R-:W0:Y:S03]  /*4530*/  LDC.64 R40, c[0x0][0x420] ;  /* 0x00010800ff287b82 */ /* 0x000e260000000a00 */
[----:B------:R-:W2:Y:S01]  /*4540*/  LDG.E.64 R34, desc[UR8][R36.64] ;  /* 0x0000000824227981 */ /* 0x000ea2000c1e1b00 */
[----:B------:R-:W-:-:S06]  /*4550*/  LEA.HI.X R31, R5, UR13, R0, 0x3, P0 ;  /* 0x0000000d051f7c11 */ /* 0x000fcc00080f1c00 */
[----:B------:R-:W5:Y:S01]  /*4560*/  LDG.E.64 R30, desc[UR8][R30.64] ;  /* 0x000000081e1e7981 */ /* 0x000f62000c1e1b00 */
        /* <DEDUP_REMOVED lines=23> */
.L_x_494:
[----:B------:R-:W-:Y:S05]  /*46e0*/  BSYNC.RECONVERGENT B2 ;  /* 0x0000000000027941 */ /* 0x000fea0003800200 */
.L_x_493:
[----:B-----5:R-:W-:Y:S01]  /*46f0*/  DFMA R32, R28, R30, 2 ;  /* 0x400000001c20742b */ /* 0x020fe2000000001e */
[----:B------:R-:W-:Y:S01]  /*4700*/  IMAD.MOV.U32 R38, RZ, RZ, 0x1 ;  /* 0x00000001ff267424 */ /* 0x000fe200078e00ff */
[----:B------:R-:W-:Y:S01]  /*4710*/  DMUL R46, R26, R46 ;  /* 0x0000002e1a2e7228 */ /* 0x000fe20000000000 */
[----:B------:R-:W-:Y:S03]  /*4720*/  BSSY.RECONVERGENT B2, `(.L_x_495) ;  /* 0x0000015000027945 */ /* 0x000fe60003800200 */
[----:B------:R-:W0:Y:S04]  /*4730*/  MUFU.RCP64H R39, R33 ;  /* 0x0000002100277308 */ /* 0x000e280000001800 */
[----:B------:R-:W-:-:S10]  /*4740*/  DMUL R46, R30, R46 ;  /* 0x0000002e1e2e7228 */ /* 0x000fd40000000000 */
        /* <DEDUP_REMOVED lines=15> */
[----:B------:R-:W-:Y:S05]  /*4840*/  CALL.REL.NOINC `($__internal_6_$__cuda_sm20_div_rn_f64_full) ;  /* 0x0000000c00e47944 */ /* 0x000fea0003c00000 */
[----:B------:R-:W-:Y:S02]  /*4850*/  IMAD.MOV.U32 R40, RZ, RZ, R46 ;  /* 0x000000ffff287224 */ /* 0x000fe400078e002e */
[----:B------:R-:W-:-:S07]  /*4860*/  IMAD.MOV.U32 R41, RZ, RZ, R47 ;  /* 0x000000ffff297224 */ /* 0x000fce00078e002f */
.L_x_496:
[----:B------:R-:W-:Y:S05]  /*4870*/  BSYNC.RECONVERGENT B2 ;  /* 0x0000000000027941 */ /* 0x000fea0003800200 */
.L_x_495:
[----:B------:R-:W-:Y:S01]  /*4880*/  IMAD.WIDE R42, R9, 0x8, R20 ;  /* 0x00000008092a7825 */ /* 0x000fe200078e0214 */
[----:B------:R-:W0:Y:S03]  /*4890*/  LDC.64 R38, c[0x0][0x410] ;  /* 0x00010400ff267b82 */ /* 0x000e260000000a00 */
[----:B------:R-:W-:Y:S02]  /*48a0*/  IMAD.WIDE R44, R4, 0x8, R42 ;  /* 0x00000008042c7825 */ /* 0x000fe400078e022a */
[----:B------:R-:W2:Y:S04]  /*48b0*/  LDG.E.64 R42, desc[UR8][R42.64] ;  /* 0x000000082a2a7981 */ /* 0x000ea8000c1e1b00 */
[----:B------:R-:W3:Y:S01]  /*48c0*/  LDG.E.64 R44, desc[UR8][R44.64] ;  /* 0x000000082c2c7981 */ /* 0x000ee2000c1e1b00 */
[----:B------:R-:W0:Y:S01]  /*48d0*/  MUFU.RCP64H R47, UR16 ;  /* 0x00000010002f7d08 */ /* 0x000e220008001800 */
[----:B------:R-:W-:-:S06]  /*48e0*/  MOV R46, 0x1 ;  /* 0x00000001002e7802 */ /* 0x000fcc0000000f00 */
        /* <DEDUP_REMOVED lines=22> */
[----:B------:R-:W-:Y:S01]  /*4a50*/  IMAD.MOV.U32 R38, RZ, RZ, R46 ;  /* 0x000000ffff267224 */ /* 0x000fe200078e002e */
[----:B------:R-:W-:-:S07]  /*4a60*/  MOV R39, R47 ;  /* 0x0000002f00277202 */ /* 0x000fce0000000f00 */
.L_x_498:
[----:B------:R-:W-:Y:S05]  /*4a70*/  BSYNC.RECONVERGENT B2 ;  /* 0x0000000000027941 */ /* 0x000fea0003800200 */
.L_x_497:
        /* <DEDUP_REMOVED lines=22> */
[----:B------:R-:W-:Y:S05]  /*4be0*/  CALL.REL.NOINC `($__internal_6_$__cuda_sm20_div_rn_f64_full) ;  /* 0x0000000800fc7944 */ /* 0x000fea0003c00000 */
.L_x_500:
[----:B------:R-:W-:Y:S05]  /*4bf0*/  BSYNC.RECONVERGENT B2 ;  /* 0x0000000000027941 */ /* 0x000fea0003800200 */
.L_x_499:
        /* <DEDUP_REMOVED lines=24> */
[----:B------:R-:W-:Y:S01]  /*4d80*/  IMAD.MOV.U32 R30, RZ, RZ, R46 ;  /* 0x000000ffff1e7224 */ /* 0x000fe200078e002e */
[----:B------:R-:W-:-:S07]  /*4d90*/  MOV R31, R47 ;  /* 0x0000002f001f7202 */ /* 0x000fce0000000f00 */
.L_x_502:
[----:B------:R-:W-:Y:S05]  /*4da0*/  BSYNC.RECONVERGENT B2 ;  /* 0x0000000000027941 */ /* 0x000fea0003800200 */
.L_x_501:
[----:B------:R-:W-:Y:S01]  /*4db0*/  DADD R34, R34, R40 ;  /* 0x0000000022227229 */ /* 0x000fe20000000028 */
[----:B------:R-:W-:-:S07]  /*4dc0*/  IMAD.WIDE R36, R4, 0x8, R36 ;  /* 0x0000000804247825 */ /* 0x000fce00078e0224 */
[----:B------:R-:W-:-:S07]  /*4dd0*/  DFMA R34, R38, R30, R34 ;  /* 0x0000001e2622722b */ /* 0x000fce0000000022 */
[----:B------:R1:W-:Y:S01]  /*4de0*/  STG.E.64 desc[UR8][R36.64], R34 ;  /* 0x0000002224007986 */ /* 0x0003e2000c101b08 */
[----:B------:R-:W-:Y:S05]  /*4df0*/  BRA `(.L_x_503) ;  /* 0x0000000400a07947 */ /* 0x000fea0003800000 */
.L_x_492:
[----:B------:R-:W-:-:S04]  /*4e00*/  IMAD.WIDE R48, R11, 0x8, R20 ;  /* 0x000000080b307825 */ /* 0x000fc800078e0214 */
[C---:B------:R-:W-:Y:S01]  /*4e10*/  IMAD.SHL.U32 R40, R5.reuse, 0x8, RZ ;  /* 0x0000000805287824 */ /* 0x040fe200078e00ff */
[----:B------:R-:W-:Y:S01]  /*4e20*/  SHF.L.U64.HI R0, R5, 0x3, R0 ;  /* 0x0000000305007819 */ /* 0x000fe20000010200 */
[----:B------:R-:W2:Y:S01]  /*4e30*/  LDG.E.64 R48, desc[UR8][R48.64] ;  /* 0x0000000830307981 */ /* 0x000ea2000c1e1b00 */
[----:B------:R-:W-:Y:S01]  /*4e40*/  IMAD.WIDE R52, R11, 0x8, R18 ;  /* 0x000000080b347825 */ /* 0x000fe200078e0212 */
[----:B------:R-:W1:Y:S01]  /*4e50*/  LDC.64 R46, c[0x0][0x410] ;  /* 0x00010400ff2e7b82 */ /* 0x000e620000000a00 */
[C---:B0-----:R-:W-:Y:S01]  /*4e60*/  IADD3 R30, P0, PT, R40.reuse, UR30, RZ ;  /* 0x0000001e281e7c10 */ /* 0x041fe2000ff1e0ff */
[----:B------:R-:W3:Y:S01]  /*4e70*/  LDG.E.64 R44, desc[UR8][R6.64] ;  /* 0x00000008062c7981 */ /* 0x000ee2000c1e1b00 */
[----:B------:R-:W-:Y:S02]  /*4e80*/  IADD3 R32, P1, PT, R40, UR28, RZ ;  /* 0x0000001c28207c10 */ /* 0x000fe4000ff3e0ff */
[C---:B------:R-:W-:Y:S01]  /*4e90*/  IADD3.X R31, PT, PT, R0.reuse, UR31, RZ, P0, !PT ;  /* 0x0000001f001f7c10 */ /* 0x040fe200087fe4ff */
[----:B------:R-:W4:Y:S01]  /*4ea0*/  LDG.E.64 R52, desc[UR8][R52.64] ;  /* 0x0000000834347981 */ /* 0x000f22000c1e1b00 */
[----:B------:R-:W-:-:S02]  /*4eb0*/  IADD3.X R33, PT, PT, R0, UR29, RZ, P1, !PT ;  /* 0x0000001d00217c10 */ /* 0x000fc40008ffe4ff */
[----:B------:R-:W-:Y:S02]  /*4ec0*/  IADD3 R36, P0, PT, R40, UR24, RZ ;  /* 0x0000001828247c10 */ /* 0x000fe4000ff1e0ff */
[----:B------:R-:W3:Y:S02]  /*4ed0*/  LDG.E.64 R30, desc[UR8][R30.64] ;  /* 0x000000081e1e7981 */ /* 0x000ee4000c1e1b00 */
[----:B------:R-:W-:Y:S02]  /*4ee0*/  IADD3.X R37, PT, PT, R0, UR25, RZ, P0, !PT ;  /* 0x0000001900257c10 */ /* 0x000fe400087fe4ff */
[----:B------:R-:W3:Y:S01]  /*4ef0*/  LDG.E.64 R32, desc[UR8][R32.64] ;  /* 0x0000000820207981 */ /* 0x000ee2000c1e1b00 */
[----:B------:R-:W-:-:S03]  /*4f00*/  IMAD.WIDE R34, R9, 0x8, R22 ;  /* 0x0000000809227825 */ /* 0x000fc600078e0216 */
[----:B------:R-:W4:Y:S01]  /*4f10*/  LDG.E.64 R36, desc[UR8][R36.64] ;  /* 0x0000000824247981 */ /* 0x000f22000c1e1b00 */
[C---:B------:R-:W-:Y:S02]  /*4f20*/  IADD3 R38, P0, PT, R40.reuse, UR20, RZ ;  /* 0x0000001428267c10 */ /* 0x040fe4000ff1e0ff */
[----:B------:R-:W-:Y:S01]  /*4f30*/  IADD3 R40, P1, PT, R40, UR26, RZ ;  /* 0x0000001a28287c10 */ /* 0x000fe2000ff3e0ff */
[----:B------:R-:W4:Y:S01]  /*4f40*/  LDG.E.64 R42, desc[UR8][R34.64] ;  /* 0x00000008222a7981 */ /* 0x000f22000c1e1b00 */
        /* <DEDUP_REMOVED lines=16> */
[----:B---3--:R-:W-:Y:S01]  /*5050*/  DADD R54, R30, R32 ;  /* 0x000000001e367229 */ /* 0x008fe20000000020 */
[----:B------:R-:W-:-:S07]  /*5060*/  FSETP.GEU.AND P1, PT, |R49|, 6.5827683646048100446e-37, PT ;  /* 0x036000003100780b */ /* 0x000fce0003f2e200 */
[----:B------:R-:W-:-:S05]  /*5070*/  FFMA R0, RZ, R51, R47 ;  /* 0x00000033ff007223 */ /* 0x000fca000000002f */
[----:B------:R-:W-:Y:S01]  /*5080*/  FSETP.GT.AND P0, PT, |R0|, 1.469367938527859385e-39, PT ;  /* 0x001000000000780b */ /* 0x000fe20003f04200 */
[----:B----4-:R-:W-:Y:S02]  /*5090*/  DMUL R52, R30, R52 ;  /* 0x000000341e347228 */ /* 0x010fe40000000000 */
[----:B------:R-:W-:-:S06]  /*50a0*/  DADD R54, -R36, R54 ;  /* 0x0000000024367229 */ /* 0x000fcc0000000136 */
[----:B------:R-:W-:Y:S02]  /*50b0*/  DFMA R42, R36, R42, -R52 ;  /* 0x0000002a242a722b */ /* 0x000fe40000000834 */
[----:B------:R-:W-:Y:S02]  /*50c0*/  DMUL R44, R44, R54 ;  /* 0x000000362c2c7228 */ /* 0x000fe40000000000 */
[----:B------:R-:W-:Y:S09]  /*50d0*/  @P0 BRA P1, `(.L_x_505) ;  /* 0x0000000000100947 */ /* 0x000ff20000800000 */
[----:B------:R-:W-:Y:S01]  /*50e0*/  IMAD.MOV.U32 R46, RZ, RZ, R48 ;  /* 0x000000ffff2e7224 */ /* 0x000fe200078e0030 */
[----:B------:R-:W-:Y:S02]  /*50f0*/  MOV R47, R49 ;  /* 0x00000031002f7202 */ /* 0x000fe40000000f00 */
[----:B------:R-:W-:-:S07]  /*5100*/  MOV R0, 0x5120 ;  /* 0x0000512000007802 */ /* 0x000fce0000000f00 */
[----:B-----5:R-:W-:Y:S05]  /*5110*/  CALL.REL.NOINC `($__internal_6_$__cuda_sm20_div_rn_f64_full) ;  /* 0x0000000400b07944 */ /* 0x020fea0003c00000 */
.L_x_505:
[----:B------:R-:W-:Y:S05]  /*5120*/  BSYNC.RECONVERGENT B2 ;  /* 0x0000000000027941 */ /* 0x000fea0003800200 */
.L_x_504:
        /* <DEDUP_REMOVED lines=26> */
[----:B------:R-:W-:Y:S01]  /*52d0*/  MOV R48, R46 ;  /* 0x0000002e00307202 */ /* 0x000fe20000000f00 */
[----:B------:R-:W-:-:S07]  /*52e0*/  IMAD.MOV.U32 R49, RZ, RZ, R47 ;  /* 0x000000ffff317224 */ /* 0x000fce00078e002f */
.L_x_507:
[----:B------:R-:W-:Y:S05]  /*52f0*/  BSYNC.RECONVERGENT B2 ;  /* 0x0000000000027941 */ /* 0x000fea0003800200 */
.L_x_506:
        /* <DEDUP_REMOVED lines=17> */
[----:B------:R-:W-:Y:S05]  /*5410*/  CALL.REL.NOINC `($__internal_5_$__cuda_sm20_dblrcp_rn_slowpath_v3) ;  /* 0x0000000000447944 */ /* 0x000fea0003c00000 */
.L_x_509:
[----:B------:R-:W-:Y:S05]  /*5420*/  BSYNC.RECONVERGENT B0 ;  /* 0x0000000000007941 */ /* 0x000fea0003800200 */
.L_x_508:
[----:B------:R-:W-:Y:S01]  /*5430*/  DFMA R42, R44, R12, R42 ;  /* 0x0000000c2c2a722b */ /* 0x000fe2000000002a */
[----:B------:R-:W-:-:S07]  /*5440*/  IMAD.WIDE R34, R4, 0x8, R34 ;  /* 0x0000000804227825 */ /* 0x000fce00078e0222 */
[----:B------:R-:W-:-:S08]  /*5450*/  DADD R30, R30, R42 ;  /* 0x000000001e1e7229 */ /* 0x000fd0000000002a */
[----:B------:R-:W-:-:S07]  /*5460*/  DMUL R30, R30, R36 ;  /* 0x000000241e1e7228 */ /* 0x000fce0000000000 */
[----:B------:R0:W-:Y:S04]  /*5470*/  STG.E.64 desc[UR8][R34.64], R30 ;  /* 0x0000001e22007986 */ /* 0x0001e8000c101b08 */
.L_x_503:
[----:B------:R-:W-:Y:S05]  /*5480*/  BSYNC.RECONVERGENT B1 ;  /* 0x0000000000017941 */ /* 0x000fea0003800200 */
.L_x_491:
[----:B------:R-:W-:Y:S01]  /*5490*/  UIADD3 UR5, UPT, UPT, UR5, 0x1, URZ ;  /* 0x0000000105057890 */ /* 0x000fe2000fffe0ff */
[----:B------:R-:W-:Y:S01]  /*54a0*/  IADD3 R6, P0, PT, R6, 0x8, RZ ;  /* 0x0000000806067810 */ /* 0x000fe20007f1e0ff */
[--C-:B------:R-:W-:Y:S01]  /*54b0*/  IMAD.IADD R11, R11, 0x1, R4.reuse ;  /* 0x000000010b0b7824 */ /* 0x100fe200078e0204 */
[----:B------:R-:W-:Y:S01]  /*54c0*/  IADD3 R5, PT, PT, R5, R4, RZ ;  /* 0x0000000405057210 */ /* 0x000fe20007ffe0ff */
[----:B------:R-:W-:Y:S01]  /*54d0*/  UISETP.NE.AND UP0, UPT, UR5, URZ, UPT ;  /* 0x000000ff0500728c */ /* 0x000fe2000bf05270 */
[----:B------:R-:W-:Y:S01]  /*54e0*/  IMAD.IADD R9, R9, 0x1, R4 ;  /* 0x0000000109097824 */ /* 0x000fe200078e0204 */
[----:B------:R-:W-:Y:S01]  /*54f0*/  UIADD3 UR4, UPT, UPT, UR4, 0x1, URZ ;  /* 0x0000000104047890 */ /* 0x000fe2000fffe0ff */
[----:B------:R-:W-:-:S06]  /*5500*/  IMAD.X R7, RZ, RZ, R7, P0 ;  /* 0x000000ffff077224 */ /* 0x000fcc00000e0607 */
[----:B------:R-:W-:Y:S05]  /*5510*/  BRA.U UP0, `(.L_x_510) ;  /* 0xffffffed00b07547 */ /* 0x000fea000b83ffff */
[----:B0-----:R-:W-:Y:S05]  /*5520*/  EXIT ;  /* 0x000000000000794d */ /* 0x001fea0003800000 */
        .weak           $__internal_5_$__cuda_sm20_dblrcp_rn_slowpath_v3
        .type           $__internal_5_$__cuda_sm20_dblrcp_rn_slowpath_v3,@function
        .size           $__internal_5_$__cuda_sm20_dblrcp_rn_slowpath_v3,($__internal_6_$__cuda_sm20_div_rn_f64_full - $__internal_5_$__cuda_sm20_dblrcp_rn_slowpath_v3)
$__internal_5_$__cuda_sm20_dblrcp_rn_slowpath_v3:
[----:B------:R-:W-:Y:S01]  /*5530*/  IMAD.MOV.U32 R38, RZ, RZ, R36 ;  /* 0x000000ffff267224 */ /* 0x000fe200078e0024 */
[----:B------:R-:W-:Y:S01]  /*5540*/  BSSY.RECONVERGENT B2, `(.L_x_511) ;  /* 0x0000026000027945 */ /* 0x000fe20003800200 */
[----:B------:R-:W-:-:S06]  /*5550*/  IMAD.MOV.U32 R39, RZ, RZ, R37 ;  /* 0x000000ffff277224 */ /* 0x000fcc00078e0025 */
[----:B------:R-:W-:-:S14]  /*5560*/  DSETP.GTU.AND P0, PT, |R38|, +INF , PT ;  /* 0x7ff000002600742a */ /* 0x000fdc0003f0c200 */
[----:B------:R-:W-:Y:S05]  /*5570*/  @P0 BRA `(.L_x_512) ;  /* 0x0000000000800947 */ /* 0x000fea0003800000 */
[----:B------:R-:W-:-:S04]  /*5580*/  LOP3.LUT R10, R37, 0x7fffffff, RZ, 0xc0, !PT ;  /* 0x7fffffff250a7812 */ /* 0x000fc800078ec0ff */
[----:B------:R-:W-:-:S04]  /*5590*/  IADD3 R36, PT, PT, R10, -0x1, RZ ;  /* 0xffffffff0a247810 */ /* 0x000fc80007ffe0ff */
[----:B------:R-:W-:-:S13]  /*55a0*/  ISETP.GE.U32.AND P0, PT, R36, 0x7fefffff, PT ;  /* 0x7fefffff2400780c */ /* 0x000fda0003f06070 */
[----:B------:R-:W-:Y:S01]  /*55b0*/  @P0 LOP3.LUT R37, R39, 0x7ff00000, RZ, 0x3c, !PT ;  /* 0x7ff0000027250812 */ /* 0x000fe200078e3cff */
[----:B------:R-:W-:Y:S01]  /*55c0*/  @P0 IMAD.MOV.U32 R36, RZ, RZ, RZ ;  /* 0x000000ffff240224 */ /* 0x000fe200078e00ff */
[----:B------:R-:W-:Y:S06]  /*55d0*/  @P0 BRA `(.L_x_513) ;  /* 0x0000000000700947 */ /* 0x000fec0003800000 */
[----:B------:R-:W-:-:S13]  /*55e0*/  ISETP.GE.U32.AND P0, PT, R10, 0x1000001, PT ;  /* 0x010000010a00780c */ /* 0x000fda0003f06070 */
[----:B------:R-:W-:Y:S05]  /*55f0*/  @!P0 BRA `(.L_x_514) ;  /* 0x0000000000388947 */ /* 0x000fea0003800000 */
[----:B------:R-:W-:Y:S01]  /*5600*/  VIADD R41, R39, 0xc0200000 ;  /* 0xc020000027297836 */ /* 0x000fe20000000000 */
[----:B------:R-:W-:Y:S01]  /*5610*/  MOV R36, R8 ;  /* 0x0000000800247202 */ /* 0x000fe20000000f00 */
[----:B------:R-:W-:Y:S02]  /*5620*/  IMAD.MOV.U32 R40, RZ, RZ, R38 ;  /* 0x000000ffff287224 */ /* 0x000fe400078e0026 */
[----:B------:R-:W0:Y:S04]  /*5630*/  MUFU.RCP64H R37, R41 ;  /* 0x0000002900257308 */ /* 0x000e280000001800 */
        /* <DEDUP_REMOVED lines=10> */
.L_x_514:
[----:B------:R-:W-:Y:S01]  /*56e0*/  DMUL R38, R38, 8.11296384146066816958e+31 ;  /* 0x4690000026267828 */ /* 0x000fe20000000000 */
[----:B------:R-:W-:-:S05]  /*56f0*/  IMAD.MOV.U32 R36, RZ, RZ, R8 ;  /* 0x000000ffff247224 */ /* 0x000fca00078e0008 */
        /* <DEDUP_REMOVED lines=8> */
.L_x_512:
[----:B------:R-:W-:Y:S01]  /*5780*/  LOP3.LUT R37, R39, 0x80000, RZ, 0xfc, !PT ;  /* 0x0008000027257812 */ /* 0x000fe200078efcff */
[----:B------:R-:W-:-:S07]  /*5790*/  IMAD.MOV.U32 R36, RZ, RZ, R38 ;  /* 0x000000ffff247224 */ /* 0x000fce00078e0026 */
.L_x_513:
[----:B------:R-:W-:Y:S05]  /*57a0*/  BSYNC.RECONVERGENT B2 ;  /* 0x0000000000027941 */ /* 0x000fea0003800200 */
.L_x_511:
[----:B------:R-:W-:Y:S01]  /*57b0*/  IMAD.MOV.U32 R38, RZ, RZ, R0 ;  /* 0x000000ffff267224 */ /* 0x000fe200078e0000 */
[----:B------:R-:W-:-:S04]  /*57c0*/  MOV R39, 0x0 ;  /* 0x0000000000277802 */ /* 0x000fc80000000f00 */
[----:B------:R-:W-:Y:S05]  /*57d0*/  RET.REL.NODEC R38 `(_Z16fband_iso_notabuPdS_S_S_S_S_S_S_S_S_S_S_diddiiddiddiid) ;  /* 0xffffffa826087950 */ /* 0x000fea0003c3ffff */
        .weak           $__internal_6_$__cuda_sm20_div_rn_f64_full
        .type           $__internal_6_$__cuda_sm20_div_rn_f64_full,@function
        .size           $__internal_6_$__cuda_sm20_div_rn_f64_full,(.L_x_1090 - $__internal_6_$__cuda_sm20_div_rn_f64_full)
$__internal_6_$__cuda_sm20_div_rn_f64_full:
[----:B------:R-:W-:Y:S01]  /*57e0*/  FSETP.GEU.AND P2, PT, |R47|, 1.469367938527859385e-39, PT ;  /* 0x001000002f00780b */ /* 0x000fe20003f4e200 */
[----:B------:R-:W-:Y:S01]  /*57f0*/  IMAD.MOV.U32 R10, RZ, RZ, 0x1ca00000 ;  /* 0x1ca00000ff0a7424 */ /* 0x000fe200078e00ff */
[C---:B------:R-:W-:Y:S01]  /*5800*/  FSETP.GEU.AND P0, PT, |R51|.reuse, 1.469367938527859385e-39, PT ;  /* 0x001000003300780b */ /* 0x040fe20003f0e200 */
[----:B------:R-:W-:Y:S01]  /*5810*/  IMAD.MOV.U32 R58, RZ, RZ, R46 ;  /* 0x000000ffff3a7224 */ /* 0x000fe200078e002e */
[----:B------:R-:W-:Y:S01]  /*5820*/  LOP3.LUT R48, R51, 0x800fffff, RZ, 0xc0, !PT ;  /* 0x800fffff33307812 */ /* 0x000fe200078ec0ff */
[----:B------:R-:W-:Y:S01]  /*5830*/  IMAD.MOV.U32 R60, RZ, RZ, 0x1 ;  /* 0x00000001ff3c7424 */ /* 0x000fe200078e00ff */
[----:B------:R-:W-:Y:S01]  /*5840*/  LOP3.LUT R8, R47, 0x7ff00000, RZ, 0xc0, !PT ;  /* 0x7ff000002f087812 */ /* 0x000fe200078ec0ff */
[----:B------:R-:W-:Y:S01]  /*5850*/  BSSY.RECONVERGENT B0, `(.L_x_515) ;  /* 0x0000055000007945 */ /* 0x000fe20003800200 */
[----:B------:R-:W-:Y:S01]  /*5860*/  LOP3.LUT R49, R48, 0x3ff00000, RZ, 0xfc, !PT ;  /* 0x3ff0000030317812 */ /* 0x000fe200078efcff */
[----:B------:R-:W-:Y:S01]  /*5870*/  IMAD.MOV.U32 R48, RZ, RZ, R50 ;  /* 0x000000ffff307224 */ /* 0x000fe200078e0032 */
[----:B------:R-:W-:Y:S01]  /*5880*/  LOP3.LUT R53, R51, 0x7ff00000, RZ, 0xc0, !PT ;  /* 0x7ff0000033357812 */ /* 0x000fe200078ec0ff */
[----:B------:R-:W-:-:S02]  /*5890*/  IMAD.MOV.U32 R52, RZ, RZ, R8 ;  /* 0x000000ffff347224 */ /* 0x000fc400078e0008 */
[----:B------:R-:W-:Y:S02]  /*58a0*/  @!P2 LOP3.LUT R55, R51, 0x7ff00000, RZ, 0xc0, !PT ;  /* 0x7ff000003337a812 */ /* 0x000fe400078ec0ff */
[----:B------:R-:W-:Y:S01]  /*58b0*/  @!P0 DMUL R48, R50, 8.98846567431157953865e+307 ;  /* 0x7fe0000032308828 */ /* 0x000fe20000000000 */
[C---:B------:R-:W-:Y:S02]  /*58c0*/  ISETP.GE.U32.AND P1, PT, R8.reuse, R53, PT ;  /* 0x000000350800720c */ /* 0x040fe40003f26070 */
[----:B------:R-:W-:Y:S02]  /*58d0*/  @!P2 ISETP.GE.U32.AND P3, PT, R8, R55, PT ;  /* 0x000000370800a20c */ /* 0x000fe40003f66070 */
[C---:B------:R-:W-:Y:S01]  /*58e0*/  SEL R57, R10.reuse, 0x63400000, !P1 ;  /* 0x634000000a397807 */ /* 0x040fe20004800000 */
[----:B------:R-:W0:Y:S01]  /*58f0*/  MUFU.RCP64H R61, R49 ;  /* 0x00000031003d7308 */ /* 0x000e220000001800 */
[----:B------:R-:W-:Y:S02]  /*5900*/  @!P2 SEL R55, R10, 0x63400000, !P3 ;  /* 0x634000000a37a807 */ /* 0x000fe40005800000 */
[----:B------:R-:W-:-:S02]  /*5910*/  LOP3.LUT R59, R57, 0x800fffff, R47, 0xf8, !PT ;  /* 0x800fffff393b7812 */ /* 0x000fc400078ef82f */
[----:B------:R-:W-:Y:S02]  /*5920*/  @!P2 LOP3.LUT R55, R55, 0x80000000, R47, 0xf8, !PT ;  /* 0x800000003737a812 */ /* 0x000fe400078ef82f */
[----:B------:R-:W-:Y:S02]  /*5930*/  @!P2 MOV R54, RZ ;  /* 0x000000ff0036a202 */ /* 0x000fe40000000f00 */
[----:B------:R-:W-:Y:S02]  /*5940*/  @!P2 LOP3.LUT R55, R55, 0x100000, RZ, 0xfc, !PT ;  /* 0x001000003737a812 */ /* 0x000fe400078efcff */
[----:B------:R-:W-:-:S04]  /*5950*/  @!P0 LOP3.LUT R53, R49, 0x7ff00000, RZ, 0xc0, !PT ;  /* 0x7ff0000031358812 */ /* 0x000fc800078ec0ff */
[----:B------:R-:W-:Y:S02]  /*5960*/  @!P2 DFMA R58, R58, 2, -R54 ;  /* 0x400000003a3aa82b */ /* 0x000fe40000000836 */
[----:B0-----:R-:W-:-:S08]  /*5970*/  DFMA R54, R60, -R48, 1 ;  /* 0x3ff000003c36742b */ /* 0x001fd00000000830 */
[----:B------:R-:W-:Y:S01]  /*5980*/  DFMA R54, R54, R54, R54 ;  /* 0x000000363636722b */ /* 0x000fe20000000036 */
[----:B------:R-:W-:-:S07]  /*5990*/  @!P2 LOP3.LUT R52, R59, 0x7ff00000, RZ, 0xc0, !PT ;  /* 0x7ff000003b34a812 */ /* 0x000fce00078ec0ff */
[----:B------:R-:W-:-:S08]  /*59a0*/  DFMA R54, R60, R54, R60 ;  /* 0x000000363c36722b */ /* 0x000fd0000000003c */
[----:B------:R-:W-:-:S08]  /*59b0*/  DFMA R60, R54, -R48, 1 ;  /* 0x3ff00000363c742b */ /* 0x000fd00000000830 */
[----:B------:R-:W-:-:S08]  /*59c0*/  DFMA R60, R54, R60, R54 ;  /* 0x0000003c363c722b */ /* 0x000fd00000000036 */
[----:B------:R-:W-:-:S08]  /*59d0*/  DMUL R54, R60, R58 ;  /* 0x0000003a3c367228 */ /* 0x000fd00000000000 */
[----:B------:R-:W-:-:S08]  /*59e0*/  DFMA R56, R54, -R48, R58 ;  /* 0x800000303638722b */ /* 0x000fd0000000003a */
[----:B------:R-:W-:Y:S01]  /*59f0*/  DFMA R56, R60, R56, R54 ;  /* 0x000000383c38722b */ /* 0x000fe20000000036 */
[----:B------:R-:W-:-:S05]  /*5a00*/  VIADD R54, R52, 0xffffffff ;  /* 0xffffffff34367836 */ /* 0x000fca0000000000 */
[----:B------:R-:W-:Y:S02]  /*5a10*/  ISETP.GT.U32.AND P0, PT, R54, 0x7feffffe, PT ;  /* 0x7feffffe3600780c */ /* 0x000fe40003f04070 */
[----:B------:R-:W-:-:S04]  /*5a20*/  IADD3 R54, PT, PT, R53, -0x1, RZ ;  /* 0xffffffff35367810 */ /* 0x000fc80007ffe0ff */
[----:B------:R-:W-:-:S13]  /*5a30*/  ISETP.GT.U32.OR P0, PT, R54, 0x7feffffe, P0 ;  /* 0x7feffffe3600780c */ /* 0x000fda0000704470 */
[----:B------:R-:W-:Y:S05]  /*5a40*/  @P0 BRA `(.L_x_516) ;  /* 0x0000000000740947 */ /* 0x000fea0003800000 */
[----:B------:R-:W-:Y:S01]  /*5a50*/  LOP3.LUT R47, R51, 0x7ff00000, RZ, 0xc0, !PT ;  /* 0x7ff00000332f7812 */ /* 0x000fe200078ec0ff */
[----:B------:R-:W-:-:S03]  /*5a60*/  IMAD.MOV.U32 R52, RZ, RZ, RZ ;  /* 0x000000ffff347224 */ /* 0x000fc600078e00ff */
[CC--:B------:R-:W-:Y:S02]  /*5a70*/  VIADDMNMX R46, R8.reuse, -R47.reuse, 0xb9600000, !PT ;  /* 0xb9600000082e7446 */ /* 0x0c0fe4000780092f */
[----:B------:R-:W-:Y:S02]  /*5a80*/  ISETP.GE.U32.AND P0, PT, R8, R47, PT ;  /* 0x0000002f0800720c */ /* 0x000fe40003f06070 */
[----:B------:R-:W-:Y:S02]  /*5a90*/  VIMNMX R46, PT, PT, R46, 0x46a00000, PT ;  /* 0x46a000002e2e7848 */ /* 0x000fe40003fe0100 */
[----:B------:R-:W-:-:S05]  /*5aa0*/  SEL R47, R10, 0x63400000, !P0 ;  /* 0x634000000a2f7807 */ /* 0x000fca0004000000 */
[----:B------:R-:W-:-:S04]  /*5ab0*/  IMAD.IADD R46, R46, 0x1, -R47 ;  /* 0x000000012e2e7824 */ /* 0x000fc800078e0a2f */
        /* <DEDUP_REMOVED lines=11> */
[----:B------:R-:W-:Y:S01]  /*5b70*/  IADD3 R46, PT, PT, -R46, -0x43300000, RZ ;  /* 0xbcd000002e2e7810 */ /* 0x000fe20007ffe1ff */
[----:B------:R-:W-:-:S06]  /*5b80*/  IMAD.MOV.U32 R48, RZ, RZ, RZ ;  /* 0x000000ffff307224 */ /* 0x000fcc00078e00ff */
[----:B------:R-:W-:Y:S02]  /*5b90*/  DFMA R48, R54, -R48, R56 ;  /* 0x800000303630722b */ /* 0x000fe40000000038 */
[----:B------:R-:W-:-:S08]  /*5ba0*/  DMUL.RP R56, R56, R52 ;  /* 0x0000003438387228 */ /* 0x000fd00000008000 */
[----:B------:R-:W-:Y:S02]  /*5bb0*/  FSETP.NEU.AND P0, PT, |R49|, R46, PT ;  /* 0x0000002e3100720b */ /* 0x000fe40003f0d200 */
[----:B------:R-:W-:Y:S02]  /*5bc0*/  LOP3.LUT R50, R57, R50, RZ, 0x3c, !PT ;  /* 0x0000003239327212 */ /* 0x000fe400078e3cff */
[----:B------:R-:W-:Y:S02]  /*5bd0*/  FSEL R8, R56, R54, !P0 ;  /* 0x0000003638087208 */ /* 0x000fe40004000000 */
[----:B------:R-:W-:-:S03]  /*5be0*/  FSEL R47, R50, R55, !P0 ;  /* 0x00000037322f7208 */ /* 0x000fc60004000000 */
[----:B------:R-:W-:Y:S01]  /*5bf0*/  IMAD.MOV.U32 R54, RZ, RZ, R8 ;  /* 0x000000ffff367224 */ /* 0x000fe200078e0008 */
[----:B------:R-:W-:Y:S01]  /*5c00*/  MOV R55, R47 ;  /* 0x0000002f00377202 */ /* 0x000fe20000000f00 */
[----:B------:R-:W-:Y:S06]  /*5c10*/  BRA `(.L_x_517) ;  /* 0x0000000000607947 */ /* 0x000fec0003800000 */
.L_x_516:
        /* <DEDUP_REMOVED lines=17> */
.L_x_519:
[----:B------:R-:W-:Y:S01]  /*5d30*/  LOP3.LUT R47, R51, 0x80000, RZ, 0xfc, !PT ;  /* 0x00080000332f7812 */ /* 0x000fe200078efcff */
[----:B------:R-:W-:-:S03]  /*5d40*/  IMAD.MOV.U32 R54, RZ, RZ, R50 ;  /* 0x000000ffff367224 */ /* 0x000fc600078e0032 */
[----:B------:R-:W-:Y:S01]  /*5d50*/  MOV R55, R47 ;  /* 0x0000002f00377202 */ /* 0x000fe20000000f00 */
[----:B------:R-:W-:Y:S06]  /*5d60*/  BRA `(.L_x_517) ;  /* 0x00000000000c7947 */ /* 0x000fec0003800000 */
.L_x_518:
[----:B------:R-:W-:Y:S01]  /*5d70*/  LOP3.LUT R47, R47, 0x80000, RZ, 0xfc, !PT ;  /* 0x000800002f2f7812 */ /* 0x000fe200078efcff */
[----:B------:R-:W-:-:S04]  /*5d80*/  IMAD.MOV.U32 R54, RZ, RZ, R46 ;  /* 0x000000ffff367224 */ /* 0x000fc800078e002e */
[----:B------:R-:W-:-:S07]  /*5d90*/  IMAD.MOV.U32 R55, RZ, RZ, R47 ;  /* 0x000000ffff377224 */ /* 0x000fce00078e002f */
.L_x_517:
[----:B------:R-:W-:Y:S05]  /*5da0*/  BSYNC.RECONVERGENT B0 ;  /* 0x0000000000007941 */ /* 0x000fea0003800200 */
.L_x_515:
[----:B------:R-:W-:Y:S01]  /*5db0*/  IMAD.MOV.U32 R48, RZ, RZ, R0 ;  /* 0x000000ffff307224 */ /* 0x000fe200078e0000 */
[----:B------:R-:W-:Y:S01]  /*5dc0*/  MOV R47, R55 ;  /* 0x00000037002f7202 */ /* 0x000fe20000000f00 */
[----:B------:R-:W-:Y:S02]  /*5dd0*/  IMAD.MOV.U32 R49, RZ, RZ, 0x0 ;  /* 0x00000000ff317424 */ /* 0x000fe400078e00ff */
[----:B------:R-:W-:Y:S02]  /*5de0*/  IMAD.MOV.U32 R46, RZ, RZ, R54 ;  /* 0x000000ffff2e7224 */ /* 0x000fe400078e0036 */
[----:B------:R-:W-:Y:S05]  /*5df0*/  RET.REL.NODEC R48 `(_Z16fband_iso_notabuPdS_S_S_S_S_S_S_S_S_S_S_diddiiddiddiid) ;  /* 0xffffffa030807950 */ /* 0x000fea0003c3ffff */
.L_x_520:
        /* <DEDUP_REMOVED lines=16> */
.L_x_1090:


//--------------------- .text._Z11fdir_nonisoPdS_S_S_S_S_ddddiiiii --------------------------
	.section	.text._Z11fdir_nonisoPdS_S_S_S_S_ddddiiiii,"ax",@progbits
	.align	128
        .global         _Z11fdir_nonisoPdS_S_S_S_S_ddddiiiii
        .type           _Z11fdir_nonisoPdS_S_S_S_S_ddddiiiii,@function
        .size           _Z11fdir_nonisoPdS_S_S_S_S_ddddiiiii,(.L_x_1093 - _Z11fdir_nonisoPdS_S_S_S_S_ddddiiiii)
        .other          _Z11fdir_nonisoPdS_S_S_S_S_ddddiiiii,@"STO_CUDA_ENTRY STV_DEFAULT"
_Z11fdir_nonisoPdS_S_S_S_S_ddddiiiii:
.text._Z11fdir_nonisoPdS_S_S_S_S_ddddiiiii:
[----:B------:R-:W-:Y:S01]  /*0000*/  LDC R1, c[0x0][0x37c] ;  /* 0x0000df00ff017b82 */ /* 0x000fe20000000800 */
[----:B------:R-:W0:Y:S07]  /*0010*/  S2R R2, SR_TID.Y ;  /* 0x0000000000027919 */ /* 0x000e2e0000002200 */
[----:B------:R-:W1:Y:S01]  /*0020*/  LDC R0, c[0x0][0x360] ;  /* 0x0000d800ff007b82 */ /* 0x000e620000000800 */
[----:B------:R-:W2:Y:S01]  /*0030*/  LDCU.64 UR8, c[0x0][0x3d8] ;  /* 0x00007b00ff0877ac */ /* 0x000ea20008000a00 */
[----:B------:R-:W1:Y:S01]  /*0040*/  S2R R5, SR_TID.X ;  /* 0x0000000000057919 */ /* 0x000e620000002100 */
[----:B------:R-:W3:Y:S01]  /*0050*/  LDCU UR7, c[0x0][0x3e0] ;  /* 0x00007c00ff0777ac */ /* 0x000ee20008000800 */
[----:B------:R-:W4:Y:S04]  /*0060*/  S2R R4, SR_TID.Z ;  /* 0x0000000000047919 */ /* 0x000f280000002300 */
[----:B------:R-:W0:Y:S08]  /*0070*/  S2UR UR5, SR_CTAID.Y ;  /* 0x00000000000579c3 */ /* 0x000e300000002600 */
[----:B------:R-:W0:Y:S08]  /*0080*/  LDC R3, c[0x0][0x364] ;  /* 0x0000d900ff037b82 */ /* 0x000e300000000800 */
[----:B------:R-:W1:Y:S08]  /*0090*/  S2UR UR4, SR_CTAID.X ;  /* 0x00000000000479c3 */ /* 0x000e700000002500 */
[----:B------:R-:W4:Y:S08]  /*00a0*/  S2UR UR6, SR_CTAID.Z ;  /* 0x00000000000679c3 */ /* 0x000f300000002700 */
[----:B------:R-:W4:Y:S01]  /*00b0*/  LDC R7, c[0x0][0x368] ;  /* 0x0000da00ff077b82 */ /* 0x000f220000000800 */
[----:B0-----:R-:W-:-:S05]  /*00c0*/  IMAD R2, R3, UR5, R2 ;  /* 0x0000000503027c24 */ /* 0x001fca000f8e0202 */
[----:B--2---:R-:W-:Y:S01]  /*00d0*/  ISETP.GE.AND P0, PT, R2, UR9, PT ;  /* 0x0000000902007c0c */ /* 0x004fe2000bf06270 */
[----:B-1----:R-:W-:-:S05]  /*00e0*/  IMAD R5, R0, UR4, R5 ;  /* 0x0000000400057c24 */ /* 0x002fca000f8e0205 */
[----:B------:R-:W-:Y:S01]  /*00f0*/  ISETP.GE.OR P0, PT, R5, UR8, P0 ;  /* 0x0000000805007c0c */ /* 0x000fe20008706670 */
[----:B----4-:R-:W-:-:S05]  /*0100*/  IMAD R0, R7, UR6, R4 ;  /* 0x0000000607007c24 */ /* 0x010fca000f8e0204 */
[----:B---3--:R-:W-:-:S13]  /*0110*/  ISETP.GE.OR P0, PT, R0, UR7, P0 ;  /* 0x0000000700007c0c */ /* 0x008fda0008706670 */
[----:B------:R-:W-:Y:S05]  /*0120*/  @P0 EXIT ;  /* 0x000000000000094d */ /* 0x000fea0003800000 */
[----:B------:R-:W0:Y:S01]  /*0130*/  LDCU UR4, c[0x0][0x3cc] ;  /* 0x00007980ff0477ac */ /* 0x000e220008000800 */
[----:B------:R-:W1:Y:S01]  /*0140*/  LDC.64 R10, c[0x0][0x3c8] ;  /* 0x0000f200ff0a7b82 */ /* 0x000e620000000a00 */
[----:B------:R-:W-:Y:S01]  /*0150*/  IMAD.MOV.U32 R6, RZ, RZ, 0x1 ;  /* 0x00000001ff067424 */ /* 0x000fe200078e00ff */
[----:B------:R-:W2:Y:S01]  /*0160*/  LDCU UR5, c[0x0][0x3d8] ;  /* 0x00007b00ff0577ac */ /* 0x000ea20008000800 */
[----:B------:R-:W3:Y:S05]  /*0170*/  LDCU.64 UR8, c[0x0][0x358] ;  /* 0x00006b00ff0877ac */ /* 0x000eea0008000a00 */
[----:B------:R-:W4:Y:S08]  /*0180*/  LDC.64 R12, c[0x0][0x3c0] ;  /* 0x0000f000ff0c7b82 */ /* 0x000f300000000a00 */
[----:B------:R-:W5:Y:S01]  /*0190*/  LDC R4, c[0x0][0x3c4] ;  /* 0x0000f100ff047b82 */ /* 0x000f620000000800 */
[----:B0-----:R-:W1:Y:S02]  /*01a0*/  MUFU.RCP64H R7, UR4 ;  /* 0x0000000400077d08 */ /* 0x001e640008001800 */
[----:B-1----:R-:W-:Y:S01]  /*01b0*/  DFMA R8, R6, -R10, 1 ;  /* 0x3ff000000608742b */ /* 0x002fe2000000080a */
[----:B-----5:R-:W-:Y:S01]  /*01c0*/  FSETP.GEU.AND P1, PT, |R4|, 6.5827683646048100446e-37, PT ;  /* 0x036000000400780b */ /* 0x020fe20003f2e200 */
[----:B--2---:R-:W-:-:S06]  /*01d0*/  IMAD.U32 R4, RZ, RZ, UR5 ;  /* 0x00000005ff047e24 */ /* 0x004fcc000f8e00ff */
[----:B------:R-:W-:-:S08]  /*01e0*/  DFMA R8, R8, R8, R8 ;  /* 0x000000080808722b */ /* 0x000fd00000000008 */
[----:B------:R-:W-:-:S08]  /*01f0*/  DFMA R8, R6, R8, R6 ;  /* 0x000000080608722b */ /* 0x000fd00000000006 */
[----:B------:R-:W-:-:S08]  /*0200*/  DFMA R6, R8, -R10, 1 ;  /* 0x3ff000000806742b */ /* 0x000fd0000000080a */
[----:B------:R-:W-:-:S08]  /*0210*/  DFMA R6, R8, R6, R8 ;  /* 0x000000060806722b */ /* 0x000fd00000000008 */
[----:B----4-:R-:W-:-:S08]  /*0220*/  DMUL R8, R6, R12 ;  /* 0x0000000c06087228 */ /* 0x010fd00000000000 */
[----:B------:R-:W-:-:S08]  /*0230*/  DFMA R10, R8, -R10, R12 ;  /* 0x8000000a080a722b */ /* 0x000fd0000000000c */
[----:B------:R-:W-:-:S10]  /*0240*/  DFMA R6, R6, R10, R8 ;  /* 0x0000000a0606722b */ /* 0x000fd40000000008 */
[----:B------:R-:W-:-:S05]  /*0250*/  FFMA R3, RZ, UR4, R7 ;  /* 0x00000004ff037c23 */ /* 0x000fca0008000007 */
[----:B------:R-:W-:-:S13]  /*0260*/  FSETP.GT.AND P0, PT, |R3|, 1.469367938527859385e-39, PT ;  /* 0x001000000300780b */ /* 0x000fda0003f04200 */
[----:B---3--:R-:W-:Y:S05]  /*0270*/  @P0 BRA P1, `(.L_x_521) ;  /* 0x0000000000280947 */ /* 0x008fea0000800000 */
[----:B------:R-:W0:Y:S01]  /*0280*/  LDCU.64 UR4, c[0x0][0x3c0] ;  /* 0x00007800ff0477ac */ /* 0x000e220008000a00 */
[----:B------:R-:W-:Y:S01]  /*0290*/  MOV R34, 0x300 ;  /* 0x0000030000227802 */ /* 0x000fe20000000f00 */
[----:B------:R-:W1:Y:S01]  /*02a0*/  LDCU.64 UR6, c[0x0][0x3c8] ;  /* 0x00007900ff0677ac */ /* 0x000e620008000a00 */
[----:B0-----:R-:W-:Y:S02]  /*02b0*/  IMAD.U32 R20, RZ, RZ, UR4 ;  /* 0x00000004ff147e24 */ /* 0x001fe4000f8e00ff */
[----:B------:R-:W-:Y:S02]  /*02c0*/  IMAD.U32 R21, RZ, RZ, UR5 ;  /* 0x00000005ff157e24 */ /* 0x000fe4000f8e00ff */
[----:B-1----:R-:W-:Y:S02]  /*02d0*/  IMAD.U32 R22, RZ, RZ, UR6 ;  /* 0x00000006ff167e24 */ /* 0x002fe4000f8e00ff */
[----:B------:R-:W-:-:S07]  /*02e0*/  IMAD.U32 R23, RZ, RZ, UR7 ;  /* 0x00000007ff177e24 */ /* 0x000fce000f8e00ff */
[----:B------:R-:W-:Y:S05]  /*02f0*/  CALL.REL.NOINC `($__internal_7_$__cuda_sm20_div_rn_f64_full) ;  /* 0x0000001400287944 */ /* 0x000fea0003c00000 */
[----:B------:R-:W-:Y:S02]  /*0300*/  IMAD.MOV.U32 R6, RZ, RZ, R20 ;  /* 0x000000ffff067224 */ /* 0x000fe400078e0014 */
[----:B------:R-:W-:-:S07]  /*0310*/  IMAD.MOV.U32 R7, RZ, RZ, R21 ;  /* 0x000000ffff077224 */ /* 0x000fce00078e0015 */
.L_x_521:
[----:B------:R-:W0:Y:S01]  /*0320*/  LDCU.64 UR6, c[0x0][0x3d8] ;  /* 0x00007b00ff0677ac */ /* 0x000e220008000a00 */
[----:B------:R-:W1:Y:S01]  /*0330*/  LDCU.64 UR10, c[0x0][0x390] ;  /* 0x00007200ff0a77ac */ /* 0x000e620008000a00 */
[----:B------:R-:W-:Y:S01]  /*0340*/  DMUL R6, R6, R6 ;  /* 0x0000000606067228 */ /* 0x000fe20000000000 */
[----:B------:R-:W2:Y:S01]  /*0350*/  LDC.64 R14, c[0x0][0x380] ;  /* 0x0000e000ff0e7b82 */ /* 0x000ea20000000a00 */
[----:B------:R-:W3:Y:S01]  /*0360*/  LDCU UR12, c[0x0][0x3e0] ;  /* 0x00007c00ff0c77ac */ /* 0x000ee20008000800 */
[----:B0-----:R-:W-:Y:S01]  /*0370*/  IMAD R3, R2, UR6, R2 ;  /* 0x0000000602037c24 */ /* 0x001fe2000f8e0202 */
[----:B------:R-:W-:-:S04]  /*0380*/  USHF.R.S32.HI UR4, URZ, 0x1f, UR6 ;  /* 0x0000001fff047899 */ /* 0x000fc80008011406 */
[----:B------:R-:W-:-:S04]  /*0390*/  IADD3 R8, P0, PT, R3, UR6, RZ ;  /* 0x0000000603087c10 */ /* 0x000fc8000ff1e0ff */
[----:B------:R-:W-:Y:S02]  /*03a0*/  LEA.HI.X.SX32 R3, R3, UR4, 0x1, P0 ;  /* 0x0000000403037c11 */ /* 0x000fe400080f0eff */
[C---:B-1----:R-:W-:Y:S01]  /*03b0*/  LEA R10, P0, R8.reuse, UR10, 0x3 ;  /* 0x0000000a080a7c11 */ /* 0x042fe2000f8018ff */
[----:B------:R-:W0:Y:S03]  /*03c0*/  LDCU UR4, c[0x0][0x3d0] ;  /* 0x00007a00ff0477ac */ /* 0x000e260008000800 */
[----:B------:R-:W-:Y:S02]  /*03d0*/  LEA.HI.X R11, R8, UR11, R3, 0x3, P0 ;  /* 0x0000000b080b7c11 */ /* 0x000fe400080f1c03 */
[----:B------:R-:W1:Y:S04]  /*03e0*/  LDC.64 R8, c[0x0][0x3b0] ;  /* 0x0000ec00ff087b82 */ /* 0x000e680000000a00 */
[----:B------:R-:W4:Y:S01]  /*03f0*/  LDG.E.64 R10, desc[UR8][R10.64+-0x8] ;  /* 0xfffff8080a0a7981 */ /* 0x000f22000c1e1b00 */
[----:B------:R-:W-:Y:S01]  /*0400*/  UMOV UR5, 0x400921fb ;  /* 0x400921fb00057882 */ /* 0x000fe20000000000 */
[----:B0-----:R-:W-:-:S09]  /*0410*/  UIADD3 UR4, UPT, UPT, -UR4, URZ, URZ ;  /* 0x000000ff04047290 */ /* 0x001fd2000fffe1ff */
[----:B------:R-:W1:Y:S01]  /*0420*/  I2F.F64 R12, UR4 ;  /* 0x00000004000c7d12 */ /* 0x000e620008201c00 */
[----:B------:R-:W-:Y:S02]  /*0430*/  UMOV UR4, 0x54442d18 ;  /* 0x54442d1800047882 */ /* 0x000fe40000000000 */
[----:B------:R-:W-:Y:S01]  /*0440*/  DMUL R6, R6, UR4 ;  /* 0x0000000406067c28 */ /* 0x000fe20008000000 */
[----:B------:R-:W-:Y:S02]  /*0450*/  UIADD3 UR4, UPT, UPT, UR6, -0x2, URZ ;  /* 0xfffffffe06047890 */ /* 0x000fe4000fffe0ff */
[----:B---3--:R-:W-:-:S04]  /*0460*/  UIMAD UR5, UR7, UR12, URZ ;  /* 0x0000000c070572a4 */ /* 0x008fc8000f8e02ff */
[----:B------:R-:W-:Y:S01]  /*0470*/  ISETP.LE.AND P0, PT, R5, UR4, PT ;  /* 0x0000000405007c0c */ /* 0x000fe2000bf03270 */
[----:B-1----:R-:W-:Y:S02]  /*0480*/  DMUL R12, R12, R8 ;  /* 0x000000080c0c7228 */ /* 0x002fe40000000000 */
[----:B----4-:R-:W-:Y:S01]  /*0490*/  DMUL R6, R6, R10 ;  /* 0x0000000a06067228 */ /* 0x010fe20000000000 */
[----:B------:R-:W-:-:S04]  /*04a0*/  IMAD R10, R2, UR12, R0 ;  /* 0x0000000c020a7c24 */ /* 0x000fc8000f8e0200 */
[----:B------:R-:W-:-:S03]  /*04b0*/  IMAD R19, R5, UR5, R10 ;  /* 0x0000000505137c24 */ /* 0x000fc6000f8e020a */
[----:B------:R-:W-:Y:S01]  /*04c0*/  DMUL R12, R6, R12 ;  /* 0x0000000c060c7228 */ /* 0x000fe20000000000 */
[----:B--2---:R-:W-:-:S06]  /*04d0*/  IMAD.WIDE R6, R19, 0x8, R14 ;  /* 0x0000000813067825 */ /* 0x004fcc00078e020e */
[----:B------:R0:W-:Y:S01]  /*04e0*/  STG.E.64 desc[UR8][R6.64], R12 ;  /* 0x0000000c06007986 */ /* 0x0001e2000c101b08 */
[----:B------:R-:W-:Y:S05]  /*04f0*/  @!P0 EXIT ;  /* 0x000000000000894d */ /* 0x000fea0003800000 */
[----:B------:R-:W1:Y:S01]  /*0500*/  LDC.64 R14, c[0x0][0x388] ;  /* 0x0000e200ff0e7b82 */ /* 0x000e620000000a00 */
[C---:B------:R-:W-:Y:S01]  /*0510*/  DADD R10, R8.reuse, 2 ;  /* 0x40000000080a7429 */ /* 0x040fe20000000000 */
[----:B------:R-:W-:Y:S01]  /*0520*/  MOV R3, UR4 ;  /* 0x0000000400037c02 */ /* 0x000fe20008000f00 */
[----:B------:R-:W-:Y:S01]  /*0530*/  DADD R8, R8, 2 ;  /* 0x4000000008087429 */ /* 0x000fe20000000000 */
[----:B------:R-:W2:Y:S03]  /*0540*/  LDCU UR6, c[0x0][0x3d4] ;  /* 0x00007a80ff0677ac */ /* 0x000ea60008000800 */
[----:B------:R-:W-:Y:S01]  /*0550*/  IMAD R21, R3, UR7, R2 ;  /* 0x0000000703157c24 */ /* 0x000fe2000f8e0202 */
[----:B------:R-:W3:Y:S01]  /*0560*/  LDC.64 R16, c[0x0][0x3a8] ;  /* 0x0000ea00ff107b82 */ /* 0x000ee20000000a00 */
[----:B------:R-:W4:Y:S02]  /*0570*/  LDCU.64 UR10, c[0x0][0x3b8] ;  /* 0x00007700ff0a77ac */ /* 0x000f240008000a00 */
[----:B------:R-:W-:Y:S01]  /*0580*/  LOP3.LUT R2, R11, 0x7ff00000, RZ, 0xc0, !PT ;  /* 0x7ff000000b027812 */ /* 0x000fe200078ec0ff */
[----:B------:R-:W-:-:S02]  /*0590*/  IMAD R0, R21, UR12, R0 ;  /* 0x0000000c15007c24 */ /* 0x000fc4000f8e0200 */
[----:B-1----:R-:W-:-:S04]  /*05a0*/  IMAD.WIDE R10, R19, 0x8, R14 ;  /* 0x00000008130a7825 */ /* 0x002fc800078e020e */
[----:B--234-:R-:W-:-:S07]  /*05b0*/  IMAD.WIDE R14, R5, 0x8, R16 ;  /* 0x00000008050e7825 */ /* 0x01cfce00078e0210 */
.L_x_539:
[----:B-1----:R-:W1:Y:S01]  /*05c0*/  LDCU.64 UR12, c[0x0][0x3b0] ;  /* 0x00007600ff0c77ac */ /* 0x002e620008000a00 */
[----:B------:R-:W-:Y:S01]  /*05d0*/  UISETP.NE.AND UP0, UPT, UR6, 0x1, UPT ;  /* 0x000000010600788c */ /* 0x000fe2000bf05270 */
[----:B-1----:R-:W-:Y:S02]  /*05e0*/  IMAD.U32 R32, RZ, RZ, UR12 ;  /* 0x0000000cff207e24 */ /* 0x002fe4000f8e00ff */
[----:B------:R-:W-:-:S06]  /*05f0*/  IMAD.U32 R33, RZ, RZ, UR13 ;  /* 0x0000000dff217e24 */ /* 0x000fcc000f8e00ff */
[----:B------:R-:W-:Y:S05]  /*0600*/  BRA.U UP0, `(.L_x_522) ;  /* 0x0000000500847547 */ /* 0x000fea000b800000 */
[----:B------:R-:W1:Y:S01]  /*0610*/  LDC.64 R16, c[0x0][0x3a8] ;  /* 0x0000ea00ff107b82 */ /* 0x000e620000000a00 */
[----:B------:R-:W2:Y:S01]  /*0620*/  LDG.E.64 R20, desc[UR8][R14.64] ;  /* 0x000000080e147981 */ /* 0x000ea2000c1e1b00 */
[----:B-1----:R-:W-:-:S06]  /*0630*/  IMAD.WIDE R16, R3, 0x8, R16 ;  /* 0x0000000803107825 */ /* 0x002fcc00078e0210 */
[----:B------:R-:W3:Y:S01]  /*0640*/  LDG.E.64 R16, desc[UR8][R16.64] ;  /* 0x0000000810107981 */ /* 0x000ee2000c1e1b00 */
[----:B------:R-:W-:Y:S01]  /*0650*/  IMAD.MOV.U32 R22, RZ, RZ, 0x1 ;  /* 0x00000001ff167424 */ /* 0x000fe200078e00ff */
[----:B------:R-:W-:Y:S01]  /*0660*/  BSSY.RECONVERGENT B0, `(.L_x_523) ;  /* 0x0000016000007945 */ /* 0x000fe20003800200 */
[----:B---3--:R-:W-:-:S06]  /*0670*/  DADD R18, R16, UR10 ;  /* 0x0000000a10127e29 */ /* 0x008fcc0008000000 */
[----:B------:R-:W1:Y:S02]  /*0680*/  MUFU.RCP64H R23, R19 ;  /* 0x0000001300177308 */ /* 0x000e640000001800 */
[----:B-1----:R-:W-:-:S08]  /*0690*/  DFMA R24, -R18, R22, 1 ;  /* 0x3ff000001218742b */ /* 0x002fd00000000116 */
[----:B------:R-:W-:-:S08]  /*06a0*/  DFMA R24, R24, R24, R24 ;  /* 0x000000181818722b */ /* 0x000fd00000000018 */
[----:B------:R-:W-:-:S08]  /*06b0*/  DFMA R24, R22, R24, R22 ;  /* 0x000000181618722b */ /* 0x000fd00000000016 */
[----:B------:R-:W-:Y:S02]  /*06c0*/  DFMA R22, -R18, R24, 1 ;  /* 0x3ff000001216742b */ /* 0x000fe40000000118 */
[----:B--2---:R-:W-:-:S06]  /*06d0*/  DADD R20, R20, UR10 ;  /* 0x0000000a14147e29 */ /* 0x004fcc0008000000 */
[----:B------:R-:W-:-:S08]  /*06e0*/  DFMA R22, R24, R22, R24 ;  /* 0x000000161816722b */ /* 0x000fd00000000018 */
        /* <DEDUP_REMOVED lines=8> */
[----:B------:R-:W-:Y:S01]  /*0770*/  MOV R34, 0x7a0 ;  /* 0x000007a000227802 */ /* 0x000fe20000000f00 */
[----:B------:R-:W-:-:S07]  /*0780*/  IMAD.MOV.U32 R23, RZ, RZ, R19 ;  /* 0x000000ffff177224 */ /* 0x000fce00078e0013 */
[----:B0-----:R-:W-:Y:S05]  /*0790*/  CALL.REL.NOINC `($__internal_7_$__cuda_sm20_div_rn_f64_full) ;  /* 0x0000001000007944 */ /* 0x001fea0003c00000 */
[----:B------:R-:W-:Y:S02]  /*07a0*/  IMAD.MOV.U32 R16, RZ, RZ, R20 ;  /* 0x000000ffff107224 */ /* 0x000fe400078e0014 */
[----:B------:R-:W-:-:S07]  /*07b0*/  IMAD.MOV.U32 R17, RZ, RZ, R21 ;  /* 0x000000ffff117224 */ /* 0x000fce00078e0015 */
.L_x_524:
[----:B------:R-:W-:Y:S05]  /*07c0*/  BSYNC.RECONVERGENT B0 ;  /* 0x0000000000007941 */ /* 0x000fea0003800200 */
.L_x_523:
[----:B------:R-:W-:Y:S01]  /*07d0*/  DADD R34, -RZ, |R16| ;  /* 0x00000000ff227229 */ /* 0x000fe20000000510 */
[----:B------:R-:W-:Y:S01]  /*07e0*/  BSSY.RECONVERGENT B0, `(.L_x_525) ;  /* 0x0000006000007945 */ /* 0x000fe20003800200 */
[----:B------:R-:W-:Y:S02]  /*07f0*/  IMAD.MOV.U32 R36, RZ, RZ, RZ ;  /* 0x000000ffff247224 */ /* 0x000fe400078e00ff */
[----:B------:R-:W-:-:S06]  /*0800*/  IMAD.MOV.U32 R37, RZ, RZ, 0x40000000 ;  /* 0x40000000ff257424 */ /* 0x000fcc00078e00ff */
[----:B------:R-:W-:Y:S02]  /*0810*/  MOV R20, R34 ;  /* 0x0000002200147202 */ /* 0x000fe40000000f00 */
[----:B------:R-:W-:-:S07]  /*0820*/  MOV R34, 0x840 ;  /* 0x0000084000227802 */ /* 0x000fce0000000f00 */
[----:B0-----:R-:W-:Y:S05]  /*0830*/  CALL.REL.NOINC `($_Z11fdir_nonisoPdS_S_S_S_S_ddddiiiii$__internal_accurate_pow) ;  /* 0x0000001800007944 */ /* 0x001fea0003c00000 */
[----:B------:R-:W-:Y:S05]  /*0840*/  BSYNC.RECONVERGENT B0 ;  /* 0x0000000000007941 */ /* 0x000fea0003800200 */
.L_x_525:
[C---:B------:R-:W-:Y:S01]  /*0850*/  DADD R20, R16.reuse, 2 ;  /* 0x4000000010147429 */ /* 0x040fe20000000000 */
[----:B------:R-:W0:Y:S01]  /*0860*/  LDC.64 R18, c[0x0][0x3b0] ;  /* 0x0000ec00ff127b82 */ /* 0x000e220000000a00 */
[C---:B------:R-:W-:Y:S01]  /*0870*/  DSETP.NEU.AND P3, PT, R16.reuse, RZ, PT ;  /* 0x000000ff1000722a */ /* 0x040fe20003f6d000 */
[----:B------:R-:W-:Y:S01]  /*0880*/  BSSY.RECONVERGENT B0, `(.L_x_526) ;  /* 0x0000013000007945 */ /* 0x000fe20003800200 */
[----:B------:R-:W-:Y:S01]  /*0890*/  DSETP.NEU.AND P5, PT, R16, 1, PT ;  /* 0x3ff000001000742a */ /* 0x000fe20003fad000 */
[----:B------:R-:W-:-:S05]  /*08a0*/  ISETP.NE.AND P4, PT, R2, 0x7ff00000, PT ;  /* 0x7ff000000200780c */ /* 0x000fca0003f85270 */
[----:B------:R-:W-:Y:S02]  /*08b0*/  LOP3.LUT R20, R21, 0x7ff00000, RZ, 0xc0, !PT ;  /* 0x7ff0000015147812 */ /* 0x000fe400078ec0ff */
[----:B------:R-:W-:Y:S02]  /*08c0*/  FSEL R21, R24, RZ, P3 ;  /* 0x000000ff18157208 */ /* 0x000fe40001800000 */
[----:B------:R-:W-:Y:S02]  /*08d0*/  ISETP.NE.AND P6, PT, R20, 0x7ff00000, PT ;  /* 0x7ff000001400780c */ /* 0x000fe40003fc5270 */
[----:B------:R-:W-:Y:S01]  /*08e0*/  FSEL R20, R22, RZ, P3 ;  /* 0x000000ff16147208 */ /* 0x000fe20001800000 */
[C---:B0-----:R-:W-:Y:S02]  /*08f0*/  DSETP.NEU.AND P0, PT, R18.reuse, 1, PT ;  /* 0x3ff000001200742a */ /* 0x041fe40003f0d000 */
[C---:B------:R-:W-:Y:S02]  /*0900*/  DSETP.NEU.AND P1, PT, |R18|.reuse, +INF , PT ;  /* 0x7ff000001200742a */ /* 0x040fe40003f2d200 */
[----:B------:R-:W-:-:S02]  /*0910*/  DSETP.NAN.AND P2, PT, R18, R18, PT ;  /* 0x000000121200722a */ /* 0x000fc40003f48000 */
[----:B------:R-:W-:Y:S02]  /*0920*/  DSETP.NEU.AND P3, PT, R18, RZ, PT ;  /* 0x000000ff1200722a */ /* 0x000fe40003f6d000 */
[----:B------:R-:W-:Y:S02]  /*0930*/  DADD R34, -RZ, |R18| ;  /* 0x00000000ff227229 */ /* 0x000fe40000000512 */
[----:B------:R-:W-:Y:S10]  /*0940*/  @P6 BRA `(.L_x_527) ;  /* 0x0000000000186947 */ /* 0x000ff40003800000 */
[----:B------:R-:W-:-:S14]  /*0950*/  DSETP.NAN.AND P6, PT, R16, R16, PT ;  /* 0x000000101000722a */ /* 0x000fdc0003fc8000 */
[----:B------:R-:W-:Y:S01]  /*0960*/  @P6 DADD R20, R16, 2 ;  /* 0x4000000010146429 */ /* 0x000fe20000000000 */
[----:B------:R-:W-:Y:S10]  /*0970*/  @P6 BRA `(.L_x_527) ;  /* 0x00000000000c6947 */ /* 0x000ff40003800000 */
[----:B------:R-:W-:-:S14]  /*0980*/  DSETP.NEU.AND P6, PT, |R16|, +INF , PT ;  /* 0x7ff000001000742a */ /* 0x000fdc0003fcd200 */
[----:B------:R-:W-:Y:S02]  /*0990*/  @!P6 IMAD.MOV.U32 R20, RZ, RZ, 0x0 ;  /* 0x00000000ff14e424 */ /* 0x000fe400078e00ff */
[----:B------:R-:W-:-:S07]  /*09a0*/  @!P6 IMAD.MOV.U32 R21, RZ, RZ, 0x7ff00000 ;  /* 0x7ff00000ff15e424 */ /* 0x000fce00078e00ff */
.L_x_527:
[----:B------:R-:W-:Y:S05]  /*09b0*/  BSYNC.RECONVERGENT B0 ;  /* 0x0000000000007941 */ /* 0x000fea0003800200 */
.L_x_526:
[----:B------:R-:W-:Y:S01]  /*09c0*/  FSEL R16, R20, RZ, P5 ;  /* 0x000000ff14107208 */ /* 0x000fe20002800000 */
[----:B------:R-:W-:Y:S01]  /*09d0*/  BSSY.RECONVERGENT B0, `(.L_x_528) ;  /* 0x0000005000007945 */ /* 0x000fe20003800200 */
[----:B------:R-:W-:Y:S01]  /*09e0*/  IMAD.MOV.U32 R20, RZ, RZ, R34 ;  /* 0x000000ffff147224 */ /* 0x000fe200078e0022 */
[----:B------:R-:W-:Y:S02]  /*09f0*/  FSEL R17, R21, 1.875, P5 ;  /* 0x3ff0000015117808 */ /* 0x000fe40002800000 */
[----:B------:R-:W-:-:S07]  /*0a00*/  MOV R34, 0xa20 ;  /* 0x00000a2000227802 */ /* 0x000fce0000000f00 */
[----:B------:R-:W-:Y:S05]  /*0a10*/  CALL.REL.NOINC `($_Z11fdir_nonisoPdS_S_S_S_S_ddddiiiii$__internal_accurate_pow) ;  /* 0x0000001400887944 */ /* 0x000fea0003c00000 */
[----:B------:R-:W-:Y:S05]  /*0a20*/  BSYNC.RECONVERGENT B0 ;  /* 0x0000000000007941 */ /* 0x000fea0003800200 */
.L_x_528:
[----:B------:R-:W-:Y:S01]  /*0a30*/  FSEL R18, R22, RZ, P3 ;  /* 0x000000ff16127208 */ /* 0x000fe20001800000 */
[----:B------:R-:W-:Y:S01]  /*0a40*/  IMAD.MOV.U32 R22, RZ, RZ, 0x0 ;  /* 0x00000000ff167424 */ /* 0x000fe200078e00ff */
[----:B------:R-:W-:Y:S01]  /*0a50*/  FSEL R19, R24, RZ, P3 ;  /* 0x000000ff18137208 */ /* 0x000fe20001800000 */
[----:B------:R-:W-:Y:S01]  /*0a60*/  IMAD.MOV.U32 R23, RZ, RZ, 0x3fd80000 ;  /* 0x3fd80000ff177424 */ /* 0x000fe200078e00ff */
[----:B------:R-:W-:Y:S01]  /*0a70*/  FSEL R20, R8, R18, P2 ;  /* 0x0000001208147208 */ /* 0x000fe20001000000 */
[----:B------:R-:W-:Y:S01]  /*0a80*/  BSSY.RECONVERGENT B0, `(.L_x_529) ;  /* 0x0000018000007945 */ /* 0x000fe20003800200 */
[----:B------:R-:W-:Y:S02]  /*0a90*/  FSEL R21, R9, R19, P2 ;  /* 0x0000001309157208 */ /* 0x000fe40001000000 */
[----:B------:R-:W-:Y:S02]  /*0aa0*/  @!P4 FSEL R18, R20, RZ, P1 ;  /* 0x000000ff1412c208 */ /* 0x000fe40000800000 */
[----:B------:R-:W-:-:S06]  /*0ab0*/  @!P4 FSEL R19, R21, +QNAN , P1 ;  /* 0x7ff000001513c808 */ /* 0x000fcc0000800000 */
[----:B------:R-:W-:-:S10]  /*0ac0*/  DADD R18, -R18, 1 ;  /* 0x3ff0000012127429 */ /* 0x000fd40000000100 */
[----:B------:R-:W-:Y:S02]  /*0ad0*/  FSEL R18, R18, RZ, P0 ;  /* 0x000000ff12127208 */ /* 0x000fe40000000000 */
[----:B------:R-:W-:-:S06]  /*0ae0*/  FSEL R19, R19, RZ, P0 ;  /* 0x000000ff13137208 */ /* 0x000fcc0000000000 */
[----:B------:R-:W-:-:S06]  /*0af0*/  DFMA R16, -R16, R18, 1 ;  /* 0x3ff000001010742b */ /* 0x000fcc0000000112 */
[----:B------:R-:W0:Y:S04]  /*0b00*/  MUFU.RSQ64H R19, R17 ;  /* 0x0000001100137308 */ /* 0x000e280000001c00 */
[----:B------:R-:W-:-:S05]  /*0b10*/  VIADD R18, R17, 0xfcb00000 ;  /* 0xfcb0000011127836 */ /* 0x000fca0000000000 */
[----:B------:R-:W-:Y:S01]  /*0b20*/  ISETP.GE.U32.AND P0, PT, R18, 0x7ca00000, PT ;  /* 0x7ca000001200780c */ /* 0x000fe20003f06070 */
[----:B0-----:R-:W-:-:S08]  /*0b30*/  DMUL R20, R18, R18 ;  /* 0x0000001212147228 */ /* 0x001fd00000000000 */
[----:B------:R-:W-:-:S08]  /*0b40*/  DFMA R20, R16, -R20, 1 ;  /* 0x3ff000001014742b */ /* 0x000fd00000000814 */
[----:B------:R-:W-:Y:S02]  /*0b50*/  DFMA R22, R20, R22, 0.5 ;  /* 0x3fe000001416742b */ /* 0x000fe40000000016 */
[----:B------:R-:W-:-:S08]  /*0b60*/  DMUL R20, R18, R20 ;  /* 0x0000001412147228 */ /* 0x000fd00000000000 */
[----:B------:R-:W-:-:S08]  /*0b70*/  DFMA R28, R22, R20, R18 ;  /* 0x00000014161c722b */ /* 0x000fd00000000012 */
[----:B------:R-:W-:Y:S02]  /*0b80*/  DMUL R22, R16, R28 ;  /* 0x0000001c10167228 */ /* 0x000fe40000000000 */
[----:B------:R-:W-:Y:S01]  /*0b90*/  VIADD R27, R29, 0xfff00000 ;  /* 0xfff000001d1b7836 */ /* 0x000fe20000000000 */
[----:B------:R-:W-:-:S05]  /*0ba0*/  MOV R26, R28 ;  /* 0x0000001c001a7202 */ /* 0x000fca0000000f00 */
[----:B------:R-:W-:-:S08]  /*0bb0*/  DFMA R24, R22, -R22, R16 ;  /* 0x800000161618722b */ /* 0x000fd00000000010 */
[----:B------:R-:W-:Y:S01]  /*0bc0*/  DFMA R32, R24, R26, R22 ;  /* 0x0000001a1820722b */ /* 0x000fe20000000016 */
[----:B------:R-:W-:Y:S10]  /*0bd0*/  @!P0 BRA `(.L_x_530) ;  /* 0x0000000000088947 */ /* 0x000ff40003800000 */
[----:B------:R-:W-:-:S07]  /*0be0*/  MOV R20, 0xc00 ;  /* 0x00000c0000147802 */ /* 0x000fce0000000f00 */
[----:B------:R-:W-:Y:S05]  /*0bf0*/  CALL.REL.NOINC `($__internal_8_$__cuda_sm20_dsqrt_rn_f64_mediumpath_v1) ;  /* 0x0000001000607944 */ /* 0x000fea0003c00000 */
.L_x_530:
[----:B------:R-:W-:Y:S05]  /*0c00*/  BSYNC.RECONVERGENT B0 ;  /* 0x0000000000007941 */ /* 0x000fea0003800200 */
.L_x_529:
[----:B------:R-:W-:-:S11]  /*0c10*/  DADD R32, -RZ, -R32 ;  /* 0x00000000ff207229 */ /* 0x000fd60000000920 */
.L_x_522:
[----:B------:R-:W1:Y:S08]  /*0c20*/  LDC.64 R18, c[0x0][0x398] ;  /* 0x0000e600ff127b82 */ /* 0x000e700000000a00 */
[----:B------:R-:W2:Y:S01]  /*0c30*/  LDC.64 R16, c[0x0][0x3a0] ;  /* 0x0000e800ff107b82 */ /* 0x000ea20000000a00 */
[----:B-1----:R-:W-:-:S06]  /*0c40*/  IMAD.WIDE R18, R0, 0x8, R18 ;  /* 0x0000000800127825 */ /* 0x002fcc00078e0212 */
[----:B------:R-:W3:Y:S01]  /*0c50*/  LDG.E.64 R18, desc[UR8][R18.64] ;  /* 0x0000000812127981 */ /* 0x000ee2000c1e1b00 */
[----:B--2---:R-:W-:-:S06]  /*0c60*/  IMAD.WIDE R16, R0, 0x8, R16 ;  /* 0x0000000800107825 */ /* 0x004fcc00078e0210 */
[----:B------:R-:W2:Y:S01]  /*0c70*/  LDG.E.64 R16, desc[UR8][R16.64] ;  /* 0x0000000810107981 */ /* 0x000ea2000c1e1b00 */
[----:B------:R-:W1:Y:S01]  /*0c80*/  MUFU.RCP64H R21, R33 ;  /* 0x0000002100157308 */ /* 0x000e620000001800 */
[----:B------:R-:W-:Y:S01]  /*0c90*/  IMAD.MOV.U32 R20, RZ, RZ, 0x1 ;  /* 0x00000001ff147424 */ /* 0x000fe200078e00ff */
[----:B------:R-:W-:Y:S05]  /*0ca0*/  BSSY.RECONVERGENT B0, `(.L_x_531) ;  /* 0x0000016000007945 */ /* 0x000fea0003800200 */
[----:B-1----:R-:W-:-:S08]  /*0cb0*/  DFMA R22, R20, -R32, 1 ;  /* 0x3ff000001416742b */ /* 0x002fd00000000820 */
[----:B------:R-:W-:-:S08]  /*0cc0*/  DFMA R22, R22, R22, R22 ;  /* 0x000000161616722b */ /* 0x000fd00000000016 */
[----:B------:R-:W-:-:S08]  /*0cd0*/  DFMA R22, R20, R22, R20 ;  /* 0x000000161416722b */ /* 0x000fd00000000014 */
[----:B------:R-:W-:-:S08]  /*0ce0*/  DFMA R20, R22, -R32, 1 ;  /* 0x3ff000001614742b */ /* 0x000fd00000000820 */
[----:B------:R-:W-:-:S08]  /*0cf0*/  DFMA R20, R22, R20, R22 ;  /* 0x000000141614722b */ /* 0x000fd00000000016 */
[----:B---3--:R-:W-:Y:S01]  /*0d00*/  DMUL R30, R18, R20 ;  /* 0x00000014121e7228 */ /* 0x008fe20000000000 */
[----:B------:R-:W-:-:S07]  /*0d10*/  FSETP.GEU.AND P1, PT, |R19|, 6.5827683646048100446e-37, PT ;  /* 0x036000001300780b */ /* 0x000fce0003f2e200 */
[----:B------:R-:W-:Y:S02]  /*0d20*/  DFMA R22, R30, -R32, R18 ;  /* 0x800000201e16722b */ /* 0x000fe40000000012 */
[----:B--2---:R-:W-:-:S06]  /*0d30*/  DADD R16, R18, R16 ;  /* 0x0000000012107229 */ /* 0x004fcc0000000010 */
[----:B------:R-:W-:-:S10]  /*0d40*/  DFMA R30, R20, R22, R30 ;  /* 0x00000016141e722b */ /* 0x000fd4000000001e */
[----:B------:R-:W-:-:S05]  /*0d50*/  FFMA R20, RZ, R33, R31 ;  /* 0x00000021ff147223 */ /* 0x000fca000000001f */
[----:B------:R-:W-:-:S13]  /*0d60*/  FSETP.GT.AND P0, PT, |R20|, 1.469367938527859385e-39, PT ;  /* 0x001000001400780b */ /* 0x000fda0003f04200 */
[----:B------:R-:W-:Y:S05]  /*0d70*/  @P0 BRA P1, `(.L_x_532) ;  /* 0x0000000000200947 */ /* 0x000fea0000800000 */
[----:B------:R-:W-:Y:S01]  /*0d80*/  IMAD.MOV.U32 R20, RZ, RZ, R18 ;  /* 0x000000ffff147224 */ /* 0x000fe200078e0012 */
[----:B------:R-:W-:Y:S01]  /*0d90*/  MOV R34, 0xde0 ;  /* 0x00000de000227802 */ /* 0x000fe20000000f00 */
[----:B------:R-:W-:Y:S02]  /*0da0*/  IMAD.MOV.U32 R21, RZ, RZ, R19 ;  /* 0x000000ffff157224 */ /* 0x000fe400078e0013 */
[----:B------:R-:W-:Y:S02]  /*0db0*/  IMAD.MOV.U32 R22, RZ, RZ, R32 ;  /* 0x000000ffff167224 */ /* 0x000fe400078e0020 */
[----:B------:R-:W-:-:S07]  /*0dc0*/  IMAD.MOV.U32 R23, RZ, RZ, R33 ;  /* 0x000000ffff177224 */ /* 0x000fce00078e0021 */
[----:B0-----:R-:W-:Y:S05]  /*0dd0*/  CALL.REL.NOINC `($__internal_7_$__cuda_sm20_div_rn_f64_full) ;  /* 0x0000000800707944 */ /* 0x001fea0003c00000 */
[----:B------:R-:W-:Y:S02]  /*0de0*/  IMAD.MOV.U32 R30, RZ, RZ, R20 ;  /* 0x000000ffff1e7224 */ /* 0x000fe400078e0014 */
[----:B------:R-:W-:-:S07]  /*0df0*/  IMAD.MOV.U32 R31, RZ, RZ, R21 ;  /* 0x000000ffff1f7224 */ /* 0x000fce00078e0015 */
.L_x_532:
[----:B------:R-:W-:Y:S05]  /*0e00*/  BSYNC.RECONVERGENT B0 ;  /* 0x0000000000007941 */ /* 0x000fea0003800200 */
.L_x_531:
[----:B------:R-:W-:Y:S01]  /*0e10*/  MOV R18, 0x652b82fe ;  /* 0x652b82fe00127802 */ /* 0x000fe20000000f00 */
[----:B------:R-:W-:Y:S01]  /*0e20*/  IMAD.MOV.U32 R19, RZ, RZ, 0x3ff71547 ;  /* 0x3ff71547ff137424 */ /* 0x000fe200078e00ff */
[----:B------:R-:W-:Y:S01]  /*0e30*/  UMOV UR12, 0xfefa39ef ;  /* 0xfefa39ef000c7882 */ /* 0x000fe20000000000 */
[----:B------:R-:W-:Y:S01]  /*0e40*/  UMOV UR13, 0x3fe62e42 ;  /* 0x3fe62e42000d7882 */ /* 0x000fe20000000000 */
[----:B------:R-:W-:Y:S01]  /*0e50*/  FSETP.GEU.AND P0, PT, |R31|, 4.1917929649353027344, PT ;  /* 0x4086232b1f00780b */ /* 0x000fe20003f0e200 */
[----:B------:R-:W-:Y:S02]  /*0e60*/  BSSY.RECONVERGENT B0, `(.L_x_533) ;  /* 0x000003e000007945 */ /* 0x000fe40003800200 */
[----:B------:R-:W-:-:S08]  /*0e70*/  DFMA R18, R30, R18, 6.75539944105574400000e+15 ;  /* 0x433800001e12742b */ /* 0x000fd00000000012 */
[----:B------:R-:W-:-:S08]  /*0e80*/  DADD R22, R18, -6.75539944105574400000e+15 ;  /* 0xc338000012167429 */ /* 0x000fd00000000000 */
        /* <DEDUP_REMOVED lines=19> */
[----:B------:R-:W1:Y:S01]  /*0fc0*/  MUFU.RCP64H R21, R33 ;  /* 0x0000002100157308 */ /* 0x000e620000001800 */
[----:B------:R-:W-:Y:S01]  /*0fd0*/  UMOV UR13, 0x3f56c16c ;  /* 0x3f56c16c000d7882 */ /* 0x000fe20000000000 */
[----:B------:R-:W-:-:S04]  /*0fe0*/  IMAD.MOV.U32 R20, RZ, RZ, 0x1 ;  /* 0x00000001ff147424 */ /* 0x000fc800078e00ff */
[----:B------:R-:W-:Y:S01]  /*0ff0*/  DFMA R24, R22, R24, UR12 ;  /* 0x0000000c16187e2b */ /* 0x000fe20008000018 */
[----:B------:R-:W-:Y:S01]  /*1000*/  UMOV UR12, 0x11122322 ;  /* 0x11122322000c7882 */ /* 0x000fe20000000000 */
[----:B------:R-:W-:-:S06]  /*1010*/  UMOV UR13, 0x3f811111 ;  /* 0x3f811111000d7882 */ /* 0x000fcc0000000000 */
[----:B------:R-:W-:Y:S01]  /*1020*/  DFMA R26, R22, R24, UR12 ;  /* 0x0000000c161a7e2b */ /* 0x000fe20008000018 */
[----:B------:R-:W-:Y:S01]  /*1030*/  UMOV UR12, 0x555502a1 ;  /* 0x555502a1000c7882 */ /* 0x000fe20000000000 */
[----:B------:R-:W-:Y:S01]  /*1040*/  UMOV UR13, 0x3fa55555 ;  /* 0x3fa55555000d7882 */ /* 0x000fe20000000000 */
[----:B-1----:R-:W-:-:S05]  /*1050*/  DFMA R24, R20, -R32, 1 ;  /* 0x3ff000001418742b */ /* 0x002fca0000000820 */
[----:B------:R-:W-:Y:S01]  /*1060*/  DFMA R26, R22, R26, UR12 ;  /* 0x0000000c161a7e2b */ /* 0x000fe2000800001a */
[----:B------:R-:W-:Y:S01]  /*1070*/  UMOV UR12, 0x55555511 ;  /* 0x55555511000c7882 */ /* 0x000fe20000000000 */
[----:B------:R-:W-:Y:S01]  /*1080*/  UMOV UR13, 0x3fc55555 ;  /* 0x3fc55555000d7882 */ /* 0x000fe20000000000 */
[----:B------:R-:W-:-:S05]  /*1090*/  DFMA R24, R24, R24, R24 ;  /* 0x000000181818722b */ /* 0x000fca0000000018 */
[----:B------:R-:W-:Y:S01]  /*10a0*/  DFMA R26, R22, R26, UR12 ;  /* 0x0000000c161a7e2b */ /* 0x000fe2000800001a */
[----:B------:R-:W-:Y:S01]  /*10b0*/  UMOV UR12, 0xb ;  /* 0x0000000b000c7882 */ /* 0x000fe20000000000 */
[----:B------:R-:W-:Y:S01]  /*10c0*/  UMOV UR13, 0x3fe00000 ;  /* 0x3fe00000000d7882 */ /* 0x000fe20000000000 */
[----:B------:R-:W-:-:S05]  /*10d0*/  DFMA R20, R20, R24, R20 ;  /* 0x000000181414722b */ /* 0x000fca0000000014 */
[----:B------:R-:W-:-:S03]  /*10e0*/  DFMA R24, R22, R26, UR12 ;  /* 0x0000000c16187e2b */ /* 0x000fc6000800001a */
[----:B------:R-:W-:-:S05]  /*10f0*/  DFMA R26, R20, -R32, 1 ;  /* 0x3ff00000141a742b */ /* 0x000fca0000000820 */
[----:B------:R-:W-:-:S03]  /*1100*/  DFMA R24, R22, R24, 1 ;  /* 0x3ff000001618742b */ /* 0x000fc60000000018 */
[----:B------:R-:W-:-:S05]  /*1110*/  DFMA R20, R20, R26, R20 ;  /* 0x0000001a1414722b */ /* 0x000fca0000000014 */
[----:B------:R-:W-:-:S03]  /*1120*/  DFMA R22, R22, R24, 1 ;  /* 0x3ff000001616742b */ /* 0x000fc60000000018 */
[----:B------:R-:W-:-:S07]  /*1130*/  DMUL R24, R16, R20 ;  /* 0x0000001410187228 */ /* 0x000fce0000000000 */
[----:B------:R-:W-:Y:S01]  /*1140*/  IMAD R29, R18, 0x100000, R23 ;  /* 0x00100000121d7824 */ /* 0x000fe200078e0217 */
[----:B------:R-:W-:Y:S01]  /*1150*/  DFMA R26, R24, -R32, R16 ;  /* 0x80000020181a722b */ /* 0x000fe20000000010 */
[----:B------:R-:W-:Y:S01]  /*1160*/  IMAD.MOV.U32 R28, RZ, RZ, R22 ;  /* 0x000000ffff1c7224 */ /* 0x000fe200078e0016 */
[----:B------:R-:W-:Y:S09]  /*1170*/  @!P0 BRA `(.L_x_534) ;  /* 0x0000000000308947 */ /* 0x000ff20003800000 */
[----:B------:R-:W-:Y:S01]  /*1180*/  FSETP.GEU.AND P1, PT, |R31|, 4.2275390625, PT ;  /* 0x408748001f00780b */ /* 0x000fe20003f2e200 */
[C---:B------:R-:W-:Y:S02]  /*1190*/  DSETP.GEU.AND P0, PT, R30.reuse, RZ, PT ;  /* 0x000000ff1e00722a */ /* 0x040fe40003f0e000 */
[----:B------:R-:W-:-:S10]  /*11a0*/  DADD R30, R30, +INF ;  /* 0x7ff000001e1e7429 */ /* 0x000fd40000000000 */
[----:B------:R-:W-:Y:S02]  /*11b0*/  @!P1 LEA.HI R19, R18, R18, RZ, 0x1 ;  /* 0x0000001212139211 */ /* 0x000fe400078f08ff */
[----:B------:R-:W-:Y:S02]  /*11c0*/  FSEL R28, R30, RZ, P0 ;  /* 0x000000ff1e1c7208 */ /* 0x000fe40000000000 */
[----:B------:R-:W-:Y:S02]  /*11d0*/  @!P1 SHF.R.S32.HI R19, RZ, 0x1, R19 ;  /* 0x00000001ff139819 */ /* 0x000fe40000011413 */
[----:B------:R-:W-:Y:S02]  /*11e0*/  FSEL R29, R31, RZ, P0 ;  /* 0x000000ff1f1d7208 */ /* 0x000fe40000000000 */
[----:B------:R-:W-:Y:S01]  /*11f0*/  @!P1 LEA R23, R19, R23, 0x14 ;  /* 0x0000001713179211 */ /* 0x000fe200078ea0ff */
[----:B------:R-:W-:-:S05]  /*1200*/  @!P1 IMAD.IADD R18, R18, 0x1, -R19 ;  /* 0x0000000112129824 */ /* 0x000fca00078e0a13 */
[----:B------:R-:W-:Y:S01]  /*1210*/  @!P1 LEA R19, R18, 0x3ff00000, 0x14 ;  /* 0x3ff0000012139811 */ /* 0x000fe200078ea0ff */
[----:B------:R-:W-:-:S06]  /*1220*/  @!P1 IMAD.MOV.U32 R18, RZ, RZ, RZ ;  /* 0x000000ffff129224 */ /* 0x000fcc00078e00ff */
[----:B------:R-:W-:-:S11]  /*1230*/  @!P1 DMUL R28, R22, R18 ;  /* 0x00000012161c9228 */ /* 0x000fd60000000000 */
.L_x_534:
[----:B------:R-:W-:Y:S05]  /*1240*/  BSYNC.RECONVERGENT B0 ;  /* 0x0000000000007941 */ /* 0x000fea0003800200 */
.L_x_533:
[----:B------:R-:W-:Y:S01]  /*1250*/  DFMA R20, R20, R26, R24 ;  /* 0x0000001a1414722b */ /* 0x000fe20000000018 */
[----:B------:R-:W-:Y:S01]  /*1260*/  FSETP.GEU.AND P1, PT, |R17|, 6.5827683646048100446e-37, PT ;  /* 0x036000001100780b */ /* 0x000fe20003f2e200 */
[----:B0-----:R-:W-:Y:S01]  /*1270*/  DMUL R12, R28, R12 ;  /* 0x0000000c1c0c7228 */ /* 0x001fe20000000000 */
[----:B------:R-:W-:Y:S06]  /*1280*/  BSSY.RECONVERGENT B0, `(.L_x_535) ;  /* 0x000000b000007945 */ /* 0x000fec0003800200 */
[----:B------:R0:W-:Y:S01]  /*1290*/  STG.E.64 desc[UR8][R10.64], R12 ;  /* 0x0000000c0a007986 */ /* 0x0001e2000c101b08 */
[----:B------:R-:W-:-:S05]  /*12a0*/  FFMA R18, RZ, R33, R21 ;  /* 0x00000021ff127223 */ /* 0x000fca0000000015 */
[----:B------:R-:W-:-:S13]  /*12b0*/  FSETP.GT.AND P0, PT, |R18|, 1.469367938527859385e-39, PT ;  /* 0x001000001200780b */ /* 0x000fda0003f04200 */
[----:B0-----:R-:W-:Y:S05]  /*12c0*/  @P0 BRA P1, `(.L_x_536) ;  /* 0x0000000000180947 */ /* 0x001fea0000800000 */
[----:B------:R-:W-:Y:S01]  /*12d0*/  IMAD.MOV.U32 R20, RZ, RZ, R16 ;  /* 0x000000ffff147224 */ /* 0x000fe200078e0010 */
[----:B------:R-:W-:Y:S01]  /*12e0*/  MOV R34, 0x1330 ;  /* 0x0000133000227802 */ /* 0x000fe20000000f00 */
[----:B------:R-:W-:Y:S02]  /*12f0*/  IMAD.MOV.U32 R21, RZ, RZ, R17 ;  /* 0x000000ffff157224 */ /* 0x000fe400078e0011 */
[----:B------:R-:W-:Y:S02]  /*1300*/  IMAD.MOV.U32 R22, RZ, RZ, R32 ;  /* 0x000000ffff167224 */ /* 0x000fe400078e0020 */
[----:B------:R-:W-:-:S07]  /*1310*/  IMAD.MOV.U32 R23, RZ, RZ, R33 ;  /* 0x000000ffff177224 */ /* 0x000fce00078e0021 */
[----:B------:R-:W-:Y:S05]  /*1320*/  CALL.REL.NOINC `($__internal_7_$__cuda_sm20_div_rn_f64_full) ;  /* 0x00000004001c7944 */ /* 0x000fea0003c00000 */
.L_x_536:
[----:B------:R-:W-:Y:S05]  /*1330*/  BSYNC.RECONVERGENT B0 ;  /* 0x0000000000007941 */ /* 0x000fea0003800200 */
.L_x_535:
[----:B------:R-:W-:Y:S01]  /*1340*/  IMAD.MOV.U32 R12, RZ, RZ, 0x652b82fe ;  /* 0x652b82feff0c7424 */ /* 0x000fe200078e00ff */
[----:B------:R-:W-:Y:S01]  /*1350*/  UMOV UR12, 0xfefa39ef ;  /* 0xfefa39ef000c7882 */ /* 0x000fe20000000000 */
[----:B------:R-:W-:Y:S01]  /*1360*/  IMAD.MOV.U32 R13, RZ, RZ, 0x3ff71547 ;  /* 0x3ff71547ff0d7424 */ /* 0x000fe200078e00ff */
[----:B------:R-:W-:Y:S01]  /*1370*/  UMOV UR13, 0x3fe62e42 ;  /* 0x3fe62e42000d7882 */ /* 0x000fe20000000000 */
[----:B------:R-:W-:Y:S01]  /*1380*/  FSETP.GEU.AND P0, PT, |R21|, 4.1917929649353027344, PT ;  /* 0x4086232b1500780b */ /* 0x000fe20003f0e200 */
[----:B------:R-:W-:Y:S03]  /*1390*/  BSSY.RECONVERGENT B0, `(.L_x_537) ;  /* 0x0000036000007945 */ /* 0x000fe60003800200 */
[----:B------:R-:W-:-:S08]  /*13a0*/  DFMA R12, R20, R12, 6.75539944105574400000e+15 ;  /* 0x43380000140c742b */ /* 0x000fd0000000000c */
[----:B------:R-:W-:-:S08]  /*13b0*/  DADD R16, R12, -6.75539944105574400000e+15 ;  /* 0xc33800000c107429 */ /* 0x000fd00000000000 */
[----:B------:R-:W-:Y:S01]  /*13c0*/  DFMA R18, R16, -UR12, R20 ;  /* 0x8000000c10127c2b */ /* 0x000fe20008000014 */
[----:B------:R-:W-:Y:S01]  /*13d0*/  UMOV UR12, 0x3b39803f ;  /* 0x3b39803f000c7882 */ /* 0x000fe20000000000 */
[----:B------:R-:W-:-:S06]  /*13e0*/  UMOV UR13, 0x3c7abc9e ;  /* 0x3c7abc9e000d7882 */ /* 0x000fcc0000000000 */
[----:B------:R-:W-:Y:S01]  /*13f0*/  DFMA R16, R16, -UR12, R18 ;  /* 0x8000000c10107c2b */ /* 0x000fe20008000012 */
[----:B------:R-:W-:Y:S01]  /*1400*/  UMOV UR12, 0x69ce2bdf ;  /* 0x69ce2bdf000c7882 */ /* 0x000fe20000000000 */
[----:B------:R-:W-:Y:S01]  /*1410*/  MOV R18, 0xfca213ea ;  /* 0xfca213ea00127802 */ /* 0x000fe20000000f00 */
[----:B------:R-:W-:Y:S01]  /*1420*/  IMAD.MOV.U32 R19, RZ, RZ, 0x3e928af3 ;  /* 0x3e928af3ff137424 */ /* 0x000fe200078e00ff */
        /* <DEDUP_REMOVED lines=41> */
[----:B------:R-:W-:Y:S02]  /*16c0*/  @!P1 IMAD.MOV.U32 R12, RZ, RZ, R18 ;  /* 0x000000ffff0c9224 */ /* 0x000fe400078e0012 */
[----:B------:R-:W-:-:S06]  /*16d0*/  @!P1 IMAD.MOV.U32 R18, RZ, RZ, RZ ;  /* 0x000000ffff129224 */ /* 0x000fcc00078e00ff */
[----:B------:R-:W-:-:S11]  /*16e0*/  @!P1 DMUL R16, R12, R18 ;  /* 0x000000120c109228 */ /* 0x000fd60000000000 */
.L_x_538:
[----:B------:R-:W-:Y:S05]  /*16f0*/  BSYNC.RECONVERGENT B0 ;  /* 0x0000000000007941 */ /* 0x000fea0003800200 */
.L_x_537:
[----:B------:R-:W2:Y:S01]  /*1700*/  LDG.E.64 R12, desc[UR8][R6.64] ;  /* 0x00000008060c7981 */ /* 0x000ea2000c1e1b00 */
[----:B------:R-:W-:Y:S02]  /*1710*/  VIADD R3, R3, 0xffffffff ;  /* 0xffffffff03037836 */ /* 0x000fe40000000000 */
[----:B------:R-:W-:Y:S01]  /*1720*/  VIADD R0, R0, -UR5 ;  /* 0x8000000500007c36 */ /* 0x000fe20008000000 */
[----:B--2---:R-:W-:Y:S01]  /*1730*/  DMUL R12, R12, R16 ;  /* 0x000000100c0c7228 */ /* 0x004fe20000000000 */
[C---:B------:R-:W-:Y:S01]  /*1740*/  IADD3 R16, PT, PT, R4.reuse, -0x2, RZ ;  /* 0xfffffffe04107810 */ /* 0x040fe20007ffe0ff */
[----:B------:R-:W-:-:S03]  /*1750*/  VIADD R4, R4, 0xffffffff ;  /* 0xffffffff04047836 */ /* 0x000fc60000000000 */
[----:B------:R-:W-:Y:S02]  /*1760*/  ISETP.GT.AND P0, PT, R16, R5, PT ;  /* 0x000000051000720c */ /* 0x000fe40003f04270 */
[----:B------:R1:W-:Y:S11]  /*1770*/  STG.E.64 desc[UR8][R6.64], R12 ;  /* 0x0000000c06007986 */ /* 0x0003f6000c101b08 */
[----:B------:R-:W-:Y:S05]  /*1780*/  @P0 BRA `(.L_x_539) ;  /* 0xffffffec008c0947 */ /* 0x000fea000383ffff */
[----:B------:R-:W-:Y:S05]  /*1790*/  EXIT ;  /* 0x000000000000794d */ /* 0x000fea0003800000 */
        .weak           $__internal_7_$__cuda_sm20_div_rn_f64_full
        .type           $__internal_7_$__cuda_sm20_div_rn_f64_full,@function
        .size           $__internal_7_$__cuda_sm20_div_rn_f64_full,($__internal_8_$__cuda_sm20_dsqrt_rn_f64_mediumpath_v1 - $__internal_7_$__cuda_sm20_div_rn_f64_full)
$__internal_7_$__cuda_sm20_div_rn_f64_full:
[----:B------:R-:W-:Y:S01]  /*17a0*/  IMAD.MOV.U32 R19, RZ, RZ, R21 ;  /* 0x000000ffff137224 */ /* 0x000fe200078e0015 */
[C---:B------:R-:W-:Y:S01]  /*17b0*/  FSETP.GEU.AND P0, PT, |R23|.reuse, 1.469367938527859385e-39, PT ;  /* 0x001000001700780b */ /* 0x040fe20003f0e200 */
[----:B------:R-:W-:Y:S01]  /*17c0*/  IMAD.MOV.U32 R18, RZ, RZ, R20 ;  /* 0x000000ffff127224 */ /* 0x000fe200078e0014 */
[----:B------:R-:W-:Y:S01]  /*17d0*/  LOP3.LUT R20, R23, 0x800fffff, RZ, 0xc0, !PT ;  /* 0x800fffff17147812 */ /* 0x000fe200078ec0ff */
[----:B------:R-:W-:Y:S01]  /*17e0*/  IMAD.MOV.U32 R36, RZ, RZ, 0x1ca00000 ;  /* 0x1ca00000ff247424 */ /* 0x000fe200078e00ff */
        /* <DEDUP_REMOVED lines=11> */
[----:B------:R-:W0:Y:S01]  /*18a0*/  MUFU.RCP64H R27, R21 ;  /* 0x00000015001b7308 */ /* 0x000e220000001800 */
[C---:B------:R-:W-:Y:S02]  /*18b0*/  SEL R25, R36.reuse, 0x63400000, !P1 ;  /* 0x6340000024197807 */ /* 0x040fe40004800000 */
[----:B------:R-:W-:Y:S02]  /*18c0*/  @!P2 ISETP.GE.U32.AND P3, PT, R35, R24, PT ;  /* 0x000000182300a20c */ /* 0x000fe40003f66070 */
[----:B------:R-:W-:Y:S02]  /*18d0*/  LOP3.LUT R25, R25, 0x800fffff, R19, 0xf8, !PT ;  /* 0x800fffff19197812 */ /* 0x000fe400078ef813 */
[----:B------:R-:W-:Y:S02]  /*18e0*/  @!P2 SEL R29, R36, 0x63400000, !P3 ;  /* 0x63400000241da807 */ /* 0x000fe40005800000 */
[----:B------:R-:W-:-:S02]  /*18f0*/  MOV R24, R18 ;  /* 0x0000001200187202 */ /* 0x000fc40000000f00 */
[----:B------:R-:W-:Y:S02]  /*1900*/  @!P2 LOP3.LUT R29, R29, 0x80000000, R19, 0xf8, !PT ;  /* 0x800000001d1da812 */ /* 0x000fe400078ef813 */
[----:B------:R-:W-:Y:S02]  /*1910*/  @!P0 LOP3.LUT R37, R21, 0x7ff00000, RZ, 0xc0, !PT ;  /* 0x7ff0000015258812 */ /* 0x000fe400078ec0ff */
[----:B------:R-:W-:-:S06]  /*1920*/  @!P2 LOP3.LUT R29, R29, 0x100000, RZ, 0xfc, !PT ;  /* 0x001000001d1da812 */ /* 0x000fcc00078efcff */
[----:B------:R-:W-:Y:S02]  /*1930*/  @!P2 DFMA R24, R24, 2, -R28 ;  /* 0x400000001818a82b */ /* 0x000fe4000000081c */
[----:B0-----:R-:W-:-:S08]  /*1940*/  DFMA R28, R26, -R20, 1 ;  /* 0x3ff000001a1c742b */ /* 0x001fd00000000814 */
[----:B------:R-:W-:-:S08]  /*1950*/  DFMA R28, R28, R28, R28 ;  /* 0x0000001c1c1c722b */ /* 0x000fd0000000001c */
[----:B------:R-:W-:-:S08]  /*1960*/  DFMA R28, R26, R28, R26 ;  /* 0x0000001c1a1c722b */ /* 0x000fd0000000001a */
[----:B------:R-:W-:-:S08]  /*1970*/  DFMA R26, R28, -R20, 1 ;  /* 0x3ff000001c1a742b */ /* 0x000fd00000000814 */
[----:B------:R-:W-:-:S08]  /*1980*/  DFMA R26, R28, R26, R28 ;  /* 0x0000001a1c1a722b */ /* 0x000fd0000000001c */
[----:B------:R-:W-:-:S08]  /*1990*/  DMUL R28, R26, R24 ;  /* 0x000000181a1c7228 */ /* 0x000fd00000000000 */
[----:B------:R-:W-:-:S08]  /*19a0*/  DFMA R30, R28, -R20, R24 ;  /* 0x800000141c1e722b */ /* 0x000fd00000000018 */
[----:B------:R-:W-:Y:S01]  /*19b0*/  DFMA R30, R26, R30, R28 ;  /* 0x0000001e1a1e722b */ /* 0x000fe2000000001c */
[----:B------:R-:W-:Y:S01]  /*19c0*/  IMAD.MOV.U32 R26, RZ, RZ, R35 ;  /* 0x000000ffff1a7224 */ /* 0x000fe200078e0023 */
[----:B------:R-:W-:-:S05]  /*19d0*/  @!P2 LOP3.LUT R26, R25, 0x7ff00000, RZ, 0xc0, !PT ;  /* 0x7ff00000191aa812 */ /* 0x000fca00078ec0ff */
[----:B------:R-:W-:-:S05]  /*19e0*/  VIADD R27, R26, 0xffffffff ;  /* 0xffffffff1a1b7836 */ /* 0x000fca0000000000 */
[----:B------:R-:W-:Y:S01]  /*19f0*/  ISETP.GT.U32.AND P0, PT, R27, 0x7feffffe, PT ;  /* 0x7feffffe1b00780c */ /* 0x000fe20003f04070 */
[----:B------:R-:W-:-:S05]  /*1a00*/  VIADD R27, R37, 0xffffffff ;  /* 0xffffffff251b7836 */ /* 0x000fca0000000000 */
[----:B------:R-:W-:-:S13]  /*1a10*/  ISETP.GT.U32.OR P0, PT, R27, 0x7feffffe, P0 ;  /* 0x7feffffe1b00780c */ /* 0x000fda0000704470 */
[----:B------:R-:W-:Y:S05]  /*1a20*/  @P0 BRA `(.L_x_541) ;  /* 0x00000000006c0947 */ /* 0x000fea0003800000 */
[----:B------:R-:W-:-:S04]  /*1a30*/  LOP3.LUT R26, R23, 0x7ff00000, RZ, 0xc0, !PT ;  /* 0x7ff00000171a7812 */ /* 0x000fc800078ec0ff */
[CC--:B------:R-:W-:Y:S02]  /*1a40*/  VIADDMNMX R18, R35.reuse, -R26.reuse, 0xb9600000, !PT ;  /* 0xb960000023127446 */ /* 0x0c0fe4000780091a */
[----:B------:R-:W-:Y:S02]  /*1a50*/  ISETP.GE.U32.AND P0, PT, R35, R26, PT ;  /* 0x0000001a2300720c */ /* 0x000fe40003f06070 */
[----:B------:R-:W-:Y:S02]  /*1a60*/  VIMNMX R18, PT, PT, R18, 0x46a00000, PT ;  /* 0x46a0000012127848 */ /* 0x000fe40003fe0100 */
[----:B------:R-:W-:-:S05]  /*1a70*/  SEL R19, R36, 0x63400000, !P0 ;  /* 0x6340000024137807 */ /* 0x000fca0004000000 */
[----:B------:R-:W-:Y:S01]  /*1a80*/  IMAD.IADD R26, R18, 0x1, -R19 ;  /* 0x00000001121a7824 */ /* 0x000fe200078e0a13 */
[----:B------:R-:W-:-:S03]  /*1a90*/  MOV R18, RZ ;  /* 0x000000ff00127202 */ /* 0x000fc60000000f00 */
        /* <DEDUP_REMOVED lines=11> */
[----:B------:R-:W-:Y:S01]  /*1b50*/  DMUL.RP R20, R30, R20 ;  /* 0x000000141e147228 */ /* 0x000fe20000008000 */
[----:B------:R-:W-:-:S06]  /*1b60*/  IMAD.MOV.U32 R18, RZ, RZ, RZ ;  /* 0x000000ffff127224 */ /* 0x000fcc00078e00ff */
[----:B------:R-:W-:-:S03]  /*1b70*/  DFMA R18, R28, -R18, R30 ;  /* 0x800000121c12722b */ /* 0x000fc6000000001e */
[----:B------:R-:W-:-:S03]  /*1b80*/  LOP3.LUT R23, R21, R23, RZ, 0x3c, !PT ;  /* 0x0000001715177212 */ /* 0x000fc600078e3cff */
[----:B------:R-:W-:-:S04]  /*1b90*/  IADD3 R18, PT, PT, -R26, -0x43300000, RZ ;  /* 0xbcd000001a127810 */ /* 0x000fc80007ffe1ff */
[----:B------:R-:W-:-:S04]  /*1ba0*/  FSETP.NEU.AND P0, PT, |R19|, R18, PT ;  /* 0x000000121300720b */ /* 0x000fc80003f0d200 */
[----:B------:R-:W-:Y:S02]  /*1bb0*/  FSEL R28, R20, R28, !P0 ;  /* 0x0000001c141c7208 */ /* 0x000fe40004000000 */
[----:B------:R-:W-:Y:S01]  /*1bc0*/  FSEL R29, R23, R29, !P0 ;  /* 0x0000001d171d7208 */ /* 0x000fe20004000000 */
[----:B------:R-:W-:Y:S06]  /*1bd0*/  BRA `(.L_x_542) ;  /* 0x0000000000547947 */ /* 0x000fec0003800000 */
.L_x_541:
        /* <DEDUP_REMOVED lines=13> */
[----:B------:R-:W-:Y:S01]  /*1cb0*/  @P0 IMAD.MOV.U32 R28, RZ, RZ, RZ ;  /* 0x000000ffff1c0224 */ /* 0x000fe200078e00ff */
[----:B------:R-:W-:Y:S01]  /*1cc0*/  @P0 MOV R29, R18 ;  /* 0x00000012001d0202 */ /* 0x000fe20000000f00 */
[----:B------:R-:W-:Y:S06]  /*1cd0*/  BRA `(.L_x_542) ;  /* 0x0000000000147947 */ /* 0x000fec0003800000 */
.L_x_544:
[----:B------:R-:W-:Y:S01]  /*1ce0*/  LOP3.LUT R29, R23, 0x80000, RZ, 0xfc, !PT ;  /* 0x00080000171d7812 */ /* 0x000fe200078efcff */
[----:B------:R-:W-:Y:S01]  /*1cf0*/  IMAD.MOV.U32 R28, RZ, RZ, R22 ;  /* 0x000000ffff1c7224 */ /* 0x000fe200078e0016 */
[----:B------:R-:W-:Y:S06]  /*1d00*/  BRA `(.L_x_542) ;  /* 0x0000000000087947 */ /* 0x000fec0003800000 */
.L_x_543:
[----:B------:R-:W-:Y:S01]  /*1d10*/  LOP3.LUT R29, R19, 0x80000, RZ, 0xfc, !PT ;  /* 0x00080000131d7812 */ /* 0x000fe200078efcff */
[----:B------:R-:W-:-:S07]  /*1d20*/  IMAD.MOV.U32 R28, RZ, RZ, R18 ;  /* 0x000000ffff1c7224 */ /* 0x000fce00078e0012 */
.L_x_542:
[----:B------:R-:W-:Y:S05]  /*1d30*/  BSYNC.RECONVERGENT B1 ;  /* 0x0000000000017941 */ /* 0x000fea0003800200 */
.L_x_540:
[----:B------:R-:W-:Y:S02]  /*1d40*/  IMAD.MOV.U32 R35, RZ, RZ, 0x0 ;  /* 0x00000000ff237424 */ /* 0x000fe400078e00ff */
[----:B------:R-:W-:Y:S02]  /*1d50*/  IMAD.MOV.U32 R20, RZ, RZ, R28 ;  /* 0x000000ffff147224 */ /* 0x000fe400078e001c */
[----:B------:R-:W-:Y:S01]  /*1d60*/  IMAD.MOV.U32 R21, RZ, RZ, R29 ;  /* 0x000000ffff157224 */ /* 0x000fe200078e001d */
[----:B------:R-:W-:Y:S06]  /*1d70*/  RET.REL.NODEC R34 `(_Z11fdir_nonisoPdS_S_S_S_S_ddddiiiii) ;  /* 0xffffffe022a07950 */ /* 0x000fec0003c3ffff */
        .weak           $__internal_8_$__cuda_sm20_dsqrt_rn_f64_mediumpath_v1
        .type           $__internal_8_$__cuda_sm20_dsqrt_rn_f64_mediumpath_v1,@function
        .size           $__internal_8_$__cuda_sm20_dsqrt_rn_f64_mediumpath_v1,($_Z11fdir_nonisoPdS_S_S_S_S_ddddiiiii$__internal_accurate_pow - $__internal_8_$__cuda_sm20_dsqrt_rn_f64_mediumpath_v1)
$__internal_8_$__cuda_sm20_dsqrt_rn_f64_mediumpath_v1:
[----:B------:R-:W-:Y:S01]  /*1d80*/  ISETP.GE.U32.AND P0, PT, R18, -0x3400000, PT ;  /* 0xfcc000001200780c */ /* 0x000fe20003f06070 */
[----:B------:R-:W-:Y:S01]  /*1d90*/  BSSY.RECONVERGENT B1, `(.L_x_545) ;  /* 0x0000026000017945 */ /* 0x000fe20003800200 */
[----:B------:R-:W-:Y:S01]  /*1da0*/  IMAD.MOV.U32 R26, RZ, RZ, R28 ;  /* 0x000000ffff1a7224 */ /* 0x000fe200078e001c */
[----:B------:R-:W-:Y:S01]  /*1db0*/  MOV R19, R25 ;  /* 0x0000001900137202 */ /* 0x000fe20000000f00 */
[----:B------:R-:W-:-:S09]  /*1dc0*/  IMAD.MOV.U32 R18, RZ, RZ, R24 ;  /* 0x000000ffff127224 */ /* 0x000fd200078e0018 */
[----:B------:R-:W-:Y:S05]  /*1dd0*/  @!P0 BRA `(.L_x_546) ;  /* 0x0000000000208947 */ /* 0x000fea0003800000 */
[----:B------:R-:W-:-:S10]  /*1de0*/  DFMA.RM R18, R18, R26, R22 ;  /* 0x0000001a1212722b */ /* 0x000fd40000004016 */
[----:B------:R-:W-:-:S05]  /*1df0*/  IADD3 R22, P0, PT, R18, 0x1, RZ ;  /* 0x0000000112167810 */ /* 0x000fca0007f1e0ff */
[----:B------:R-:W-:-:S06]  /*1e00*/  IMAD.X R23, RZ, RZ, R19, P0 ;  /* 0x000000ffff177224 */ /* 0x000fcc00000e0613 */
[----:B------:R-:W-:-:S08]  /*1e10*/  DFMA.RP R16, -R18, R22, R16 ;  /* 0x000000161210722b */ /* 0x000fd00000008110 */
[----:B------:R-:W-:-:S06]  /*1e20*/  DSETP.GT.AND P0, PT, R16, RZ, PT ;  /* 0x000000ff1000722a */ /* 0x000fcc0003f04000 */
[----:B------:R-:W-:Y:S02]  /*1e30*/  FSEL R18, R22, R18, P0 ;  /* 0x0000001216127208 */ /* 0x000fe40000000000 */
[----:B------:R-:W-:Y:S01]  /*1e40*/  FSEL R19, R23, R19, P0 ;  /* 0x0000001317137208 */ /* 0x000fe20000000000 */
[----:B------:R-:W-:Y:S06]  /*1e50*/  BRA `(.L_x_547) ;  /* 0x0000000000647947 */ /* 0x000fec0003800000 */
.L_x_546:
[----:B------:R-:W-:-:S14]  /*1e60*/  DSETP.NE.AND P0, PT, R16, RZ, PT ;  /* 0x000000ff1000722a */ /* 0x000fdc0003f05000 */
[----:B------:R-:W-:Y:S05]  /*1e70*/  @!P0 BRA `(.L_x_548) ;  /* 0x0000000000588947 */ /* 0x000fea0003800000 */
[----:B------:R-:W-:-:S13]  /*1e80*/  ISETP.GE.AND P0, PT, R17, RZ, PT ;  /* 0x000000ff1100720c */ /* 0x000fda0003f06270 */
[----:B------:R-:W-:Y:S02]  /*1e90*/  @!P0 IMAD.MOV.U32 R18, RZ, RZ, 0x0 ;  /* 0x00000000ff128424 */ /* 0x000fe400078e00ff */
[----:B------:R-:W-:Y:S01]  /*1ea0*/  @!P0 IMAD.MOV.U32 R19, RZ, RZ, -0x80000 ;  /* 0xfff80000ff138424 */ /* 0x000fe200078e00ff */
[----:B------:R-:W-:Y:S06]  /*1eb0*/  @!P0 BRA `(.L_x_547) ;  /* 0x00000000004c8947 */ /* 0x000fec0003800000 */
[----:B------:R-:W-:-:S13]  /*1ec0*/  ISETP.GT.AND P0, PT, R17, 0x7fefffff, PT ;  /* 0x7fefffff1100780c */ /* 0x000fda0003f04270 */
[----:B------:R-:W-:Y:S05]  /*1ed0*/  @P0 BRA `(.L_x_548) ;  /* 0x0000000000400947 */ /* 0x000fea0003800000 */
[----:B------:R-:W-:Y:S01]  /*1ee0*/  DMUL R16, R16, 8.11296384146066816958e+31 ;  /* 0x4690000010107828 */ /* 0x000fe20000000000 */
[----:B------:R-:W-:Y:S02]  /*1ef0*/  IMAD.MOV.U32 R18, RZ, RZ, RZ ;  /* 0x000000ffff127224 */ /* 0x000fe400078e00ff */
[----:B------:R-:W-:Y:S02]  /*1f00*/  IMAD.MOV.U32 R24, RZ, RZ, 0x0 ;  /* 0x00000000ff187424 */ /* 0x000fe400078e00ff */
[----:B------:R-:W-:Y:S01]  /*1f10*/  IMAD.MOV.U32 R25, RZ, RZ, 0x3fd80000 ;  /* 0x3fd80000ff197424 */ /* 0x000fe200078e00ff */
[----:B------:R-:W0:Y:S02]  /*1f20*/  MUFU.RSQ64H R19, R17 ;  /* 0x0000001100137308 */ /* 0x000e240000001c00 */
[----:B0-----:R-:W-:-:S08]  /*1f30*/  DMUL R22, R18, R18 ;  /* 0x0000001212167228 */ /* 0x001fd00000000000 */
[----:B------:R-:W-:-:S08]  /*1f40*/  DFMA R22, R16, -R22, 1 ;  /* 0x3ff000001016742b */ /* 0x000fd00000000816 */
[----:B------:R-:W-:Y:S02]  /*1f50*/  DFMA R24, R22, R24, 0.5 ;  /* 0x3fe000001618742b */ /* 0x000fe40000000018 */
[----:B------:R-:W-:-:S08]  /*1f60*/  DMUL R22, R18, R22 ;  /* 0x0000001612167228 */ /* 0x000fd00000000000 */
[----:B------:R-:W-:-:S08]  /*1f70*/  DFMA R22, R24, R22, R18 ;  /* 0x000000161816722b */ /* 0x000fd00000000012 */
[----:B------:R-:W-:Y:S02]  /*1f80*/  DMUL R18, R16, R22 ;  /* 0x0000001610127228 */ /* 0x000fe40000000000 */
[----:B------:R-:W-:-:S06]  /*1f90*/  VIADD R23, R23, 0xfff00000 ;  /* 0xfff0000017177836 */ /* 0x000fcc0000000000 */
[----:B------:R-:W-:-:S08]  /*1fa0*/  DFMA R24, R18, -R18, R16 ;  /* 0x800000121218722b */ /* 0x000fd00000000010 */
[----:B------:R-:W-:-:S10]  /*1fb0*/  DFMA R18, R22, R24, R18 ;  /* 0x000000181612722b */ /* 0x000fd40000000012 */
[----:B------:R-:W-:Y:S01]  /*1fc0*/  IADD3 R19, PT, PT, R19, -0x3500000, RZ ;  /* 0xfcb0000013137810 */ /* 0x000fe20007ffe0ff */
[----:B------:R-:W-:Y:S06]  /*1fd0*/  BRA `(.L_x_547) ;  /* 0x0000000000047947 */ /* 0x000fec0003800000 */
.L_x_548:
[----:B------:R-:W-:-:S11]  /*1fe0*/  DADD R18, R16, R16 ;  /* 0x0000000010127229 */ /* 0x000fd60000000010 */
.L_x_547:
[----:B------:R-:W-:Y:S05]  /*1ff0*/  BSYNC.RECONVERGENT B1 ;  /* 0x0000000000017941 */ /* 0x000fea0003800200 */
.L_x_545:
[----:B------:R-:W-:Y:S02]  /*2000*/  IMAD.MOV.U32 R21, RZ, RZ, 0x0 ;  /* 0x00000000ff157424 */ /* 0x000fe400078e00ff */
[----:B------:R-:W-:Y:S02]  /*2010*/  IMAD.MOV.U32 R32, RZ, RZ, R18 ;  /* 0x000000ffff207224 */ /* 0x000fe400078e0012 */
[----:B------:R-:W-:Y:S01]  /*2020*/  IMAD.MOV.U32 R33, RZ, RZ, R19 ;  /* 0x000000ffff217224 */ /* 0x000fe200078e0013 */
[----:B------:R-:W-:Y:S06]  /*2030*/  RET.REL.NODEC R20 `(_Z11fdir_nonisoPdS_S_S_S_S_ddddiiiii) ;  /* 0xffffffdc14f07950 */ /* 0x000fec0003c3ffff */
        .type           $_Z11fdir_nonisoPdS_S_S_S_S_ddddiiiii$__internal_accurate_pow,@function
        .size           $_Z11fdir_nonisoPdS_S_S_S_S_ddddiiiii$__internal_accurate_pow,(.L_x_1093 - $_Z11fdir_nonisoPdS_S_S_S_S_ddddiiiii$__internal_accurate_pow)
$_Z11fdir_nonisoPdS_S_S_S_S_ddddiiiii$__internal_accurate_pow:
[----:B------:R-:W-:Y:S01]  /*2040*/  ISETP.GT.U32.AND P5, PT, R35, 0xfffff, PT ;  /* 0x000fffff2300780c */ /* 0x000fe20003fa4070 */
[----:B------:R-:W-:Y:S01]  /*2050*/  IMAD.MOV.U32 R18, RZ, RZ, R20 ;  /* 0x000000ffff127224 */ /* 0x000fe200078e0014 */
[----:B------:R-:W-:Y:S01]  /*2060*/  UMOV UR12, 0x7d2cafe2 ;  /* 0x7d2cafe2000c7882 */ /* 0x000fe20000000000 */
[----:B------:R-:W-:Y:S01]  /*2070*/  IMAD.MOV.U32 R19, RZ, RZ, R35 ;  /* 0x000000ffff137224 */ /* 0x000fe200078e0023 */
[----:B------:R-:W-:Y:S01]  /*2080*/  UMOV UR13, 0x3eb0f5ff ;  /* 0x3eb0f5ff000d7882 */ /* 0x000fe20000000000 */
[----:B------:R-:W-:Y:S01]  /*2090*/  IMAD.MOV.U32 R22, RZ, RZ, 0x41ad3b5a ;  /* 0x41ad3b5aff167424 */ /* 0x000fe200078e00ff */
[----:B------:R-:W-:Y:S01]  /*20a0*/  UMOV UR14, 0x3b39803f ;  /* 0x3b39803f000e7882 */ /* 0x000fe20000000000 */
[----:B------:R-:W-:Y:S01]  /*20b0*/  IMAD.MOV.U32 R23, RZ, RZ, 0x3ed0f5d2 ;  /* 0x3ed0f5d2ff177424 */ /* 0x000fe200078e00ff */
[----:B------:R-:W-:-:S05]  /*20c0*/  UMOV UR15, 0x3c7abc9e ;  /* 0x3c7abc9e000f7882 */ /* 0x000fca0000000000 */
[----:B------:R-:W-:Y:S01]  /*20d0*/  @!P5 DMUL R28, R18, 1.80143985094819840000e+16 ;  /* 0x43500000121cd828 */ /* 0x000fe20000000000 */
[--C-:B------:R-:W-:Y:S01]  /*20e0*/  IMAD.MOV.U32 R18, RZ, RZ, R35.reuse ;  /* 0x000000ffff127224 */ /* 0x100fe200078e0023 */
[----:B------:R-:W-:-:S08]  /*20f0*/  SHF.R.U32.HI R35, RZ, 0x14, R35 ;  /* 0x00000014ff237819 */ /* 0x000fd00000011623 */
[----:B------:R-:W-:Y:S01]  /*2100*/  @!P5 IMAD.MOV.U32 R18, RZ, RZ, R29 ;  /* 0x000000ffff12d224 */ /* 0x000fe200078e001d */
[----:B------:R-:W-:Y:S02]  /*2110*/  @!P5 MOV R20, R28 ;  /* 0x0000001c0014d202 */ /* 0x000fe40000000f00 */
[----:B------:R-:W-:Y:S02]  /*2120*/  @!P5 LEA.HI R35, R29, 0xffffffca, RZ, 0xc ;  /* 0xffffffca1d23d811 */ /* 0x000fe400078f60ff */
[----:B------:R-:W-:-:S04]  /*2130*/  LOP3.LUT R18, R18, 0x800fffff, RZ, 0xc0, !PT ;  /* 0x800fffff12127812 */ /* 0x000fc800078ec0ff */
[----:B------:R-:W-:Y:S01]  /*2140*/  LOP3.LUT R21, R18, 0x3ff00000, RZ, 0xfc, !PT ;  /* 0x3ff0000012157812 */ /* 0x000fe200078efcff */
[----:B------:R-:W-:-:S03]  /*2150*/  IMAD.MOV.U32 R18, RZ, RZ, RZ ;  /* 0x000000ffff127224 */ /* 0x000fc600078e00ff */
[----:B------:R-:W-:-:S13]  /*2160*/  ISETP.GE.U32.AND P6, PT, R21, 0x3ff6a09f, PT ;  /* 0x3ff6a09f1500780c */ /* 0x000fda0003fc6070 */
[----:B------:R-:W-:-:S04]  /*2170*/  @P6 VIADD R19, R21, 0xfff00000 ;  /* 0xfff0000015136836 */ /* 0x000fc80000000000 */
[----:B------:R-:W-:-:S06]  /*2180*/  @P6 IMAD.MOV.U32 R21, RZ, RZ, R19 ;  /* 0x000000ffff156224 */ /* 0x000fcc00078e0013 */
[C---:B------:R-:W-:Y:S02]  /*2190*/  DADD R26, R20.reuse, 1 ;  /* 0x3ff00000141a7429 */ /* 0x040fe40000000000 */
[----:B------:R-:W-:-:S04]  /*21a0*/  DADD R20, R20, -1 ;  /* 0xbff0000014147429 */ /* 0x000fc80000000000 */
        /* <DEDUP_REMOVED lines=31> */
[----:B------:R-:W-:-:S08]  /*23a0*/  DFMA R20, R30, R26, UR12 ;  /* 0x0000000c1e147e2b */ /* 0x000fd0000800001a */
[----:B------:R-:W-:Y:S01]  /*23b0*/  DADD R24, -R20, UR12 ;  /* 0x0000000c14187e29 */ /* 0x000fe20008000100 */
[----:B------:R-:W-:Y:S01]  /*23c0*/  UMOV UR12, 0xb9e7b0 ;  /* 0x00b9e7b0000c7882 */ /* 0x000fe20000000000 */
[----:B------:R-:W-:-:S06]  /*23d0*/  UMOV UR13, 0x3c46a4cb ;  /* 0x3c46a4cb000d7882 */ /* 0x000fcc0000000000 */
[----:B------:R-:W-:Y:S02]  /*23e0*/  DFMA R24, R30, R26, R24 ;  /* 0x0000001a1e18722b */ /* 0x000fe40000000018 */
[----:B------:R-:W-:-:S06]  /*23f0*/  DMUL R26, R18, R18 ;  /* 0x00000012121a7228 */ /* 0x000fcc0000000000 */
[----:B------:R-:W-:Y:S01]  /*2400*/  DADD R24, R24, -UR12 ;  /* 0x8000000c18187e29 */ /* 0x000fe20008000000 */
[----:B------:R-:W-:Y:S01]  /*2410*/  UMOV UR12, 0x80000000 ;  /* 0x80000000000c7882 */ /* 0x000fe20000000000 */
[----:B------:R-:W-:Y:S01]  /*2420*/  DFMA R30, R18, R18, -R26 ;  /* 0x00000012121e722b */ /* 0x000fe2000000081a */
[----:B------:R-:W-:-:S07]  /*2430*/  UMOV UR13, 0x43300000 ;  /* 0x43300000000d7882 */ /* 0x000fce0000000000 */
[C---:B------:R-:W-:Y:S02]  /*2440*/  DFMA R28, R18.reuse, R28, R30 ;  /* 0x0000001c121c722b */ /* 0x040fe4000000001e */
[----:B------:R-:W-:-:S08]  /*2450*/  DMUL R30, R18, R26 ;  /* 0x0000001a121e7228 */ /* 0x000fd00000000000 */
[----:B------:R-:W-:-:S08]  /*2460*/  DFMA R32, R18, R26, -R30 ;  /* 0x0000001a1220722b */ /* 0x000fd0000000081e */
[----:B------:R-:W-:Y:S02]  /*2470*/  DFMA R32, R22, R26, R32 ;  /* 0x0000001a1620722b */ /* 0x000fe40000000020 */
[----:B------:R-:W-:-:S06]  /*2480*/  DADD R26, R20, R24 ;  /* 0x00000000141a7229 */ /* 0x000fcc0000000018 */
[----:B------:R-:W-:Y:S02]  /*2490*/  DFMA R28, R18, R28, R32 ;  /* 0x0000001c121c722b */ /* 0x000fe40000000020 */
[----:B------:R-:W-:-:S08]  /*24a0*/  DADD R32, R20, -R26 ;  /* 0x0000000014207229 */ /* 0x000fd0000000081a */
[----:B------:R-:W-:Y:S02]  /*24b0*/  DADD R32, R24, R32 ;  /* 0x0000000018207229 */ /* 0x000fe40000000020 */
[----:B------:R-:W-:-:S08]  /*24c0*/  DMUL R24, R26, R30 ;  /* 0x0000001e1a187228 */ /* 0x000fd00000000000 */
        /* <DEDUP_REMOVED lines=10> */
[C---:B------:R-:W-:Y:S01]  /*2570*/  IADD3 R24, PT, PT, R35.reuse, -0x3ff, RZ ;  /* 0xfffffc0123187810 */ /* 0x040fe20007ffe0ff */
[----:B------:R-:W-:-:S06]  /*2580*/  @P6 VIADD R24, R35, 0xfffffc02 ;  /* 0xfffffc0223186836 */ /* 0x000fcc0000000000 */
        /* <DEDUP_REMOVED lines=12> */
[----:B------:R-:W-:-:S06]  /*2650*/  IMAD.MOV.U32 R26, RZ, RZ, R36 ;  /* 0x000000ffff1a7224 */ /* 0x000fcc00078e0024 */
[----:B------:R-:W-:-:S08]  /*2660*/  DADD R20, -R24, R20 ;  /* 0x0000000018147229 */ /* 0x000fd00000000114 */
[----:B------:R-:W-:-:S08]  /*2670*/  DADD R20, R28, -R20 ;  /* 0x000000001c147229 */ /* 0x000fd00000000814 */
[----:B------:R-:W-:Y:S01]  /*2680*/  DFMA R20, R18, UR14, R20 ;  /* 0x0000000e12147c2b */ /* 0x000fe20008000014 */
[----:B------:R-:W-:-:S05]  /*2690*/  IMAD.SHL.U32 R18, R37, 0x2, RZ ;  /* 0x0000000225127824 */ /* 0x000fca00078e00ff */
[----:B------:R-:W-:Y:S02]  /*26a0*/  ISETP.GT.U32.AND P5, PT, R18, -0x2000001, PT ;  /* 0xfdffffff1200780c */ /* 0x000fe40003fa4070 */
[----:B------:R-:W-:Y:S02]  /*26b0*/  DADD R18, R22, R20 ;  /* 0x0000000016127229 */ /* 0x000fe40000000014 */
[----:B------:R-:W-:-:S06]  /*26c0*/  SEL R27, R27, R37, P5 ;  /* 0x000000251b1b7207 */ /* 0x000fcc0002800000 */
[----:B------:R-:W-:Y:S02]  /*26d0*/  DADD R22, R22, -R18 ;  /* 0x0000000016167229 */ /* 0x000fe40000000812 */
[----:B------:R-:W-:-:S06]  /*26e0*/  DMUL R28, R18, R26 ;  /* 0x0000001a121c7228 */ /* 0x000fcc0000000000 */
[----:B------:R-:W-:Y:S02]  /*26f0*/  DADD R22, R20, R22 ;  /* 0x0000000014167229 */ /* 0x000fe40000000016 */
[----:B------:R-:W-:Y:S01]  /*2700*/  DFMA R18, R18, R26, -R28 ;  /* 0x0000001a1212722b */ /* 0x000fe2000000081c */
[----:B------:R-:W-:Y:S02]  /*2710*/  IMAD.MOV.U32 R20, RZ, RZ, 0x652b82fe ;  /* 0x652b82feff147424 */ /* 0x000fe400078e00ff */
[----:B------:R-:W-:-:S05]  /*2720*/  IMAD.MOV.U32 R21, RZ, RZ, 0x3ff71547 ;  /* 0x3ff71547ff157424 */ /* 0x000fca00078e00ff */
[----:B------:R-:W-:-:S08]  /*2730*/  DFMA R26, R22, R26, R18 ;  /* 0x0000001a161a722b */ /* 0x000fd00000000012 */
        /* <DEDUP_REMOVED lines=56> */
.L_x_549:
[----:B------:R-:W-:Y:S01]  /*2ac0*/  DFMA R26, R26, R24, R24 ;  /* 0x000000181a1a722b */ /* 0x000fe20000000018 */
[----:B------:R-:W-:Y:S01]  /*2ad0*/  IMAD.MOV.U32 R35, RZ, RZ, 0x0 ;  /* 0x00000000ff237424 */ /* 0x000fe200078e00ff */
[----:B------:R-:W-:-:S08]  /*2ae0*/  DSETP.NEU.AND P5, PT, |R24|, +INF , PT ;  /* 0x7ff000001800742a */ /* 0x000fd00003fad200 */
[----:B------:R-:W-:Y:S02]  /*2af0*/  FSEL R22, R24, R26, !P5 ;  /* 0x0000001a18167208 */ /* 0x000fe40006800000 */
[----:B------:R-:W-:Y:S01]  /*2b00*/  FSEL R24, R25, R27, !P5 ;  /* 0x0000001b19187208 */ /* 0x000fe20006800000 */
[----:B------:R-:W-:Y:S06]  /*2b10*/  RET.REL.NODEC R34 `(_Z11fdir_nonisoPdS_S_S_S_S_ddddiiiii) ;  /* 0xffffffd422387950 */ /* 0x000fec0003c3ffff */
.L_x_550:
        /* <DEDUP_REMOVED lines=14> */
.L_x_1093:


//--------------------- .text._Z8fdir_isoPdS_S_S_ddddiiiii --------------------------
	.section	.text._Z8fdir_isoPdS_S_S_ddddiiiii,"ax",@progbits
	.align	128
        .global         _Z8fdir_isoPdS_S_S_ddddiiiii
        .type           _Z8fdir_isoPdS_S_S_ddddiiiii,@function
        .size           _Z8fdir_isoPdS_S_S_ddddiiiii,(.L_x_1096 - _Z8fdir_isoPdS_S_S_ddddiiiii)
        .other          _Z8fdir_isoPdS_S_S_ddddiiiii,@"STO_CUDA_ENTRY STV_DEFAULT"
_Z8fdir_isoPdS_S_S_ddddiiiii:
.text._Z8fdir_isoPdS_S_S_ddddiiiii:
        /* <DEDUP_REMOVED lines=47> */
[----:B------:R-:W-:Y:S05]  /*02f0*/  CALL.REL.NOINC `($__internal_9_$__cuda_sm20_div_rn_f64_full) ;  /* 0x0000000c00b87944 */ /* 0x000fea0003c00000 */
.L_x_551:
[----:B------:R-:W0:Y:S01]  /*0300*/  LDCU.64 UR6, c[0x0][0x3c8] ;  /* 0x00007900ff0677ac */ /* 0x000e220008000a00 */
[----:B------:R-:W1:Y:S01]  /*0310*/  LDC.64 R12, c[0x0][0x3a0] ;  /* 0x0000e800ff0c7b82 */ /* 0x000e620000000a00 */
[----:B------:R-:W2:Y:S01]  /*0320*/  LDCU.64 UR10, c[0x0][0x388] ;  /* 0x00007100ff0a77ac */ /* 0x000ea20008000a00 */
[----:B------:R-:W-:Y:S01]  /*0330*/  DMUL R2, R2, R2 ;  /* 0x0000000202027228 */ /* 0x000fe20000000000 */
[----:B------:R-:W3:Y:S05]  /*0340*/  LDCU UR12, c[0x0][0x3d0] ;  /* 0x00007a00ff0c77ac */ /* 0x000eea0008000800 */
[----:B------:R-:W4:Y:S01]  /*0350*/  LDC.64 R14, c[0x0][0x380] ;  /* 0x0000e000ff0e7b82 */ /* 0x000f220000000a00 */
[----:B0-----:R-:W-:Y:S01]  /*0360*/  IMAD R0, R7, UR6, R7 ;  /* 0x0000000607007c24 */ /* 0x001fe2000f8e0207 */
[----:B------:R-:W-:-:S04]  /*0370*/  USHF.R.S32.HI UR4, URZ, 0x1f, UR6 ;  /* 0x0000001fff047899 */ /* 0x000fc80008011406 */
[----:B------:R-:W-:-:S04]  /*0380*/  IADD3 R6, P0, PT, R0, UR6, RZ ;  /* 0x0000000600067c10 */ /* 0x000fc8000ff1e0ff */
[----:B------:R-:W-:Y:S02]  /*0390*/  LEA.HI.X.SX32 R9, R0, UR4, 0x1, P0 ;  /* 0x0000000400097c11 */ /* 0x000fe400080f0eff */
[C---:B--2---:R-:W-:Y:S01]  /*03a0*/  LEA R8, P0, R6.reuse, UR10, 0x3 ;  /* 0x0000000a06087c11 */ /* 0x044fe2000f8018ff */
[----:B------:R-:W0:Y:S03]  /*03b0*/  LDCU UR4, c[0x0][0x3c0] ;  /* 0x00007800ff0477ac */ /* 0x000e260008000800 */
[----:B------:R-:W-:-:S06]  /*03c0*/  LEA.HI.X R9, R6, UR11, R9, 0x3, P0 ;  /* 0x0000000b06097c11 */ /* 0x000fcc00080f1c09 */
[----:B------:R-:W2:Y:S01]  /*03d0*/  LDG.E.64 R8, desc[UR8][R8.64+-0x8] ;  /* 0xfffff80808087981 */ /* 0x000ea2000c1e1b00 */
        /* <DEDUP_REMOVED lines=9> */
[----:B--2---:R-:W-:Y:S01]  /*0470*/  DMUL R2, R2, R8 ;  /* 0x0000000802027228 */ /* 0x004fe20000000000 */
[----:B------:R-:W-:-:S04]  /*0480*/  IMAD R9, R7, UR12, R32 ;  /* 0x0000000c07097c24 */ /* 0x000fc8000f8e0220 */
[----:B------:R-:W-:-:S03]  /*0490*/  IMAD R9, R4, UR5, R9 ;  /* 0x0000000504097c24 */ /* 0x000fc6000f8e0209 */
[----:B------:R-:W-:Y:S01]  /*04a0*/  DMUL R10, R2, R10 ;  /* 0x0000000a020a7228 */ /* 0x000fe20000000000 */
[----:B----4-:R-:W-:-:S06]  /*04b0*/  IMAD.WIDE R14, R9, 0x8, R14 ;  /* 0x00000008090e7825 */ /* 0x010fcc00078e020e */
[----:B------:R0:W-:Y:S01]  /*04c0*/  STG.E.64 desc[UR8][R14.64], R10 ;  /* 0x0000000a0e007986 */ /* 0x0001e2000c101b08 */
[----:B------:R-:W-:Y:S05]  /*04d0*/  @!P0 EXIT ;  /* 0x000000000000894d */ /* 0x000fea0003800000 */
[----:B------:R-:W1:Y:S01]  /*04e0*/  LDC.64 R8, c[0x0][0x398] ;  /* 0x0000e600ff087b82 */ /* 0x000e620000000a00 */
[C---:B------:R-:W-:Y:S01]  /*04f0*/  DADD R2, R12.reuse, 2 ;  /* 0x400000000c027429 */ /* 0x040fe20000000000 */
[----:B------:R-:W-:Y:S01]  /*0500*/  IMAD.U32 R6, RZ, RZ, UR4 ;  /* 0x00000004ff067e24 */ /* 0x000fe2000f8e00ff */
[----:B------:R-:W-:Y:S01]  /*0510*/  DADD R12, R12, 2 ;  /* 0x400000000c0c7429 */ /* 0x000fe20000000000 */
[----:B------:R-:W2:Y:S02]  /*0520*/  LDCU UR6, c[0x0][0x3c4] ;  /* 0x00007880ff0677ac */ /* 0x000ea40008000800 */
[----:B------:R-:W-:Y:S01]  /*0530*/  IMAD R17, R6, UR7, R7 ;  /* 0x0000000706117c24 */ /* 0x000fe2000f8e0207 */
[----:B------:R-:W3:Y:S03]  /*0540*/  LDCU.64 UR10, c[0x0][0x3a8] ;  /* 0x00007500ff0a77ac */ /* 0x000ee60008000a00 */
[----:B------:R-:W-:Y:S01]  /*0550*/  IMAD R32, R17, UR12, R32 ;  /* 0x0000000c11207c24 */ /* 0x000fe2000f8e0220 */
[----:B------:R-:W-:Y:S01]  /*0560*/  LOP3.LUT R7, R3, 0x7ff00000, RZ, 0xc0, !PT ;  /* 0x7ff0000003077812 */ /* 0x000fe200078ec0ff */
[----:B-123--:R-:W-:-:S07]  /*0570*/  IMAD.WIDE R8, R4, 0x8, R8 ;  /* 0x0000000804087825 */ /* 0x00efce00078e0208 */
.L_x_565:
        /* <DEDUP_REMOVED lines=9> */
[----:B------:R-:W-:Y:S01]  /*0610*/  MOV R20, 0x1 ;  /* 0x0000000100147802 */ /* 0x000fe20000000f00 */
        /* <DEDUP_REMOVED lines=21> */
[----:B0-----:R-:W-:Y:S05]  /*0770*/  CALL.REL.NOINC `($__internal_9_$__cuda_sm20_div_rn_f64_full) ;  /* 0x0000000800987944 */ /* 0x001fea0003c00000 */
.L_x_554:
[----:B------:R-:W-:Y:S05]  /*0780*/  BSYNC.RECONVERGENT B0 ;  /* 0x0000000000007941 */ /* 0x000fea0003800200 */
.L_x_553:
[----:B------:R-:W-:Y:S01]  /*0790*/  DADD R16, -RZ, |R2| ;  /* 0x00000000ff107229 */ /* 0x000fe20000000502 */
[----:B------:R-:W-:Y:S01]  /*07a0*/  BSSY.RECONVERGENT B0, `(.L_x_555) ;  /* 0x0000007000007945 */ /* 0x000fe20003800200 */
[----:B------:R-:W-:Y:S01]  /*07b0*/  IMAD.MOV.U32 R34, RZ, RZ, RZ ;  /* 0x000000ffff227224 */ /* 0x000fe200078e00ff */
[----:B------:R-:W-:Y:S01]  /*07c0*/  MOV R0, 0x810 ;  /* 0x0000081000007802 */ /* 0x000fe20000000f00 */
[----:B------:R-:W-:-:S06]  /*07d0*/  IMAD.MOV.U32 R35, RZ, RZ, 0x40000000 ;  /* 0x40000000ff237424 */ /* 0x000fcc00078e00ff */
[----:B------:R-:W-:Y:S02]  /*07e0*/  IMAD.MOV.U32 R20, RZ, RZ, R16 ;  /* 0x000000ffff147224 */ /* 0x000fe400078e0010 */
[----:B------:R-:W-:-:S07]  /*07f0*/  IMAD.MOV.U32 R33, RZ, RZ, R17 ;  /* 0x000000ffff217224 */ /* 0x000fce00078e0011 */
[----:B0-----:R-:W-:Y:S05]  /*0800*/  CALL.REL.NOINC `($_Z8fdir_isoPdS_S_S_ddddiiiii$__internal_accurate_pow) ;  /* 0x0000001000a07944 */ /* 0x001fea0003c00000 */
[----:B------:R-:W-:Y:S05]  /*0810*/  BSYNC.RECONVERGENT B0 ;  /* 0x0000000000007941 */ /* 0x000fea0003800200 */
.L_x_555:
        /* <DEDUP_REMOVED lines=20> */
[----:B------:R-:W-:Y:S01]  /*0960*/  @!P6 MOV R16, 0x0 ;  /* 0x000000000010e802 */ /* 0x000fe20000000f00 */
[----:B------:R-:W-:-:S07]  /*0970*/  @!P6 IMAD.MOV.U32 R17, RZ, RZ, 0x7ff00000 ;  /* 0x7ff00000ff11e424 */ /* 0x000fce00078e00ff */
.L_x_557:
[----:B------:R-:W-:Y:S05]  /*0980*/  BSYNC.RECONVERGENT B0 ;  /* 0x0000000000007941 */ /* 0x000fea0003800200 */
.L_x_556:
[----:B------:R-:W-:Y:S01]  /*0990*/  BSSY.RECONVERGENT B0, `(.L_x_558) ;  /* 0x0000007000007945 */ /* 0x000fe20003800200 */
[----:B------:R-:W-:Y:S01]  /*09a0*/  FSEL R2, R16, RZ, P5 ;  /* 0x000000ff10027208 */ /* 0x000fe20002800000 */
[----:B------:R-:W-:Y:S01]  /*09b0*/  IMAD.MOV.U32 R20, RZ, RZ, R18 ;  /* 0x000000ffff147224 */ /* 0x000fe200078e0012 */
[----:B------:R-:W-:Y:S01]  /*09c0*/  FSEL R3, R17, 1.875, P5 ;  /* 0x3ff0000011037808 */ /* 0x000fe20002800000 */
[----:B------:R-:W-:Y:S01]  /*09d0*/  IMAD.MOV.U32 R33, RZ, RZ, R19 ;  /* 0x000000ffff217224 */ /* 0x000fe200078e0013 */
[----:B------:R-:W-:-:S07]  /*09e0*/  MOV R0, 0xa00 ;  /* 0x00000a0000007802 */ /* 0x000fce0000000f00 */
[----:B------:R-:W-:Y:S05]  /*09f0*/  CALL.REL.NOINC `($_Z8fdir_isoPdS_S_S_ddddiiiii$__internal_accurate_pow) ;  /* 0x0000001000247944 */ /* 0x000fea0003c00000 */
[----:B------:R-:W-:Y:S05]  /*0a00*/  BSYNC.RECONVERGENT B0 ;  /* 0x0000000000007941 */ /* 0x000fea0003800200 */
.L_x_558:
        /* <DEDUP_REMOVED lines=22> */
[----:B------:R-:W-:Y:S02]  /*0b70*/  VIADD R25, R27, 0xfff00000 ;  /* 0xfff000001b197836 */ /* 0x000fe40000000000 */
[----:B------:R-:W-:-:S04]  /*0b80*/  IMAD.MOV.U32 R24, RZ, RZ, R26 ;  /* 0x000000ffff187224 */ /* 0x000fc800078e001a */
[----:B------:R-:W-:-:S08]  /*0b90*/  DFMA R20, R18, -R18, R16 ;  /* 0x800000121214722b */ /* 0x000fd00000000010 */
[----:B------:R-:W-:Y:S01]  /*0ba0*/  DFMA R22, R20, R24, R18 ;  /* 0x000000181416722b */ /* 0x000fe20000000012 */
[----:B------:R-:W-:Y:S10]  /*0bb0*/  @!P0 BRA `(.L_x_560) ;  /* 0x0000000000088947 */ /* 0x000ff40003800000 */
[----:B------:R-:W-:-:S07]  /*0bc0*/  MOV R0, 0xbe0 ;  /* 0x00000be000007802 */ /* 0x000fce0000000f00 */
[----:B------:R-:W-:Y:S05]  /*0bd0*/  CALL.REL.NOINC `($__internal_10_$__cuda_sm20_dsqrt_rn_f64_mediumpath_v1) ;  /* 0x0000000800f07944 */ /* 0x000fea0003c00000 */
.L_x_560:
[----:B------:R-:W-:Y:S05]  /*0be0*/  BSYNC.RECONVERGENT B0 ;  /* 0x0000000000007941 */ /* 0x000fea0003800200 */
.L_x_559:
[----:B------:R-:W-:-:S11]  /*0bf0*/  DADD R16, -RZ, -R22 ;  /* 0x00000000ff107229 */ /* 0x000fd60000000916 */
.L_x_552:
[----:B------:R-:W1:Y:S02]  /*0c00*/  LDC.64 R18, c[0x0][0x390] ;  /* 0x0000e400ff127b82 */ /* 0x000e640000000a00 */
[----:B-1----:R-:W-:-:S06]  /*0c10*/  IMAD.WIDE R18, R32, 0x8, R18 ;  /* 0x0000000820127825 */ /* 0x002fcc00078e0212 */
[----:B------:R-:W2:Y:S01]  /*0c20*/  LDG.E.64 R18, desc[UR8][R18.64] ;  /* 0x0000000812127981 */ /* 0x000ea2000c1e1b00 */
[----:B------:R-:W1:Y:S01]  /*0c30*/  MUFU.RCP64H R3, R17 ;  /* 0x0000001100037308 */ /* 0x000e620000001800 */
[----:B------:R-:W-:Y:S01]  /*0c40*/  MOV R2, 0x1 ;  /* 0x0000000100027802 */ /* 0x000fe20000000f00 */
[----:B------:R-:W-:Y:S05]  /*0c50*/  BSSY.RECONVERGENT B0, `(.L_x_561) ;  /* 0x0000013000007945 */ /* 0x000fea0003800200 */
[----:B-1----:R-:W-:-:S08]  /*0c60*/  DFMA R20, R2, -R16, 1 ;  /* 0x3ff000000214742b */ /* 0x002fd00000000810 */
[----:B------:R-:W-:-:S08]  /*0c70*/  DFMA R20, R20, R20, R20 ;  /* 0x000000141414722b */ /* 0x000fd00000000014 */
[----:B------:R-:W-:-:S08]  /*0c80*/  DFMA R20, R2, R20, R2 ;  /* 0x000000140214722b */ /* 0x000fd00000000002 */
[----:B------:R-:W-:-:S08]  /*0c90*/  DFMA R2, R20, -R16, 1 ;  /* 0x3ff000001402742b */ /* 0x000fd00000000810 */
[----:B------:R-:W-:-:S08]  /*0ca0*/  DFMA R2, R20, R2, R20 ;  /* 0x000000021402722b */ /* 0x000fd00000000014 */
[----:B--2---:R-:W-:Y:S01]  /*0cb0*/  DMUL R20, R18, R2 ;  /* 0x0000000212147228 */ /* 0x004fe20000000000 */
[----:B------:R-:W-:-:S07]  /*0cc0*/  FSETP.GEU.AND P1, PT, |R19|, 6.5827683646048100446e-37, PT ;  /* 0x036000001300780b */ /* 0x000fce0003f2e200 */
[----:B------:R-:W-:-:S08]  /*0cd0*/  DFMA R22, R20, -R16, R18 ;  /* 0x800000101416722b */ /* 0x000fd00000000012 */
        /* <DEDUP_REMOVED lines=10> */
.L_x_562:
[----:B------:R-:W-:Y:S05]  /*0d80*/  BSYNC.RECONVERGENT B0 ;  /* 0x0000000000007941 */ /* 0x000fea0003800200 */
.L_x_561:
        /* <DEDUP_REMOVED lines=43> */
[----:B------:R-:W-:Y:S01]  /*1040*/  LEA R19, R16, R21, 0x14 ;  /* 0x0000001510137211 */ /* 0x000fe200078ea0ff */
[----:B------:R-:W-:Y:S01]  /*1050*/  IMAD.MOV.U32 R18, RZ, RZ, R20 ;  /* 0x000000ffff127224 */ /* 0x000fe200078e0014 */
[----:B------:R-:W-:Y:S06]  /*1060*/  @!P0 BRA `(.L_x_564) ;  /* 0x0000000000348947 */ /* 0x000fec0003800000 */
        /* <DEDUP_REMOVED lines=10> */
[----:B------:R-:W-:Y:S01]  /*1110*/  @!P1 LEA R17, R16, 0x3ff00000, 0x14 ;  /* 0x3ff0000010119811 */ /* 0x000fe200078ea0ff */
[----:B------:R-:W-:-:S06]  /*1120*/  @!P1 IMAD.MOV.U32 R16, RZ, RZ, RZ ;  /* 0x000000ffff109224 */ /* 0x000fcc00078e00ff */
[----:B------:R-:W-:-:S11]  /*1130*/  @!P1 DMUL R18, R2, R16 ;  /* 0x0000001002129228 */ /* 0x000fd60000000000 */
.L_x_564:
[----:B------:R-:W-:Y:S05]  /*1140*/  BSYNC.RECONVERGENT B0 ;  /* 0x0000000000007941 */ /* 0x000fea0003800200 */
.L_x_563:
[----:B0-----:R-:W-:Y:S01]  /*1150*/  DMUL R10, R18, R10 ;  /* 0x0000000a120a7228 */ /* 0x001fe20000000000 */
[C---:B------:R-:W-:Y:S01]  /*1160*/  VIADD R3, R5.reuse, 0xfffffffe ;  /* 0xfffffffe05037836 */ /* 0x040fe20000000000 */
[----:B------:R-:W-:Y:S01]  /*1170*/  IADD3 R32, PT, PT, R32, -UR5, RZ ;  /* 0x8000000520207c10 */ /* 0x000fe2000fffe0ff */
[----:B------:R-:W-:Y:S02]  /*1180*/  VIADD R5, R5, 0xffffffff ;  /* 0xffffffff05057836 */ /* 0x000fe40000000000 */
[----:B------:R-:W-:Y:S01]  /*1190*/  VIADD R6, R6, 0xffffffff ;  /* 0xffffffff06067836 */ /* 0x000fe20000000000 */
[----:B------:R-:W-:Y:S01]  /*11a0*/  ISETP.GT.AND P0, PT, R3, R4, PT ;  /* 0x000000040300720c */ /* 0x000fe20003f04270 */
[----:B------:R1:W-:-:S12]  /*11b0*/  STG.E.64 desc[UR8][R14.64], R10 ;  /* 0x0000000a0e007986 */ /* 0x0003d8000c101b08 */
[----:B------:R-:W-:Y:S05]  /*11c0*/  @P0 BRA `(.L_x_565) ;  /* 0xfffffff000ec0947 */ /* 0x000fea000383ffff */
[----:B------:R-:W-:Y:S05]  /*11d0*/  EXIT ;  /* 0x000000000000794d */ /* 0x000fea0003800000 */
        .weak           $__internal_9_$__cuda_sm20_div_rn_f64_full
        .type           $__internal_9_$__cuda_sm20_div_rn_f64_full,@function
        .size           $__internal_9_$__cuda_sm20_div_rn_f64_full,($__internal_10_$__cuda_sm20_dsqrt_rn_f64_mediumpath_v1 - $__internal_9_$__cuda_sm20_div_rn_f64_full)
$__internal_9_$__cuda_sm20_div_rn_f64_full:
[C---:B------:R-:W-:Y:S01]  /*11e0*/  FSETP.GEU.AND P0, PT, |R19|.reuse, 1.469367938527859385e-39, PT ;  /* 0x001000001300780b */ /* 0x040fe20003f0e200 */
[----:B------:R-:W-:Y:S01]  /*11f0*/  IMAD.MOV.U32 R22, RZ, RZ, 0x1 ;  /* 0x00000001ff167424 */ /* 0x000fe200078e00ff */
[----:B------:R-:W-:Y:S01]  /*1200*/  LOP3.LUT R16, R19, 0x800fffff, RZ, 0xc0, !PT ;  /* 0x800fffff13107812 */ /* 0x000fe200078ec0ff */
[----:B------:R-:W-:Y:S01]  /*1210*/  IMAD.MOV.U32 R0, RZ, RZ, 0x1ca00000 ;  /* 0x1ca00000ff007424 */ /* 0x000fe200078e00ff */
[C---:B------:R-:W-:Y:S01]  /*1220*/  FSETP.GEU.AND P2, PT, |R21|.reuse, 1.469367938527859385e-39, PT ;  /* 0x001000001500780b */ /* 0x040fe20003f4e200 */
[----:B------:R-:W-:Y:S01]  /*1230*/  BSSY.RECONVERGENT B1, `(.L_x_566) ;  /* 0x0000052000017945 */ /* 0x000fe20003800200 */
[----:B------:R-:W-:Y:S01]  /*1240*/  LOP3.LUT R17, R16, 0x3ff00000, RZ, 0xfc, !PT ;  /* 0x3ff0000010117812 */ /* 0x000fe200078efcff */
[----:B------:R-:W-:Y:S01]  /*1250*/  IMAD.MOV.U32 R16, RZ, RZ, R18 ;  /* 0x000000ffff107224 */ /* 0x000fe200078e0012 */
[----:B------:R-:W-:Y:S02]  /*1260*/  LOP3.LUT R2, R21, 0x7ff00000, RZ, 0xc0, !PT ;  /* 0x7ff0000015027812 */ /* 0x000fe400078ec0ff */
[----:B------:R-:W-:-:S03]  /*1270*/  LOP3.LUT R34, R19, 0x7ff00000, RZ, 0xc0, !PT ;  /* 0x7ff0000013227812 */ /* 0x000fc600078ec0ff */
[----:B------:R-:W-:Y:S01]  /*1280*/  @!P0 DMUL R16, R18, 8.98846567431157953865e+307 ;  /* 0x7fe0000012108828 */ /* 0x000fe20000000000 */
[----:B------:R-:W-:-:S03]  /*1290*/  ISETP.GE.U32.AND P1, PT, R2, R34, PT ;  /* 0x000000220200720c */ /* 0x000fc60003f26070 */
[----:B------:R-:W-:Y:S01]  /*12a0*/  @!P2 LOP3.LUT R3, R19, 0x7ff00000, RZ, 0xc0, !PT ;  /* 0x7ff000001303a812 */ /* 0x000fe200078ec0ff */
[----:B------:R-:W-:Y:S01]  /*12b0*/  @!P2 IMAD.MOV.U32 R28, RZ, RZ, RZ ;  /* 0x000000ffff1ca224 */ /* 0x000fe200078e00ff */
[----:B------:R-:W0:Y:S02]  /*12c0*/  MUFU.RCP64H R23, R17 ;  /* 0x0000001100177308 */ /* 0x000e240000001800 */
[----:B------:R-:W-:Y:S02]  /*12d0*/  @!P2 ISETP.GE.U32.AND P3, PT, R2, R3, PT ;  /* 0x000000030200a20c */ /* 0x000fe40003f66070 */
[----:B------:R-:W-:Y:S02]  /*12e0*/  @!P0 LOP3.LUT R34, R17, 0x7ff00000, RZ, 0xc0, !PT ;  /* 0x7ff0000011228812 */ /* 0x000fe400078ec0ff */
[----:B------:R-:W-:-:S04]  /*12f0*/  @!P2 SEL R3, R0, 0x63400000, !P3 ;  /* 0x634000000003a807 */ /* 0x000fc80005800000 */
[----:B------:R-:W-:-:S04]  /*1300*/  @!P2 LOP3.LUT R3, R3, 0x80000000, R21, 0xf8, !PT ;  /* 0x800000000303a812 */ /* 0x000fc800078ef815 */
[----:B------:R-:W-:Y:S01]  /*1310*/  @!P2 LOP3.LUT R29, R3, 0x100000, RZ, 0xfc, !PT ;  /* 0x00100000031da812 */ /* 0x000fe200078efcff */
[----:B------:R-:W-:Y:S01]  /*1320*/  IMAD.MOV.U32 R3, RZ, RZ, R2 ;  /* 0x000000ffff037224 */ /* 0x000fe200078e0002 */
[----:B0-----:R-:W-:-:S08]  /*1330*/  DFMA R24, R22, -R16, 1 ;  /* 0x3ff000001618742b */ /* 0x001fd00000000810 */
        /* <DEDUP_REMOVED lines=19> */
[----:B------:R-:W-:Y:S01]  /*1470*/  ISETP.GE.U32.AND P0, PT, R2, R21, PT ;  /* 0x000000150200720c */ /* 0x000fe20003f06070 */
[----:B------:R-:W-:Y:S01]  /*1480*/  IMAD.MOV.U32 R2, RZ, RZ, RZ ;  /* 0x000000ffff027224 */ /* 0x000fe200078e00ff */
[----:B------:R-:W-:Y:S02]  /*1490*/  VIMNMX R3, PT, PT, R3, 0x46a00000, PT ;  /* 0x46a0000003037848 */ /* 0x000fe40003fe0100 */
[----:B------:R-:W-:-:S04]  /*14a0*/  SEL R0, R0, 0x63400000, !P0 ;  /* 0x6340000000007807 */ /* 0x000fc80004000000 */
[----:B------:R-:W-:-:S05]  /*14b0*/  IADD3 R0, PT, PT, -R0, R3, RZ ;  /* 0x0000000300007210 */ /* 0x000fca0007ffe1ff */
        /* <DEDUP_REMOVED lines=20> */
.L_x_567:
        /* <DEDUP_REMOVED lines=16> */
.L_x_570:
[----:B------:R-:W-:Y:S01]  /*1700*/  LOP3.LUT R25, R19, 0x80000, RZ, 0xfc, !PT ;  /* 0x0008000013197812 */ /* 0x000fe200078efcff */
[----:B------:R-:W-:Y:S01]  /*1710*/  IMAD.MOV.U32 R24, RZ, RZ, R18 ;  /* 0x000000ffff187224 */ /* 0x000fe200078e0012 */
[----:B------:R-:W-:Y:S06]  /*1720*/  BRA `(.L_x_568) ;  /* 0x0000000000087947 */ /* 0x000fec0003800000 */
.L_x_569:
[----:B------:R-:W-:Y:S01]  /*1730*/  LOP3.LUT R25, R21, 0x80000, RZ, 0xfc, !PT ;  /* 0x0008000015197812 */ /* 0x000fe200078efcff */
[----:B------:R-:W-:-:S07]  /*1740*/  IMAD.MOV.U32 R24, RZ, RZ, R20 ;  /* 0x000000ffff187224 */ /* 0x000fce00078e0014 */
.L_x_568:
[----:B------:R-:W-:Y:S05]  /*1750*/  BSYNC.RECONVERGENT B1 ;  /* 0x0000000000017941 */ /* 0x000fea0003800200 */
.L_x_566:
[----:B------:R-:W-:Y:S02]  /*1760*/  IMAD.MOV.U32 R31, RZ, RZ, 0x0 ;  /* 0x00000000ff1f7424 */ /* 0x000fe400078e00ff */
[----:B------:R-:W-:Y:S02]  /*1770*/  IMAD.MOV.U32 R2, RZ, RZ, R24 ;  /* 0x000000ffff027224 */ /* 0x000fe400078e0018 */
[----:B------:R-:W-:Y:S01]  /*1780*/  IMAD.MOV.U32 R3, RZ, RZ, R25 ;  /* 0x000000ffff037224 */ /* 0x000fe200078e0019 */
[----:B------:R-:W-:Y:S06]  /*1790*/  RET.REL.NODEC R30 `(_Z8fdir_isoPdS_S_S_ddddiiiii) ;  /* 0xffffffe81e187950 */ /* 0x000fec0003c3ffff */
        .weak           $__internal_10_$__cuda_sm20_dsqrt_rn_f64_mediumpath_v1
        .type           $__internal_10_$__cuda_sm20_dsqrt_rn_f64_mediumpath_v1,@function
        .size           $__internal_10_$__cuda_sm20_dsqrt_rn_f64_mediumpath_v1,($_Z8fdir_isoPdS_S_S_ddddiiiii$__internal_accurate_pow - $__internal_10_$__cuda_sm20_dsqrt_rn_f64_mediumpath_v1)
$__internal_10_$__cuda_sm20_dsqrt_rn_f64_mediumpath_v1:
[----:B------:R-:W-:Y:S01]  /*17a0*/  ISETP.GE.U32.AND P0, PT, R2, -0x3400000, PT ;  /* 0xfcc000000200780c */ /* 0x000fe20003f06070 */
[----:B------:R-:W-:Y:S01]  /*17b0*/  BSSY.RECONVERGENT B1, `(.L_x_571) ;  /* 0x0000028000017945 */ /* 0x000fe20003800200 */
[----:B------:R-:W-:Y:S01]  /*17c0*/  IMAD.MOV.U32 R2, RZ, RZ, R16 ;  /* 0x000000ffff027224 */ /* 0x000fe200078e0010 */
[----:B------:R-:W-:Y:S01]  /*17d0*/  MOV R3, R17 ;  /* 0x0000001100037202 */ /* 0x000fe20000000f00 */
[----:B------:R-:W-:Y:S02]  /*17e0*/  IMAD.MOV.U32 R24, RZ, RZ, R26 ;  /* 0x000000ffff187224 */ /* 0x000fe400078e001a */
[----:B------:R-:W-:Y:S02]  /*17f0*/  IMAD.MOV.U32 R16, RZ, RZ, R20 ;  /* 0x000000ffff107224 */ /* 0x000fe400078e0014 */
[----:B------:R-:W-:-:S05]  /*1800*/  IMAD.MOV.U32 R17, RZ, RZ, R21 ;  /* 0x000000ffff117224 */ /* 0x000fca00078e0015 */
        /* <DEDUP_REMOVED lines=9> */
.L_x_572:
        /* <DEDUP_REMOVED lines=19> */
[----:B------:R-:W-:-:S06]  /*19d0*/  IADD3 R19, PT, PT, R19, -0x100000, RZ ;  /* 0xfff0000013137810 */ /* 0x000fcc0007ffe0ff */
[----:B------:R-:W-:-:S08]  /*19e0*/  DFMA R20, R16, -R16, R2 ;  /* 0x800000101014722b */ /* 0x000fd00000000002 */
[----:B------:R-:W-:-:S10]  /*19f0*/  DFMA R16, R18, R20, R16 ;  /* 0x000000141210722b */ /* 0x000fd40000000010 */
[----:B------:R-:W-:Y:S01]  /*1a00*/  VIADD R17, R17, 0xfcb00000 ;  /* 0xfcb0000011117836 */ /* 0x000fe20000000000 */
[----:B------:R-:W-:Y:S06]  /*1a10*/  BRA `(.L_x_573) ;  /* 0x0000000000047947 */ /* 0x000fec0003800000 */
.L_x_574:
[----:B------:R-:W-:-:S11]  /*1a20*/  DADD R16, R2, R2 ;  /* 0x0000000002107229 */ /* 0x000fd60000000002 */
.L_x_573:
[----:B------:R-:W-:Y:S05]  /*1a30*/  BSYNC.RECONVERGENT B1 ;  /* 0x0000000000017941 */ /* 0x000fea0003800200 */
.L_x_571:
[----:B------:R-:W-:Y:S02]  /*1a40*/  IMAD.MOV.U32 R2, RZ, RZ, R0 ;  /* 0x000000ffff027224 */ /* 0x000fe400078e0000 */
[----:B------:R-:W-:Y:S02]  /*1a50*/  IMAD.MOV.U32 R3, RZ, RZ, 0x0 ;  /* 0x00000000ff037424 */ /* 0x000fe400078e00ff */
[----:B------:R-:W-:Y:S02]  /*1a60*/  IMAD.MOV.U32 R22, RZ, RZ, R16 ;  /* 0x000000ffff167224 */ /* 0x000fe400078e0010 */
[----:B------:R-:W-:Y:S01]  /*1a70*/  IMAD.MOV.U32 R23, RZ, RZ, R17 ;  /* 0x000000ffff177224 */ /* 0x000fe200078e0011 */
[----:B------:R-:W-:Y:S06]  /*1a80*/  RET.REL.NODEC R2 `(_Z8fdir_isoPdS_S_S_ddddiiiii) ;  /* 0xffffffe4025c7950 */ /* 0x000fec0003c3ffff */
        .type           $_Z8fdir_isoPdS_S_S_ddddiiiii$__internal_accurate_pow,@function
        .size           $_Z8fdir_isoPdS_S_S_ddddiiiii$__internal_accurate_pow,(.L_x_1096 - $_Z8fdir_isoPdS_S_S_ddddiiiii$__internal_accurate_pow)
$_Z8fdir_isoPdS_S_S_ddddiiiii$__internal_accurate_pow:
[----:B------:R-:W-:Y:S01]  /*1a90*/  ISETP.GT.U32.AND P5, PT, R33, 0xfffff, PT ;  /* 0x000fffff2100780c */ /* 0x000fe20003fa4070 */
[----:B------:R-:W-:Y:S01]  /*1aa0*/  IMAD.MOV.U32 R16, RZ, RZ, R20 ;  /* 0x000000ffff107224 */ /* 0x000fe200078e0014 */
[----:B------:R-:W-:Y:S01]  /*1ab0*/  UMOV UR12, 0x7d2cafe2 ;  /* 0x7d2cafe2000c7882 */ /* 0x000fe20000000000 */
[--C-:B------:R-:W-:Y:S01]  /*1ac0*/  IMAD.MOV.U32 R17, RZ, RZ, R33.reuse ;  /* 0x000000ffff117224 */ /* 0x100fe200078e0021 */
[----:B------:R-:W-:Y:S01]  /*1ad0*/  UMOV UR13, 0x3eb0f5ff ;  /* 0x3eb0f5ff000d7882 */ /* 0x000fe20000000000 */
[--C-:B------:R-:W-:Y:S01]  /*1ae0*/  IMAD.MOV.U32 R18, RZ, RZ, R33.reuse ;  /* 0x000000ffff127224 */ /* 0x100fe200078e0021 */
[----:B------:R-:W-:Y:S01]  /*1af0*/  SHF.R.U32.HI R33, RZ, 0x14, R33 ;  /* 0x00000014ff217819 */ /* 0x000fe20000011621 */
[----:B------:R-:W-:Y:S01]  /*1b00*/  IMAD.MOV.U32 R22, RZ, RZ, 0x41ad3b5a ;  /* 0x41ad3b5aff167424 */ /* 0x000fe200078e00ff */
[----:B------:R-:W-:Y:S01]  /*1b10*/  UMOV UR14, 0x3b39803f ;  /* 0x3b39803f000e7882 */ /* 0x000fe20000000000 */
[----:B------:R-:W-:Y:S01]  /*1b20*/  IMAD.MOV.U32 R23, RZ, RZ, 0x3ed0f5d2 ;  /* 0x3ed0f5d2ff177424 */ /* 0x000fe200078e00ff */
[----:B------:R-:W-:-:S03]  /*1b30*/  UMOV UR15, 0x3c7abc9e ;  /* 0x3c7abc9e000f7882 */ /* 0x000fc60000000000 */
[----:B------:R-:W-:-:S10]  /*1b40*/  @!P5 DMUL R16, R16, 1.80143985094819840000e+16 ;  /* 0x435000001010d828 */ /* 0x000fd40000000000 */
[----:B------:R-:W-:Y:S01]  /*1b50*/  @!P5 MOV R18, R17 ;  /* 0x000000110012d202 */ /* 0x000fe20000000f00 */
[----:B------:R-:W-:Y:S01]  /*1b60*/  @!P5 IMAD.MOV.U32 R20, RZ, RZ, R16 ;  /* 0x000000ffff14d224 */ /* 0x000fe200078e0010 */
        /* <DEDUP_REMOVED lines=39> */
[----:B------:R-:W-:-:S03]  /*1de0*/  DMUL R16, R18, R24 ;  /* 0x0000001812107228 */ /* 0x000fc60000000000 */
[----:B------:R-:W-:-:S08]  /*1df0*/  DFMA R20, R30, R28, UR12 ;  /* 0x0000000c1e147e2b */ /* 0x000fd0000800001c */
[----:B------:R-:W-:Y:S01]  /*1e00*/  DADD R26, -R20, UR12 ;  /* 0x0000000c141a7e29 */ /* 0x000fe20008000100 */
[----:B------:R-:W-:Y:S01]  /*1e10*/  UMOV UR12, 0xb9e7b0 ;  /* 0x00b9e7b0000c7882 */ /* 0x000fe20000000000 */
[----:B------:R-:W-:-:S06]  /*1e20*/  UMOV UR13, 0x3c46a4cb ;  /* 0x3c46a4cb000d7882 */ /* 0x000fcc0000000000 */
[----:B------:R-:W-:Y:S02]  /*1e30*/  DFMA R26, R30, R28, R26 ;  /* 0x0000001c1e1a722b */ /* 0x000fe4000000001a */
[----:B------:R-:W-:Y:S01]  /*1e40*/  DFMA R28, R18, R18, -R24 ;  /* 0x00000012121c722b */ /* 0x000fe20000000818 */
[----:B------:R-:W-:Y:S02]  /*1e50*/  VIADD R31, R23, 0x100000 ;  /* 0x00100000171f7836 */ /* 0x000fe40000000000 */
[----:B------:R-:W-:-:S06]  /*1e60*/  IMAD.MOV.U32 R30, RZ, RZ, R22 ;  /* 0x000000ffff1e7224 */ /* 0x000fcc00078e0016 */
        /* <DEDUP_REMOVED lines=106> */
.L_x_575:
[----:B------:R-:W-:Y:S01]  /*2510*/  DFMA R24, R24, R20, R20 ;  /* 0x000000141818722b */ /* 0x000fe20000000014 */
[----:B------:R-:W-:Y:S01]  /*2520*/  IMAD.MOV.U32 R16, RZ, RZ, R0 ;  /* 0x000000ffff107224 */ /* 0x000fe200078e0000 */
[----:B------:R-:W-:Y:S01]  /*2530*/  DSETP.NEU.AND P5, PT, |R20|, +INF , PT ;  /* 0x7ff000001400742a */ /* 0x000fe20003fad200 */
[----:B------:R-:W-:-:S07]  /*2540*/  IMAD.MOV.U32 R17, RZ, RZ, 0x0 ;  /* 0x00000000ff117424 */ /* 0x000fce00078e00ff */
[----:B------:R-:W-:Y:S02]  /*2550*/  FSEL R20, R20, R24, !P5 ;  /* 0x0000001814147208 */ /* 0x000fe40006800000 */
[----:B------:R-:W-:Y:S01]  /*2560*/  FSEL R21, R21, R25, !P5 ;  /* 0x0000001915157208 */ /* 0x000fe20006800000 */
[----:B------:R-:W-:Y:S06]  /*2570*/  RET.REL.NODEC R16 `(_Z8fdir_isoPdS_S_S_ddddiiiii) ;  /* 0xffffffd810a07950 */ /* 0x000fec0003c3ffff */
.L_x_576:
        /* <DEDUP_REMOVED lines=16> */
.L_x_1096:


//--------------------- .text._Z12calc_delta_zPdS_S_S_S_di --------------------------
	.section	.text._Z12calc_delta_zPdS_S_S_S_di,"ax",@progbits
	.align	128
        .global         _Z12calc_delta_zPdS_S_S_S_di
        .type           _Z12calc_delta_zPdS_S_S_S_di,@function
        .size           _Z12calc_delta_zPdS_S_S_S_di,(.L_x_1097 - _Z12calc_delta_zPdS_S_S_S_di)
        .other          _Z12calc_delta_zPdS_S_S_S_di,@"STO_CUDA_ENTRY STV_DEFAULT"
_Z12calc_delta_zPdS_S_S_S_di:
.text._Z12calc_delta_zPdS_S_S_S_di:
        /* <DEDUP_REMOVED lines=10> */
[----:B------:R-:W2:Y:S06]  /*00a0*/  LDCU.64 UR6, c[0x0][0x3a8] ;  /* 0x00007500ff0677ac */ /* 0x000eac0008000a00 */
[----:B------:R-:W3:Y:S01]  /*00b0*/  LDC.64 R2, c[0x0][0x380] ;  /* 0x0000e000ff027b82 */ /* 0x000ee20000000a00 */
[----:B0-----:R-:W-:-:S05]  /*00c0*/  IMAD.WIDE R6, R0, 0x8, R6 ;  /* 0x0000000800067825 */ /* 0x001fca00078e0206 */
[----:B-1----:R-:W2:Y:S01]  /*00d0*/  LDG.E.64 R4, desc[UR4][R6.64] ;  /* 0x0000000406047981 */ /* 0x002ea2000c1e1b00 */
[----:B---3--:R-:W-:-:S06]  /*00e0*/  IMAD.WIDE R2, R0, 0x8, R2 ;  /* 0x0000000800027825 */ /* 0x008fcc00078e0202 */
[----:B------:R-:W3:Y:S01]  /*00f0*/  LDG.E.64 R2, desc[UR4][R2.64] ;  /* 0x0000000402027981 */ /* 0x000ee2000c1e1b00 */
[----:B------:R-:W-:Y:S01]  /*0100*/  IMAD.MOV.U32 R8, RZ, RZ, 0x1 ;  /* 0x00000001ff087424 */ /* 0x000fe200078e00ff */
[----:B------:R-:W-:Y:S01]  /*0110*/  BSSY.RECONVERGENT B0, `(.L_x_577) ;  /* 0x0000019000007945 */ /* 0x000fe20003800200 */
[----:B--2---:R-:W-:Y:S01]  /*0120*/  DMUL R4, R4, UR6 ;  /* 0x0000000604047c28 */ /* 0x004fe20008000000 */
[----:B------:R-:W-:Y:S01]  /*0130*/  UMOV UR6, 0xa8ba67b5 ;  /* 0xa8ba67b500067882 */ /* 0x000fe20000000000 */
[----:B------:R-:W-:-:S04]  /*0140*/  UMOV UR7, 0x3ca3e5b1 ;  /* 0x3ca3e5b100077882 */ /* 0x000fc80000000000 */
[----:B------:R-:W0:Y:S01]  /*0150*/  MUFU.RCP64H R9, R5 ;  /* 0x0000000500097308 */ /* 0x000e220000001800 */
[----:B---3--:R-:W-:-:S10]  /*0160*/  DMUL R6, R2, UR6 ;  /* 0x0000000602067c28 */ /* 0x008fd40008000000 */
        /* <DEDUP_REMOVED lines=14> */
[----:B------:R-:W-:Y:S02]  /*0250*/  IMAD.MOV.U32 R11, RZ, RZ, R7 ;  /* 0x000000ffff0b7224 */ /* 0x000fe400078e0007 */
[----:B------:R-:W-:-:S07]  /*0260*/  IMAD.MOV.U32 R9, RZ, RZ, R5 ;  /* 0x000000ffff097224 */ /* 0x000fce00078e0005 */
[----:B------:R-:W-:Y:S05]  /*0270*/  CALL.REL.NOINC `($__internal_11_$__cuda_sm20_div_rn_f64_full) ;  /* 0x0000000400dc7944 */ /* 0x000fea0003c00000 */
[----:B------:R-:W-:Y:S02]  /*0280*/  IMAD.MOV.U32 R2, RZ, RZ, R4 ;  /* 0x000000ffff027224 */ /* 0x000fe400078e0004 */
[----:B------:R-:W-:-:S07]  /*0290*/  IMAD.MOV.U32 R3, RZ, RZ, R5 ;  /* 0x000000ffff037224 */ /* 0x000fce00078e0005 */
.L_x_578:
[----:B------:R-:W-:Y:S05]  /*02a0*/  BSYNC.RECONVERGENT B0 ;  /* 0x0000000000007941 */ /* 0x000fea0003800200 */
.L_x_577:
[----:B------:R-:W0:Y:S02]  /*02b0*/  LDC.64 R10, c[0x0][0x388] ;  /* 0x0000e200ff0a7b82 */ /* 0x000e240000000a00 */
[----:B0-----:R-:W-:-:S05]  /*02c0*/  IMAD.WIDE R10, R0, 0x8, R10 ;  /* 0x00000008000a7825 */ /* 0x001fca00078e020a */
[----:B------:R-:W2:Y:S04]  /*02d0*/  LDG.E.64 R6, desc[UR4][R10.64+0x8] ;  /* 0x000008040a067981 */ /* 0x000ea8000c1e1b00 */
[----:B------:R-:W3:Y:S01]  /*02e0*/  LDG.E.64 R8, desc[UR4][R10.64] ;  /* 0x000000040a087981 */ /* 0x000ee2000c1e1b00 */
[----:B------:R-:W-:Y:S01]  /*02f0*/  IMAD.MOV.U32 R4, RZ, RZ, 0x1 ;  /* 0x00000001ff047424 */ /* 0x000fe200078e00ff */
[----:B------:R-:W-:Y:S01]  /*0300*/  BSSY.RECONVERGENT B0, `(.L_x_579) ;  /* 0x0000014000007945 */ /* 0x000fe20003800200 */
[----:B--2---:R-:W0:Y:S01]  /*0310*/  MUFU.RCP64H R5, R7 ;  /* 0x0000000700057308 */ /* 0x004e220000001800 */
[----:B---3--:R-:W-:-:S03]  /*0320*/  FSETP.GEU.AND P1, PT, |R9|, 6.5827683646048100446e-37, PT ;  /* 0x036000000900780b */ /* 0x008fc60003f2e200 */
        /* <DEDUP_REMOVED lines=16> */
[----:B------:R-:W-:Y:S05]  /*0430*/  CALL.REL.NOINC `($__internal_11_$__cuda_sm20_div_rn_f64_full) ;  /* 0x00000004006c7944 */ /* 0x000fea0003c00000 */
.L_x_580:
[----:B------:R-:W-:Y:S05]  /*0440*/  BSYNC.RECONVERGENT B0 ;  /* 0x0000000000007941 */ /* 0x000fea0003800200 */
.L_x_579:
[----:B------:R-:W-:Y:S01]  /*0450*/  ISETP.GT.AND P0, PT, R5, 0xfffff, PT ;  /* 0x000fffff0500780c */ /* 0x000fe20003f04270 */
[----:B------:R-:W-:Y:S01]  /*0460*/  IMAD.MOV.U32 R8, RZ, RZ, R4 ;  /* 0x000000ffff087224 */ /* 0x000fe200078e0004 */
[----:B------:R-:W-:Y:S01]  /*0470*/  MOV R6, R5 ;  /* 0x0000000500067202 */ /* 0x000fe20000000f00 */
[----:B------:R-:W-:Y:S01]  /*0480*/  IMAD.MOV.U32 R9, RZ, RZ, R5 ;  /* 0x000000ffff097224 */ /* 0x000fe200078e0005 */
[----:B------:R-:W-:Y:S09]  /*0490*/  BSSY.RECONVERGENT B0, `(.L_x_581) ;  /* 0x0000050000007945 */ /* 0x000ff20003800200 */
[----:B------:R-:W-:-:S10]  /*04a0*/  @!P0 DMUL R8, R8, 1.80143985094819840000e+16 ;  /* 0x4350000008088828 */ /* 0x000fd40000000000 */
[----:B------:R-:W-:Y:S02]  /*04b0*/  @!P0 IMAD.MOV.U32 R6, RZ, RZ, R9 ;  /* 0x000000ffff068224 */ /* 0x000fe400078e0009 */
[----:B------:R-:W-:Y:S02]  /*04c0*/  @!P0 IMAD.MOV.U32 R4, RZ, RZ, R8 ;  /* 0x000000ffff048224 */ /* 0x000fe400078e0008 */
[----:B------:R-:W-:-:S05]  /*04d0*/  VIADD R5, R6, 0xffffffff ;  /* 0xffffffff06057836 */ /* 0x000fca0000000000 */
[----:B------:R-:W-:Y:S01]  /*04e0*/  ISETP.GT.U32.AND P1, PT, R5, 0x7feffffe, PT ;  /* 0x7feffffe0500780c */ /* 0x000fe20003f24070 */
[----:B------:R-:W-:Y:S02]  /*04f0*/  IMAD.MOV.U32 R5, RZ, RZ, -0x3ff ;  /* 0xfffffc01ff057424 */ /* 0x000fe400078e00ff */
[----:B------:R-:W-:-:S10]  /*0500*/  @!P0 IMAD.MOV.U32 R5, RZ, RZ, -0x435 ;  /* 0xfffffbcbff058424 */ /* 0x000fd400078e00ff */
[----:B------:R-:W-:Y:S05]  /*0510*/  @P1 BRA `(.L_x_582) ;  /* 0x0000000400041947 */ /* 0x000fea0003800000 */
[C---:B------:R-:W-:Y:S01]  /*0520*/  LOP3.LUT R7, R6.reuse, 0xfffff, RZ, 0xc0, !PT ;  /* 0x000fffff06077812 */ /* 0x040fe200078ec0ff */
[----:B------:R-:W-:Y:S01]  /*0530*/  IMAD.MOV.U32 R8, RZ, RZ, R4 ;  /* 0x000000ffff087224 */ /* 0x000fe200078e0004 */
[----:B------:R-:W-:Y:S01]  /*0540*/  MOV R19, 0x3ed0ee25 ;  /* 0x3ed0ee2500137802 */ /* 0x000fe20000000f00 */
[----:B------:R-:W-:Y:S01]  /*0550*/  IMAD.MOV.U32 R10, RZ, RZ, RZ ;  /* 0x000000ffff0a7224 */ /* 0x000fe200078e00ff */
[----:B------:R-:W-:Y:S01]  /*0560*/  LOP3.LUT R9, R7, 0x3ff00000, RZ, 0xfc, !PT ;  /* 0x3ff0000007097812 */ /* 0x000fe200078efcff */
[----:B------:R-:W-:Y:S01]  /*0570*/  IMAD.MOV.U32 R18, RZ, RZ, -0x748574fc ;  /* 0x8b7a8b04ff127424 */ /* 0x000fe200078e00ff */
[----:B------:R-:W-:Y:S01]  /*0580*/  UMOV UR6, 0x3ae80f1e ;  /* 0x3ae80f1e00067882 */ /* 0x000fe20000000000 */
[----:B------:R-:W-:Y:S01]  /*0590*/  UMOV UR7, 0x3eb1380b ;  /* 0x3eb1380b00077882 */ /* 0x000fe20000000000 */
[----:B------:R-:W-:Y:S01]  /*05a0*/  ISETP.GE.U32.AND P0, PT, R9, 0x3ff6a09f, PT ;  /* 0x3ff6a09f0900780c */ /* 0x000fe20003f06070 */
[----:B------:R-:W-:Y:S01]  /*05b0*/  UMOV UR8, 0x80000000 ;  /* 0x8000000000087882 */ /* 0x000fe20000000000 */
[----:B------:R-:W-:Y:S01]  /*05c0*/  LEA.HI R6, R6, R5, RZ, 0xc ;  /* 0x0000000506067211 */ /* 0x000fe200078f60ff */
[----:B------:R-:W-:-:S10]  /*05d0*/  UMOV UR9, 0x43300000 ;  /* 0x4330000000097882 */ /* 0x000fd40000000000 */
[----:B------:R-:W-:Y:S02]  /*05e0*/  @P0 VIADD R7, R9, 0xfff00000 ;  /* 0xfff0000009070836 */ /* 0x000fe40000000000 */
[----:B------:R-:W-:Y:S02]  /*05f0*/  @P0 VIADD R6, R6, 0x1 ;  /* 0x0000000106060836 */ /* 0x000fe40000000000 */
        /* <DEDUP_REMOVED lines=9> */
[----:B------:R-:W-:Y:S02]  /*0690*/  DMUL R14, R12, R12 ;  /* 0x0000000c0c0e7228 */ /* 0x000fe40000000000 */
[----:B------:R-:W-:-:S06]  /*06a0*/  DADD R4, R8, -R12 ;  /* 0x0000000008047229 */ /* 0x000fcc000000080c */
[----:B------:R-:W-:Y:S01]  /*06b0*/  DFMA R16, R14, UR6, R18 ;  /* 0x000000060e107c2b */ /* 0x000fe20008000012 */
[----:B------:R-:W-:Y:S01]  /*06c0*/  UMOV UR6, 0x9f02676f ;  /* 0x9f02676f00067882 */ /* 0x000fe20000000000 */
[----:B------:R-:W-:Y:S01]  /*06d0*/  UMOV UR7, 0x3ef3b266 ;  /* 0x3ef3b26600077882 */ /* 0x000fe20000000000 */
[----:B------:R-:W-:Y:S01]  /*06e0*/  LOP3.LUT R18, R6, 0x80000000, RZ, 0x3c, !PT ;  /* 0x8000000006127812 */ /* 0x000fe200078e3cff */
[----:B------:R-:W-:Y:S01]  /*06f0*/  IMAD.MOV.U32 R19, RZ, RZ, 0x43300000 ;  /* 0x43300000ff137424 */ /* 0x000fe200078e00ff */
[----:B------:R-:W-:-:S03]  /*0700*/  DADD R6, R4, R4 ;  /* 0x0000000004067229 */ /* 0x000fc60000000004 */
[----:B------:R-:W-:Y:S01]  /*0710*/  DFMA R16, R14, R16, UR6 ;  /* 0x000000060e107e2b */ /* 0x000fe20008000010 */
[----:B------:R-:W-:Y:S01]  /*0720*/  UMOV UR6, 0xa9ab0956 ;  /* 0xa9ab095600067882 */ /* 0x000fe20000000000 */
[----:B------:R-:W-:Y:S01]  /*0730*/  UMOV UR7, 0x3f1745cb ;  /* 0x3f1745cb00077882 */ /* 0x000fe20000000000 */
[----:B------:R-:W-:Y:S01]  /*0740*/  DADD R4, R18, -UR8 ;  /* 0x8000000812047e29 */ /* 0x000fe20008000000 */
[----:B------:R-:W-:Y:S01]  /*0750*/  UMOV UR8, 0xfefa39ef ;  /* 0xfefa39ef00087882 */ /* 0x000fe20000000000 */
[----:B------:R-:W-:Y:S01]  /*0760*/  UMOV UR9, 0x3fe62e42 ;  /* 0x3fe62e4200097882 */ /* 0x000fe20000000000 */
[----:B------:R-:W-:Y:S02]  /*0770*/  DFMA R8, R8, -R12, R6 ;  /* 0x8000000c0808722b */ /* 0x000fe40000000006 */
[----:B------:R-:W-:Y:S01]  /*0780*/  DFMA R16, R14, R16, UR6 ;  /* 0x000000060e107e2b */ /* 0x000fe20008000010 */
[----:B------:R-:W-:Y:S01]  /*0790*/  UMOV UR6, 0x2d1b5154 ;  /* 0x2d1b515400067882 */ /* 0x000fe20000000000 */
[----:B------:R-:W-:Y:S01]  /*07a0*/  UMOV UR7, 0x3f3c71c7 ;  /* 0x3f3c71c700077882 */ /* 0x000fe20000000000 */
[----:B------:R-:W-:-:S03]  /*07b0*/  DFMA R6, R4, UR8, R12 ;  /* 0x0000000804067c2b */ /* 0x000fc6000800000c */
[----:B------:R-:W-:Y:S02]  /*07c0*/  DMUL R8, R10, R8 ;  /* 0x000000080a087228 */ /* 0x000fe40000000000 */
        /* <DEDUP_REMOVED lines=11> */
[----:B------:R-:W-:Y:S02]  /*0880*/  UMOV UR7, 0x3fe62e42 ;  /* 0x3fe62e4200077882 */ /* 0x000fe40000000000 */
[----:B------:R-:W-:Y:S01]  /*0890*/  DFMA R18, R4, -UR6, R6 ;  /* 0x8000000604127c2b */ /* 0x000fe20008000006 */
[----:B------:R-:W-:Y:S01]  /*08a0*/  UMOV UR6, 0x3b39803f ;  /* 0x3b39803f00067882 */ /* 0x000fe20000000000 */
[----:B------:R-:W-:Y:S02]  /*08b0*/  UMOV UR7, 0x3c7abc9e ;  /* 0x3c7abc9e00077882 */ /* 0x000fe40000000000 */
[----:B------:R-:W-:-:S04]  /*08c0*/  DMUL R16, R14, R16 ;  /* 0x000000100e107228 */ /* 0x000fc80000000000 */
[----:B------:R-:W-:-:S04]  /*08d0*/  DADD R18, -R12, R18 ;  /* 0x000000000c127229 */ /* 0x000fc80000000112 */
[----:B------:R-:W-:-:S08]  /*08e0*/  DFMA R8, R12, R16, R8 ;  /* 0x000000100c08722b */ /* 0x000fd00000000008 */
[----:B------:R-:W-:-:S08]  /*08f0*/  DADD R8, R8, -R18 ;  /* 0x0000000008087229 */ /* 0x000fd00000000812 */
[----:B------:R-:W-:-:S08]  /*0900*/  DFMA R8, R4, UR6, R8 ;  /* 0x0000000604087c2b */ /* 0x000fd00008000008 */
[----:B------:R-:W-:Y:S01]  /*0910*/  DADD R6, R6, R8 ;  /* 0x0000000006067229 */ /* 0x000fe20000000008 */
[----:B------:R-:W-:Y:S10]  /*0920*/  BRA `(.L_x_583) ;  /* 0x0000000000187947 */ /* 0x000ff40003800000 */
.L_x_582:
[----:B------:R-:W-:Y:S01]  /*0930*/  IMAD.MOV.U32 R4, RZ, RZ, 0x0 ;  /* 0x00000000ff047424 */ /* 0x000fe200078e00ff */
[----:B------:R-:W-:Y:S01]  /*0940*/  LOP3.LUT P0, RZ, R9, 0x7fffffff, RZ, 0xc0, !PT ;  /* 0x7fffffff09ff7812 */ /* 0x000fe2000780c0ff */
[----:B------:R-:W-:-:S06]  /*0950*/  IMAD.MOV.U32 R5, RZ, RZ, 0x7ff00000 ;  /* 0x7ff00000ff057424 */ /* 0x000fcc00078e00ff */
[----:B------:R-:W-:-:S10]  /*0960*/  DFMA R4, R8, R4, +INF ;  /* 0x7ff000000804742b */ /* 0x000fd40000000004 */
[----:B------:R-:W-:Y:S02]  /*0970*/  FSEL R6, R4, RZ, P0 ;  /* 0x000000ff04067208 */ /* 0x000fe40000000000 */
[----:B------:R-:W-:-:S07]  /*0980*/  FSEL R7, R5, -QNAN , P0 ;  /* 0xfff0000005077808 */ /* 0x000fce0000000000 */
.L_x_583:
[----:B------:R-:W-:Y:S05]  /*0990*/  BSYNC.RECONVERGENT B0 ;  /* 0x0000000000007941 */ /* 0x000fea0003800200 */
.L_x_581:
[----:B------:R-:W0:Y:S01]  /*09a0*/  LDC.64 R4, c[0x0][0x3a0] ;  /* 0x0000e800ff047b82 */ /* 0x000e220000000a00 */
[----:B------:R-:W-:Y:S01]  /*09b0*/  DMUL R6, R6, R2 ;  /* 0x0000000206067228 */ /* 0x000fe20000000000 */
[----:B0-----:R-:W-:-:S06]  /*09c0*/  IMAD.WIDE R2, R0, 0x8, R4 ;  /* 0x0000000800027825 */ /* 0x001fcc00078e0204 */
[----:B------:R-:W-:Y:S01]  /*09d0*/  STG.E.64 desc[UR4][R2.64], R6 ;  /* 0x0000000602007986 */ /* 0x000fe2000c101b04 */
[----:B------:R-:W-:Y:S05]  /*09e0*/  EXIT ;  /* 0x000000000000794d */ /* 0x000fea0003800000 */
        .weak           $__internal_11_$__cuda_sm20_div_rn_f64_full
        .type           $__internal_11_$__cuda_sm20_div_rn_f64_full,@function
        .size           $__internal_11_$__cuda_sm20_div_rn_f64_full,(.L_x_1097 - $__internal_11_$__cuda_sm20_div_rn_f64_full)
$__internal_11_$__cuda_sm20_div_rn_f64_full:
[C---:B------:R-:W-:Y:S01]  /*09f0*/  FSETP.GEU.AND P0, PT, |R9|.reuse, 1.469367938527859385e-39, PT ;  /* 0x001000000900780b */ /* 0x040fe20003f0e200 */
[--C-:B------:R-:W-:Y:S01]  /*0a00*/  IMAD.MOV.U32 R8, RZ, RZ, R4.reuse ;  /* 0x000000ffff087224 */ /* 0x100fe200078e0004 */
        /* <DEDUP_REMOVED lines=13> */
[----:B------:R-:W-:Y:S01]  /*0ae0*/  @!P2 ISETP.GE.U32.AND P3, PT, R13, R14, PT ;  /* 0x0000000e0d00a20c */ /* 0x000fe20003f66070 */
[----:B------:R-:W-:-:S05]  /*0af0*/  IMAD.MOV.U32 R14, RZ, RZ, 0x1ca00000 ;  /* 0x1ca00000ff0e7424 */ /* 0x000fca00078e00ff */
[----:B------:R-:W-:-:S04]  /*0b00*/  @!P2 SEL R15, R14, 0x63400000, !P3 ;  /* 0x634000000e0fa807 */ /* 0x000fc80005800000 */
[----:B------:R-:W-:-:S04]  /*0b10*/  @!P2 LOP3.LUT R15, R15, 0x80000000, R11, 0xf8, !PT ;  /* 0x800000000f0fa812 */ /* 0x000fc800078ef80b */
[----:B------:R-:W-:Y:S01]  /*0b20*/  @!P2 LOP3.LUT R21, R15, 0x100000, RZ, 0xfc, !PT ;  /* 0x001000000f15a812 */ /* 0x000fe200078efcff */
        /* <DEDUP_REMOVED lines=8> */
[----:B------:R-:W-:Y:S01]  /*0bb0*/  DFMA R18, R18, R22, R18 ;  /* 0x000000161212722b */ /* 0x000fe20000000012 */
[----:B------:R-:W-:Y:S01]  /*0bc0*/  MOV R23, R13 ;  /* 0x0000000d00177202 */ /* 0x000fe20000000f00 */
[----:B------:R-:W-:Y:S01]  /*0bd0*/  IMAD.MOV.U32 R22, RZ, RZ, R16 ;  /* 0x000000ffff167224 */ /* 0x000fe200078e0010 */
[----:B------:R-:W-:Y:S02]  /*0be0*/  @!P0 LOP3.LUT R22, R7, 0x7ff00000, RZ, 0xc0, !PT ;  /* 0x7ff0000007168812 */ /* 0x000fe400078ec0ff */
[----:B------:R-:W-:-:S03]  /*0bf0*/  @!P2 LOP3.LUT R23, R5, 0x7ff00000, RZ, 0xc0, !PT ;  /* 0x7ff000000517a812 */ /* 0x000fc600078ec0ff */
[----:B------:R-:W-:Y:S01]  /*0c00*/  DMUL R20, R18, R4 ;  /* 0x0000000412147228 */ /* 0x000fe20000000000 */
[----:B------:R-:W-:Y:S02]  /*0c10*/  VIADD R24, R22, 0xffffffff ;  /* 0xffffffff16187836 */ /* 0x000fe40000000000 */
        /* <DEDUP_REMOVED lines=33> */
.L_x_585:
        /* <DEDUP_REMOVED lines=16> */
.L_x_588:
[----:B------:R-:W-:Y:S01]  /*0f30*/  LOP3.LUT R15, R9, 0x80000, RZ, 0xfc, !PT ;  /* 0x00080000090f7812 */ /* 0x000fe200078efcff */
[----:B------:R-:W-:Y:S01]  /*0f40*/  IMAD.MOV.U32 R14, RZ, RZ, R8 ;  /* 0x000000ffff0e7224 */ /* 0x000fe200078e0008 */
[----:B------:R-:W-:Y:S06]  /*0f50*/  BRA `(.L_x_586) ;  /* 0x0000000000087947 */ /* 0x000fec0003800000 */
.L_x_587:
[----:B------:R-:W-:Y:S01]  /*0f60*/  LOP3.LUT R15, R11, 0x80000, RZ, 0xfc, !PT ;  /* 0x000800000b0f7812 */ /* 0x000fe200078efcff */
[----:B------:R-:W-:-:S07]  /*0f70*/  IMAD.MOV.U32 R14, RZ, RZ, R10 ;  /* 0x000000ffff0e7224 */ /* 0x000fce00078e000a */
.L_x_586:
[----:B------:R-:W-:Y:S05]  /*0f80*/  BSYNC.RECONVERGENT B1 ;  /* 0x0000000000017941 */ /* 0x000fea0003800200 */
.L_x_584:
[----:B------:R-:W-:Y:S02]  /*0f90*/  IMAD.MOV.U32 R13, RZ, RZ, 0x0 ;  /* 0x00000000ff0d7424 */ /* 0x000fe400078e00ff */
[----:B------:R-:W-:Y:S02]  /*0fa0*/  IMAD.MOV.U32 R4, RZ, RZ, R14 ;  /* 0x000000ffff047224 */ /* 0x000fe400078e000e */
[----:B------:R-:W-:Y:S01]  /*0fb0*/  IMAD.MOV.U32 R5, RZ, RZ, R15 ;  /* 0x000000ffff057224 */ /* 0x000fe200078e000f */
[----:B------:R-:W-:Y:S06]  /*0fc0*/  RET.REL.NODEC R12 `(_Z12calc_delta_zPdS_S_S_S_di) ;  /* 0xfffffff00c0c7950 */ /* 0x000fec0003c3ffff */
.L_x_589:
        /* <DEDUP_REMOVED lines=11> */
.L_x_1097:


//--------------------- .text._Z17calc_trans_nonisoPdS_S_S_S_S_S_S_S_S_S_S_S_S_S_S_S_S_S_S_S_S_S_S_S_S_S_S_S_S_dddiiiiii --------------------------
	.section	.text._Z17calc_trans_nonisoPdS_S_S_S_S_S_S_S_S_S_S_S_S_S_S_S_S_S_S_S_S_S_S_S_S_S_S_S_S_dddiiiiii,"ax",@progbits
	.align	128
        .global         _Z17calc_trans_nonisoPdS_S_S_S_S_S_S_S_S_S_S_S_S_S_S_S_S_S_S_S_S_S_S_S_S_S_S_S_S_dddiiiiii
        .type           _Z17calc_trans_nonisoPdS_S_S_S_S_S_S_S_S_S_S_S_S_S_S_S_S_S_S_S_S_S_S_S_S_S_S_S_S_dddiiiiii,@function
        .size           _Z17calc_trans_nonisoPdS_S_S_S_S_S_S_S_S_S_S_S_S_S_S_S_S_S_S_S_S_S_S_S_S_S_S_S_S_dddiiiiii,(.L_x_1101 - _Z17calc_trans_nonisoPdS_S_S_S_S_S_S_S_S_S_S_S_S_S_S_S_S_S_S_S_S_S_S_S_S_S_S_S_S_dddiiiiii)
        .other          _Z17calc_trans_nonisoPdS_S_S_S_S_S_S_S_S_S_S_S_S_S_S_S_S_S_S_S_S_S_S_S_S_S_S_S_S_dddiiiiii,@"STO_CUDA_ENTRY STV_DEFAULT"
_Z17calc_trans_nonisoPdS_S_S_S_S_S_S_S_S_S_S_S_S_S_S_S_S_S_S_S_S_S_S_S_S_S_S_S_S_dddiiiiii:
.text._Z17calc_trans_nonisoPdS_S_S_S_S_S_S_S_S_S_S_S_S_S_S_S_S_S_S_S_S_S_S_S_S_S_S_S_S_dddiiiiii:
        /* <DEDUP_REMOVED lines=15> */
[----:B---3--:R-:W-:Y:S01]  /*00f0*/  ISETP.GE.OR P0, PT, R13, UR10, P0 ;  /* 0x0000000a0d007c0c */ /* 0x008fe20008706670 */
[----:B----4-:R-:W-:-:S05]  /*0100*/  IMAD R16, R5, UR6, R16 ;  /* 0x0000000605107c24 */ /* 0x010fca000f8e0210 */
[----:B------:R-:W-:-:S13]  /*0110*/  ISETP.GE.OR P0, PT, R16, UR9, P0 ;  /* 0x0000000910007c0c */ /* 0x000fda0008706670 */
[----:B------:R-:W-:Y:S05]  /*0120*/  @P0 EXIT ;  /* 0x000000000000094d */ /* 0x000fea0003800000 */
[----:B------:R-:W0:Y:S01]  /*0130*/  LDCU UR4, c[0x0][0x488] ;  /* 0x00009100ff0477ac */ /* 0x000e220008000800 */
[----:B------:R-:W1:Y:S01]  /*0140*/  LDC.64 R6, c[0x0][0x400] ;  /* 0x00010000ff067b82 */ /* 0x000e620000000a00 */
[----:B------:R-:W-:Y:S02]  /*0150*/  CS2R R30, SRZ ;  /* 0x00000000001e7805 */ /* 0x000fe4000001ff00 */
[----:B------:R-:W-:Y:S01]  /*0160*/  CS2R R24, SRZ ;  /* 0x0000000000187805 */ /* 0x000fe2000001ff00 */
[----:B------:R-:W2:Y:S01]  /*0170*/  LDCU.64 UR12, c[0x0][0x470] ;  /* 0x00008e00ff0c77ac */ /* 0x000ea20008000a00 */
[----:B------:R-:W3:Y:S03]  /*0180*/  LDCU.64 UR6, c[0x0][0x358] ;  /* 0x00006b00ff0677ac */ /* 0x000ee60008000a00 */
[----:B------:R-:W4:Y:S08]  /*0190*/  LDC.64 R4, c[0x0][0x408] ;  /* 0x00010200ff047b82 */ /* 0x000f300000000a00 */
[----:B------:R-:W1:Y:S01]  /*01a0*/  LDC.64 R10, c[0x0][0x410] ;  /* 0x00010400ff0a7b82 */ /* 0x000e620000000a00 */
[----:B0-----:R-:W-:Y:S01]  /*01b0*/  UISETP.NE.AND UP0, UPT, UR4, 0x1, UPT ;  /* 0x000000010400788c */ /* 0x001fe2000bf05270 */
[----:B--2---:R-:W-:-:S02]  /*01c0*/  IMAD.U32 R42, RZ, RZ, UR12 ;  /* 0x0000000cff2a7e24 */ /* 0x004fc4000f8e00ff */
[----:B------:R-:W-:-:S04]  /*01d0*/  IMAD.U32 R43, RZ, RZ, UR13 ;  /* 0x0000000dff2b7e24 */ /* 0x000fc8000f8e00ff */
[----:B------:R-:W0:Y:S01]  /*01e0*/  LDC.64 R2, c[0x0][0x418] ;  /* 0x00010600ff027b82 */ /* 0x000e220000000a00 */
[----:B------:R-:W-:Y:S02]  /*01f0*/  IMAD.U32 R40, RZ, RZ, UR12 ;  /* 0x0000000cff287e24 */ /* 0x000fe4000f8e00ff */
[----:B------:R-:W-:-:S05]  /*0200*/  IMAD.U32 R41, RZ, RZ, UR13 ;  /* 0x0000000dff297e24 */ /* 0x000fca000f8e00ff */
[----:B------:R-:W2:Y:S08]  /*0210*/  LDC.64 R8, c[0x0][0x420] ;  /* 0x00010800ff087b82 */ /* 0x000eb00000000a00 */
[----:B------:R-:W0:Y:S01]  /*0220*/  LDC.64 R14, c[0x0][0x428] ;  /* 0x00010a00ff0e7b82 */ /* 0x000e220000000a00 */
[----:B---3--:R-:W-:Y:S05]  /*0230*/  BRA.U UP0, `(.L_x_590) ;  /* 0x0000000100687547 */ /* 0x008fea000b800000 */
[----:B------:R-:W3:Y:S01]  /*0240*/  LDC.64 R28, c[0x0][0x448] ;  /* 0x00011200ff1c7b82 */ /* 0x000ee20000000a00 */
[----:B------:R-:W-:-:S05]  /*0250*/  IMAD R17, R16, UR10, R13 ;  /* 0x0000000a10117c24 */ /* 0x000fca000f8e020d */
[C---:B------:R-:W-:Y:S02]  /*0260*/  IADD3 R21, PT, PT, R17.reuse, UR10, RZ ;  /* 0x0000000a11157c10 */ /* 0x040fe4000fffe0ff */
[----:B------:R-:W5:Y:S08]  /*0270*/  LDC.64 R26, c[0x0][0x440] ;  /* 0x00011000ff1a7b82 */ /* 0x000f700000000a00 */
[----:B------:R-:W4:Y:S08]  /*0280*/  LDC.64 R22, c[0x0][0x438] ;  /* 0x00010e00ff167b82 */ /* 0x000f300000000a00 */
[----:B------:R-:W1:Y:S01]  /*0290*/  LDC.64 R18, c[0x0][0x430] ;  /* 0x00010c00ff127b82 */ /* 0x000e620000000a00 */
[----:B---3--:R-:W-:-:S04]  /*02a0*/  IMAD.WIDE R34, R17, 0x8, R28 ;  /* 0x0000000811227825 */ /* 0x008fc800078e021c */
[----:B------:R-:W-:Y:S02]  /*02b0*/  IMAD.WIDE R28, R21, 0x8, R28 ;  /* 0x00000008151c7825 */ /* 0x000fe400078e021c */
[----:B------:R-:W3:Y:S02]  /*02c0*/  LDG.E.64 R34, desc[UR6][R34.64] ;  /* 0x0000000622227981 */ /* 0x000ee4000c1e1b00 */
[----:B-----5:R-:W-:Y:S02]  /*02d0*/  IMAD.WIDE R26, R17, 0x8, R26 ;  /* 0x00000008111a7825 */ /* 0x020fe400078e021a */
[----:B------:R-:W5:Y:S04]  /*02e0*/  LDG.E.64 R28, desc[UR6][R28.64] ;  /* 0x000000061c1c7981 */ /* 0x000f68000c1e1b00 */
[----:B------:R-:W3:Y:S01]  /*02f0*/  LDG.E.64 R26, desc[UR6][R26.64] ;  /* 0x000000061a1a7981 */ /* 0x000ee2000c1e1b00 */
[----:B----4-:R-:W-:-:S04]  /*0300*/  IMAD.WIDE R20, R21, 0x8, R22 ;  /* 0x0000000815147825 */ /* 0x010fc800078e0216 */
[C---:B------:R-:W-:Y:S02]  /*0310*/  IMAD.WIDE R22, R17.reuse, 0x8, R22 ;  /* 0x0000000811167825 */ /* 0x040fe400078e0216 */
[----:B------:R-:W4:Y:S02]  /*0320*/  LDG.E.64 R20, desc[UR6][R20.64] ;  /* 0x0000000614147981 */ /* 0x000f24000c1e1b00 */
[----:B-1----:R-:W-:Y:S02]  /*0330*/  IMAD.WIDE R18, R17, 0x8, R18 ;  /* 0x0000000811127825 */ /* 0x002fe400078e0212 */
[----:B------:R-:W2:Y:S04]  /*0340*/  LDG.E.64 R22, desc[UR6][R22.64] ;  /* 0x0000000616167981 */ /* 0x000ea8000c1e1b00 */
[----:B------:R-:W4:Y:S01]  /*0350*/  LDG.E.64 R18, desc[UR6][R18.64] ;  /* 0x0000000612127981 */ /* 0x000f22000c1e1b00 */
[----:B---3--:R-:W-:-:S02]  /*0360*/  DADD R36, R26, R34 ;  /* 0x000000001a247229 */ /* 0x008fc40000000022 */
[----:B-----5:R-:W-:-:S06]  /*0370*/  DADD R32, R26, R28 ;  /* 0x000000001a207229 */ /* 0x020fcc000000001c */
[----:B------:R-:W-:Y:S02]  /*0380*/  DMUL R36, R36, 0.5 ;  /* 0x3fe0000024247828 */ /* 0x000fe40000000000 */
[----:B------:R-:W-:Y:S02]  /*0390*/  DMUL R32, R32, 0.5 ;  /* 0x3fe0000020207828 */ /* 0x000fe40000000000 */
[C---:B----4-:R-:W-:Y:S02]  /*03a0*/  DADD R30, R18.reuse, R20 ;  /* 0x00000000121e7229 */ /* 0x050fe40000000014 */
[----:B--2---:R-:W-:-:S06]  /*03b0*/  DADD R24, R18, R22 ;  /* 0x0000000012187229 */ /* 0x004fcc0000000016 */
[----:B------:R-:W-:Y:S02]  /*03c0*/  DFMA R30, R30, 0.5, R32 ;  /* 0x3fe000001e1e782b */ /* 0x000fe40000000020 */
[----:B------:R-:W-:-:S11]  /*03d0*/  DFMA R24, R24, 0.5, R36 ;  /* 0x3fe000001818782b */ /* 0x000fd60000000024 */
.L_x_590:
[----:B------:R-:W-:Y:S02]  /*03e0*/  UIMAD UR4, UR8, UR10, URZ ;  /* 0x0000000a080472a4 */ /* 0x000fe4000f8e02ff */
[----:B------:R-:W-:Y:S01]  /*03f0*/  IMAD R17, R13, UR8, R0 ;  /* 0x000000080d117c24 */ /* 0x000fe2000f8e0200 */
[----:B------:R-:W3:Y:S01]  /*0400*/  LDC R12, c[0x0][0x498] ;  /* 0x00012600ff0c7b82 */ /* 0x000ee20000000800 */
[----:B-1----:R-:W-:-:S04]  /*0410*/  IMAD.WIDE.U32 R20, R16, 0x8, R10 ;  /* 0x0000000810147825 */ /* 0x002fc800078e000a */
[C---:B------:R-:W-:Y:S02]  /*0420*/  IMAD R0, R16.reuse, UR4, R17 ;  /* 0x0000000410007c24 */ /* 0x040fe4000f8e0211 */
[----:B0-----:R-:W-:Y:S02]  /*0430*/  IMAD.WIDE.U32 R18, R16, 0x8, R2 ;  /* 0x0000000810127825 */ /* 0x001fe400078e0002 */
[----:B------:R0:W5:Y:S02]  /*0440*/  LDG.E.64 R2, desc[UR6][R20.64] ;  /* 0x0000000614027981 */ /* 0x000164000c1e1b00 */
[----:B------:R-:W-:Y:S02]  /*0450*/  VIADD R27, R0, UR4 ;  /* 0x00000004001b7c36 */ /* 0x000fe40008000000 */
[----:B------:R-:W5:Y:S01]  /*0460*/  LDG.E.64 R10, desc[UR6][R18.64+0x8] ;  /* 0x00000806120a7981 */ /* 0x000f62000c1e1b00 */
[----:B--2---:R-:W-:-:S04]  /*0470*/  IMAD.WIDE.U32 R8, R16, 0x8, R8 ;  /* 0x0000000810087825 */ /* 0x004fc800078e0008 */
[----:B------:R-:W-:Y:S01]  /*0480*/  IMAD.WIDE R6, R0, 0x8, R6 ;  /* 0x0000000800067825 */ /* 0x000fe200078e0206 */
[----:B0-----:R-:W0:Y:S01]  /*0490*/  LDC.64 R20, c[0x0][0x468] ;  /* 0x00011a00ff147b82 */ /* 0x001e220000000a00 */
[----:B------:R-:W2:Y:S02]  /*04a0*/  LDG.E.64 R8, desc[UR6][R8.64] ;  /* 0x0000000608087981 */ /* 0x000ea4000c1e1b00 */
[----:B----4-:R-:W-:Y:S02]  /*04b0*/  IMAD.WIDE R26, R27, 0x8, R4 ;  /* 0x000000081b1a7825 */ /* 0x010fe400078e0204 */
[----:B------:R-:W4:Y:S02]  /*04c0*/  LDG.E.64 R6, desc[UR6][R6.64] ;  /* 0x0000000606067981 */ /* 0x000f24000c1e1b00 */
[----:B------:R-:W-:Y:S02]  /*04d0*/  IMAD.WIDE.U32 R32, R16, 0x8, R14 ;  /* 0x0000000810207825 */ /* 0x000fe400078e000e */
[----:B------:R-:W4:Y:S01]  /*04e0*/  LDG.E.64 R26, desc[UR6][R26.64] ;  /* 0x000000061a1a7981 */ /* 0x000f22000c1e1b00 */
[----:B------:R-:W1:Y:S03]  /*04f0*/  LDC.64 R14, c[0x0][0x460] ;  /* 0x00011800ff0e7b82 */ /* 0x000e660000000a00 */
[----:B------:R-:W2:Y:S01]  /*0500*/  LDG.E.64 R22, desc[UR6][R32.64+0x8] ;  /* 0x0000080620167981 */ /* 0x000ea2000c1e1b00 */
[----:B---3--:R-:W-:Y:S01]  /*0510*/  ISETP.NE.AND P0, PT, R12, 0x1, PT ;  /* 0x000000010c00780c */ /* 0x008fe20003f05270 */
[----:B------:R-:W-:-:S02]  /*0520*/  IMAD.WIDE R34, R0, 0x8, R4 ;  /* 0x0000000800227825 */ /* 0x000fc400078e0204 */
[----:B------:R-:W3:Y:S04]  /*0530*/  LDG.E.64 R18, desc[UR6][R18.64] ;  /* 0x0000000612127981 */ /* 0x000ee8000c1e1b00 */
[----:B------:R-:W3:Y:S04]  /*0540*/  LDG.E.64 R34, desc[UR6][R34.64] ;  /* 0x0000000622227981 */ /* 0x000ee8000c1e1b00 */
[----:B------:R-:W3:Y:S02]  /*0550*/  LDG.E.64 R32, desc[UR6][R32.64] ;  /* 0x0000000620207981 */ /* 0x000ee4000c1e1b00 */
[----:B------:R-:W-:-:S04]  /*0560*/  @!P0 IMAD R17, R16, UR10, R13 ;  /* 0x0000000a10118c24 */ /* 0x000fc8000f8e020d */
[C---:B------:R-:W-:Y:S02]  /*0570*/  @!P0 VIADD R29, R17.reuse, UR10 ;  /* 0x0000000a111d8c36 */ /* 0x040fe40008000000 */
[----:B-1----:R-:W-:-:S04]  /*0580*/  @!P0 IMAD.WIDE R12, R17, 0x8, R14 ;  /* 0x00000008110c8825 */ /* 0x002fc800078e020e */
[--C-:B0-----:R-:W-:Y:S02]  /*0590*/  @!P0 IMAD.WIDE R14, R29, 0x8, R20.reuse ;  /* 0x000000081d0e8825 */ /* 0x101fe400078e0214 */
[----:B------:R-:W3:Y:S02]  /*05a0*/  @!P0 LDG.E.64 R12, desc[UR6][R12.64] ;  /* 0x000000060c0c8981 */ /* 0x000ee4000c1e1b00 */
[----:B------:R-:W-:Y:S02]  /*05b0*/  @!P0 IMAD.WIDE R20, R17, 0x8, R20 ;  /* 0x0000000811148825 */ /* 0x000fe400078e0214 */
[----:B------:R-:W3:Y:S04]  /*05c0*/  @!P0 LDG.E.64 R14, desc[UR6][R14.64] ;  /* 0x000000060e0e8981 */ /* 0x000ee8000c1e1b00 */
[----:B------:R-:W3:Y:S01]  /*05d0*/  @!P0 LDG.E.64 R20, desc[UR6][R20.64] ;  /* 0x0000000614148981 */ /* 0x000ee2000c1e1b00 */
[----:B------:R-:W-:Y:S01]  /*05e0*/  IMAD.MOV.U32 R4, RZ, RZ, 0x1 ;  /* 0x00000001ff047424 */ /* 0x000fe200078e00ff */
[----:B------:R-:W-:Y:S01]  /*05f0*/  FSETP.GEU.AND P1, PT, |R31|, 6.5827683646048100446e-37, PT ;  /* 0x036000001f00780b */ /* 0x000fe20003f2e200 */
[----:B------:R-:W-:Y:S01]  /*0600*/  BSSY.RECONVERGENT B1, `(.L_x_591) ;  /* 0x0000025000017945 */ /* 0x000fe20003800200 */
[----:B-----5:R-:W-:-:S08]  /*0610*/  DADD R10, R2, R10 ;  /* 0x00000000020a7229 */ /* 0x020fd0000000000a */
[----:B------:R-:W-:Y:S02]  /*0620*/  DMUL R10, R10, 0.5 ;  /* 0x3fe000000a0a7828 */ /* 0x000fe40000000000 */
[----:B----4-:R-:W-:Y:S02]  /*0630*/  DADD R26, R6, R26 ;  /* 0x00000000061a7229 */ /* 0x010fe4000000001a */
[----:B--2---:R-:W-:-:S06]  /*0640*/  DADD R22, R8, R22 ;  /* 0x0000000008167229 */ /* 0x004fcc0000000016 */
[----:B------:R-:W-:Y:S02]  /*0650*/  DFMA R26, R26, 0.5, R10 ;  /* 0x3fe000001a1a782b */ /* 0x000fe4000000000a */
[----:B------:R-:W-:-:S08]  /*0660*/  DMUL R28, R22, 0.5 ;  /* 0x3fe00000161c7828 */ /* 0x000fd00000000000 */
[----:B------:R-:W-:-:S06]  /*0670*/  DFMA R10, R28, R26, R30 ;  /* 0x0000001a1c0a722b */ /* 0x000fcc000000001e */
[----:B------:R-:W0:Y:S02]  /*0680*/  MUFU.RCP64H R5, R11 ;  /* 0x0000000b00057308 */ /* 0x000e240000001800 */
[----:B0-----:R-:W-:-:S08]  /*0690*/  DFMA R22, -R10, R4, 1 ;  /* 0x3ff000000a16742b */ /* 0x001fd00000000104 */
[----:B------:R-:W-:-:S08]  /*06a0*/  DFMA R22, R22, R22, R22 ;  /* 0x000000161616722b */ /* 0x000fd00000000016 */
[----:B------:R-:W-:-:S08]  /*06b0*/  DFMA R22, R4, R22, R4 ;  /* 0x000000160416722b */ /* 0x000fd00000000004 */
[----:B------:R-:W-:-:S08]  /*06c0*/  DFMA R4, -R10, R22, 1 ;  /* 0x3ff000000a04742b */ /* 0x000fd00000000116 */
[----:B------:R-:W-:-:S08]  /*06d0*/  DFMA R4, R22, R4, R22 ;  /* 0x000000041604722b */ /* 0x000fd00000000016 */
[----:B------:R-:W-:-:S08]  /*06e0*/  DMUL R22, R4, R30 ;  /* 0x0000001e04167228 */ /* 0x000fd00000000000 */
[----:B------:R-:W-:Y:S02]  /*06f0*/  DFMA R36, -R10, R22, R30 ;  /* 0x000000160a24722b */ /* 0x000fe4000000011e */
[----:B---3--:R-:W-:-:S06]  /*0700*/  @!P0 DADD R14, R12, R14 ;  /* 0x000000000c0e8229 */ /* 0x008fcc000000000e */
[----:B------:R-:W-:Y:S02]  /*0710*/  DFMA R4, R4, R36, R22 ;  /* 0x000000240404722b */ /* 0x000fe40000000016 */
[----:B------:R-:W-:Y:S02]  /*0720*/  @!P0 DADD R20, R12, R20 ;  /* 0x000000000c148229 */ /* 0x000fe40000000014 */
[----:B------:R-:W-:-:S06]  /*0730*/  @!P0 DMUL R42, R14, 0.5 ;  /* 0x3fe000000e2a8828 */ /* 0x000fcc0000000000 */
[----:B------:R-:W-:Y:S01]  /*0740*/  FFMA R12, RZ, R11, R5 ;  /* 0x0000000bff0c7223 */ /* 0x000fe20000000005 */
[----:B------:R-:W-:-:S04]  /*0750*/  @!P0 DMUL R40, R20, 0.5 ;  /* 0x3fe0000014288828 */ /* 0x000fc80000000000 */
[----:B------:R-:W-:Y:S01]  /*0760*/  FSETP.GT.AND P0, PT, |R12|, 1.469367938527859385e-39, PT ;  /* 0x001000000c00780b */ /* 0x000fe20003f04200 */
[----:B------:R-:W-:Y:S02]  /*0770*/  DADD R18, R2, R18 ;  /* 0x0000000002127229 */ /* 0x000fe40000000012 */
[----:B------:R-:W-:Y:S02]  /*0780*/  DADD R22, R8, R32 ;  /* 0x0000000008167229 */ /* 0x000fe40000000020 */
[----:B------:R-:W-:-:S04]  /*0790*/  DADD R2, R6, R34 ;  /* 0x0000000006027229 */ /* 0x000fc80000000022 */
[----:B------:R-:W-:Y:S02]  /*07a0*/  DMUL R20, R18, 0.5 ;  /* 0x3fe0000012147828 */ /* 0x000fe40000000000 */
[----:B------:R-:W-:Y:S02]  /*07b0*/  DMUL R22, R22, 0.5 ;  /* 0x3fe0000016167828 */ /* 0x000fe40000000000 */
[----:B------:R-:W-:Y:S09]  /*07c0*/  @P0 BRA P1, `(.L_x_592) ;  /* 0x0000000000200947 */ /* 0x000ff20000800000 */
[----:B------:R-:W-:Y:S01]  /*07d0*/  IMAD.MOV.U32 R12, RZ, RZ, R10 ;  /* 0x000000ffff0c7224 */ /* 0x000fe200078e000a */
[----:B------:R-:W-:Y:S01]  /*07e0*/  MOV R13, R11 ;  /* 0x0000000b000d7202 */ /* 0x000fe20000000f00 */
[----:B------:R-:W-:Y:S01]  /*07f0*/  IMAD.MOV.U32 R8, RZ, RZ, R30 ;  /* 0x000000ffff087224 */ /* 0x000fe200078e001e */
[----:B------:R-:W-:Y:S01]  /*0800*/  MOV R6, 0x830 ;  /* 0x0000083000067802 */ /* 0x000fe20000000f00 */
[----:B------:R-:W-:-:S07]  /*0810*/  IMAD.MOV.U32 R7, RZ, RZ, R31 ;  /* 0x000000ffff077224 */ /* 0x000fce00078e001f */
[----:B------:R-:W-:Y:S05]  /*0820*/  CALL.REL.NOINC `($__internal_13_$__cuda_sm20_div_rn_f64_full) ;  /* 0x0000004c00c07944 */ /* 0x000fea0003c00000 */
[----:B------:R-:W-:Y:S02]  /*0830*/  IMAD.MOV.U32 R4, RZ, RZ, R8 ;  /* 0x000000ffff047224 */ /* 0x000fe400078e0008 */
[----:B------:R-:W-:-:S07]  /*0840*/  IMAD.MOV.U32 R5, RZ, RZ, R7 ;  /* 0x000000ffff057224 */ /* 0x000fce00078e0007 */
.L_x_592:
[----:B------:R-:W-:Y:S05]  /*0850*/  BSYNC.RECONVERGENT B1 ;  /* 0x0000000000017941 */ /* 0x000fea0003800200 */
.L_x_591:
[----:B------:R-:W-:Y:S01]  /*0860*/  DFMA R20, R2, 0.5, R20 ;  /* 0x3fe000000214782b */ /* 0x000fe20000000014 */
[----:B------:R-:W0:Y:S01]  /*0870*/  LDC.64 R12, c[0x0][0x450] ;  /* 0x00011400ff0c7b82 */ /* 0x000e220000000a00 */
[----:B------:R-:W-:Y:S01]  /*0880*/  MOV R2, 0x1 ;  /* 0x0000000100027802 */ /* 0x000fe20000000f00 */
[----:B------:R-:W-:Y:S01]  /*0890*/  BSSY.RECONVERGENT B1, `(.L_x_593) ;  /* 0x0000019000017945 */ /* 0x000fe20003800200 */
[----:B------:R-:W-:-:S04]  /*08a0*/  FSETP.GEU.AND P1, PT, |R25|, 6.5827683646048100446e-37, PT ;  /* 0x036000001900780b */ /* 0x000fc80003f2e200 */
[----:B------:R-:W-:-:S06]  /*08b0*/  DFMA R14, R22, R20, R24 ;  /* 0x00000014160e722b */ /* 0x000fcc0000000018 */
[----:B------:R-:W1:Y:S02]  /*08c0*/  MUFU.RCP64H R3, R15 ;  /* 0x0000000f00037308 */ /* 0x000e640000001800 */
[----:B-1----:R-:W-:-:S08]  /*08d0*/  DFMA R6, -R14, R2, 1 ;  /* 0x3ff000000e06742b */ /* 0x002fd00000000102 */
[----:B------:R-:W-:-:S08]  /*08e0*/  DFMA R6, R6, R6, R6 ;  /* 0x000000060606722b */ /* 0x000fd00000000006 */
[----:B------:R-:W-:-:S08]  /*08f0*/  DFMA R6, R2, R6, R2 ;  /* 0x000000060206722b */ /* 0x000fd00000000002 */
[----:B------:R-:W-:-:S08]  /*0900*/  DFMA R2, -R14, R6, 1 ;  /* 0x3ff000000e02742b */ /* 0x000fd00000000106 */
[----:B------:R-:W-:Y:S01]  /*0910*/  DFMA R2, R6, R2, R6 ;  /* 0x000000020602722b */ /* 0x000fe20000000006 */
[----:B0-----:R-:W-:-:S05]  /*0920*/  IMAD.WIDE R6, R0, 0x8, R12 ;  /* 0x0000000800067825 */ /* 0x001fca00078e020c */
[----:B------:R0:W-:Y:S02]  /*0930*/  STG.E.64 desc[UR6][R6.64], R4 ;  /* 0x0000000406007986 */ /* 0x0001e4000c101b06 */
[----:B------:R-:W-:-:S08]  /*0940*/  DMUL R8, R2, R24 ;  /* 0x0000001802087228 */ /* 0x000fd00000000000 */
[----:B------:R-:W-:-:S08]  /*0950*/  DFMA R10, -R14, R8, R24 ;  /* 0x000000080e0a722b */ /* 0x000fd00000000118 */
[----:B------:R-:W-:-:S10]  /*0960*/  DFMA R2, R2, R10, R8 ;  /* 0x0000000a0202722b */ /* 0x000fd40000000008 */
        /* <DEDUP_REMOVED lines=8> */
[----:B------:R-:W-:Y:S05]  /*09f0*/  CALL.REL.NOINC `($__internal_13_$__cuda_sm20_div_rn_f64_full) ;  /* 0x0000004c004c7944 */ /* 0x000fea0003c00000 */
[----:B------:R-:W-:Y:S01]  /*0a00*/  MOV R2, R8 ;  /* 0x0000000800027202 */ /* 0x000fe20000000f00 */
[----:B------:R-:W-:-:S07]  /*0a10*/  IMAD.MOV.U32 R3, RZ, RZ, R7 ;  /* 0x000000ffff037224 */ /* 0x000fce00078e0007 */
.L_x_594:
[----:B------:R-:W-:Y:S05]  /*0a20*/  BSYNC.RECONVERGENT B1 ;  /* 0x0000000000017941 */ /* 0x000fea0003800200 */
.L_x_593:
[----:B------:R-:W0:Y:S08]  /*0a30*/  LDC.64 R6, c[0x0][0x458] ;  /* 0x00011600ff067b82 */ /* 0x000e300000000a00 */
[----:B------:R-:W1:Y:S01]  /*0a40*/  LDC.64 R18, c[0x0][0x3f0] ;  /* 0x0000fc00ff127b82 */ /* 0x000e620000000a00 */
[----:B0-----:R-:W-:-:S05]  /*0a50*/  IMAD.WIDE R6, R0, 0x8, R6 ;  /* 0x0000000800067825 */ /* 0x001fca00078e0206 */
[----:B------:R0:W-:Y:S01]  /*0a60*/  STG.E.64 desc[UR6][R6.64], R2 ;  /* 0x0000000206007986 */ /* 0x0001e2000c101b06 */
[----:B-1----:R-:W-:-:S06]  /*0a70*/  IMAD.WIDE.U32 R18, R16, 0x8, R18 ;  /* 0x0000000810127825 */ /* 0x002fcc00078e0012 */
[----:B------:R-:W5:Y:S01]  /*0a80*/  LDG.E.64 R18, desc[UR6][R18.64] ;  /* 0x0000000612127981 */ /* 0x000f62000c1e1b00 */
[----:B------:R-:W1:Y:S01]  /*0a90*/  MUFU.RCP64H R9, R29 ;  /* 0x0000001d00097308 */ /* 0x000e620000001800 */
[----:B------:R-:W-:Y:S01]  /*0aa0*/  IMAD.MOV.U32 R8, RZ, RZ, 0x1 ;  /* 0x00000001ff087424 */ /* 0x000fe200078e00ff */
[----:B------:R-:W-:Y:S01]  /*0ab0*/  FSETP.GEU.AND P1, PT, |R31|, 6.5827683646048100446e-37, PT ;  /* 0x036000001f00780b */ /* 0x000fe20003f2e200 */
[----:B------:R-:W-:Y:S04]  /*0ac0*/  BSSY.RECONVERGENT B1, `(.L_x_595) ;  /* 0x0000013000017945 */ /* 0x000fe80003800200 */
[----:B-1----:R-:W-:-:S08]  /*0ad0*/  DFMA R10, -R28, R8, 1 ;  /* 0x3ff000001c0a742b */ /* 0x002fd00000000108 */
[----:B------:R-:W-:-:S08]  /*0ae0*/  DFMA R10, R10, R10, R10 ;  /* 0x0000000a0a0a722b */ /* 0x000fd0000000000a */
[----:B------:R-:W-:-:S08]  /*0af0*/  DFMA R10, R8, R10, R8 ;  /* 0x0000000a080a722b */ /* 0x000fd00000000008 */
[----:B------:R-:W-:-:S08]  /*0b00*/  DFMA R8, -R28, R10, 1 ;  /* 0x3ff000001c08742b */ /* 0x000fd0000000010a */
[----:B------:R-:W-:-:S08]  /*0b10*/  DFMA R8, R10, R8, R10 ;  /* 0x000000080a08722b */ /* 0x000fd0000000000a */
[----:B------:R-:W-:-:S08]  /*0b20*/  DMUL R10, R8, R30 ;  /* 0x0000001e080a7228 */ /* 0x000fd00000000000 */
[----:B------:R-:W-:-:S08]  /*0b30*/  DFMA R12, -R28, R10, R30 ;  /* 0x0000000a1c0c722b */ /* 0x000fd0000000011e */
[----:B0-----:R-:W-:-:S10]  /*0b40*/  DFMA R6, R8, R12, R10 ;  /* 0x0000000c0806722b */ /* 0x001fd4000000000a */
        /* <DEDUP_REMOVED lines=8> */
[----:B-----5:R-:W-:Y:S05]  /*0bd0*/  CALL.REL.NOINC `($__internal_13_$__cuda_sm20_div_rn_f64_full) ;  /* 0x0000004800d47944 */ /* 0x020fea0003c00000 */
[----:B------:R-:W-:-:S07]  /*0be0*/  IMAD.MOV.U32 R6, RZ, RZ, R8 ;  /* 0x000000ffff067224 */ /* 0x000fce00078e0008 */
.L_x_596:
[----:B------:R-:W-:Y:S05]  /*0bf0*/  BSYNC.RECONVERGENT B1 ;  /* 0x0000000000017941 */ /* 0x000fea0003800200 */
.L_x_595:
[----:B------:R-:W0:Y:S01]  /*0c00*/  LDC.64 R8, c[0x0][0x390] ;  /* 0x0000e400ff087b82 */ /* 0x000e220000000a00 */
[----:B------:R-:W-:-:S07]  /*0c10*/  DADD R6, R26, R6 ;  /* 0x000000001a067229 */ /* 0x000fce0000000006 */
[----:B------:R-:W1:Y:S01]  /*0c20*/  LDC.64 R10, c[0x0][0x3f8] ;  /* 0x0000fe00ff0a7b82 */ /* 0x000e620000000a00 */
[----:B-----5:R-:W-:Y:S01]  /*0c30*/  DMUL R18, R18, R6 ;  /* 0x0000000612127228 */ /* 0x020fe20000000000 */
[----:B0-----:R-:W-:-:S06]  /*0c40*/  IMAD.WIDE R6, R0, 0x8, R8 ;  /* 0x0000000800067825 */ /* 0x001fcc00078e0208 */
        /* <DEDUP_REMOVED lines=25> */
.L_x_598:
[----:B------:R-:W-:Y:S05]  /*0de0*/  BSYNC.RECONVERGENT B1 ;  /* 0x0000000000017941 */ /* 0x000fea0003800200 */
.L_x_597:
[----:B------:R-:W0:Y:S01]  /*0df0*/  LDC R22, c[0x0][0x47c] ;  /* 0x00011f00ff167b82 */ /* 0x000e220000000800 */
[----:B------:R-:W-:-:S07]  /*0e00*/  DADD R6, R20, R6 ;  /* 0x0000000014067229 */ /* 0x000fce0000000006 */
[----:B------:R-:W1:Y:S01]  /*0e10*/  LDC.64 R14, c[0x0][0x478] ;  /* 0x00011e00ff0e7b82 */ /* 0x000e620000000a00 */
[----:B-----5:R-:W-:-:S07]  /*0e20*/  DMUL R16, R16, R6 ;  /* 0x0000000610107228 */ /* 0x020fce0000000000 */
[----:B------:R-:W2:Y:S01]  /*0e30*/  LDC.64 R12, c[0x0][0x398] ;  /* 0x0000e600ff0c7b82 */ /* 0x000ea20000000a00 */
[----:B0-----:R-:W1:Y:S01]  /*0e40*/  MUFU.RCP64H R9, R22 ;  /* 0x0000001600097308 */ /* 0x001e620000001800 */
[----:B------:R-:W-:-:S05]  /*0e50*/  VIADD R8, R22, 0x300402 ;  /* 0x0030040216087836 */ /* 0x000fca0000000000 */
[----:B------:R-:W-:Y:S01]  /*0e60*/  FSETP.GEU.AND P0, PT, |R8|, 5.8789094863358348022e-39, PT ;  /* 0x004004020800780b */ /* 0x000fe20003f0e200 */
[----:B--2---:R-:W-:Y:S01]  /*0e70*/  IMAD.WIDE R6, R0, 0x8, R12 ;  /* 0x0000000800067825 */ /* 0x004fe200078e020c */
[----:B-1----:R-:W-:-:S04]  /*0e80*/  DFMA R10, R8, -R14, 1 ;  /* 0x3ff00000080a742b */ /* 0x002fc8000000080e */
[----:B------:R0:W-:Y:S04]  /*0e90*/  STG.E.64 desc[UR6][R6.64], R16 ;  /* 0x0000001006007986 */ /* 0x0001e8000c101b06 */
[----:B------:R-:W-:-:S08]  /*0ea0*/  DFMA R10, R10, R10, R10 ;  /* 0x0000000a0a0a722b */ /* 0x000fd0000000000a */
[----:B------:R-:W-:-:S08]  /*0eb0*/  DFMA R10, R8, R10, R8 ;  /* 0x0000000a080a722b */ /* 0x000fd00000000008 */
[----:B------:R-:W-:-:S08]  /*0ec0*/  DFMA R20, R10, -R14, 1 ;  /* 0x3ff000000a14742b */ /* 0x000fd0000000080e */
[----:B------:R-:W-:Y:S01]  /*0ed0*/  DFMA R20, R10, R20, R10 ;  /* 0x000000140a14722b */ /* 0x000fe2000000000a */
[----:B0-----:R-:W-:Y:S10]  /*0ee0*/  @P0 BRA `(.L_x_599) ;  /* 0x0000000000240947 */ /* 0x001ff40003800000 */
[----:B------:R-:W0:Y:S01]  /*0ef0*/  LDCU.64 UR4, c[0x0][0x478] ;  /* 0x00008f00ff0477ac */ /* 0x000e220008000a00 */
[----:B------:R-:W-:Y:S02]  /*0f00*/  LOP3.LUT R8, R22, 0x7fffffff, RZ, 0xc0, !PT ;  /* 0x7fffffff16087812 */ /* 0x000fe400078ec0ff */
[----:B------:R-:W-:-:S03]  /*0f10*/  MOV R10, 0xf60 ;  /* 0x00000f60000a7802 */ /* 0x000fc60000000f00 */
[----:B------:R-:W-:Y:S01]  /*0f20*/  VIADD R8, R8, 0xfff00000 ;  /* 0xfff0000008087836 */ /* 0x000fe20000000000 */
[----:B0-----:R-:W-:Y:S01]  /*0f30*/  MOV R6, UR4 ;  /* 0x0000000400067c02 */ /* 0x001fe20008000f00 */
[----:B------:R-:W-:-:S07]  /*0f40*/  IMAD.U32 R7, RZ, RZ, UR5 ;  /* 0x00000005ff077e24 */ /* 0x000fce000f8e00ff */
[----:B------:R-:W-:Y:S05]  /*0f50*/  CALL.REL.NOINC `($__internal_12_$__cuda_sm20_dblrcp_rn_slowpath_v3) ;  /* 0x00000044005c7944 */ /* 0x000fea0003c00000 */
[----:B------:R-:W-:Y:S02]  /*0f60*/  IMAD.MOV.U32 R20, RZ, RZ, R12 ;  /* 0x000000ffff147224 */ /* 0x000fe400078e000c */
[----:B------:R-:W-:-:S07]  /*0f70*/  IMAD.MOV.U32 R21, RZ, RZ, R13 ;  /* 0x000000ffff157224 */ /* 0x000fce00078e000d */
.L_x_599:
[C---:B------:R-:W-:Y:S01]  /*0f80*/  DMUL R38, R4.reuse, R42 ;  /* 0x0000002a04267228 */ /* 0x040fe20000000000 */
[----:B------:R-:W-:Y:S01]  /*0f90*/  IMAD.MOV.U32 R10, RZ, RZ, 0x0 ;  /* 0x00000000ff0a7424 */ /* 0x000fe200078e00ff */
[----:B------:R-:W-:Y:S01]  /*0fa0*/  DADD R36, -R4, 1 ;  /* 0x3ff0000004247429 */ /* 0x000fe20000000100 */
[----:B------:R-:W-:Y:S01]  /*0fb0*/  IMAD.MOV.U32 R11, RZ, RZ, 0x3fd80000 ;  /* 0x3fd80000ff0b7424 */ /* 0x000fe200078e00ff */
[----:B------:R-:W-:Y:S04]  /*0fc0*/  BSSY.RECONVERGENT B0, `(.L_x_600) ;  /* 0x000001d000007945 */ /* 0x000fe80003800200 */
[----:B------:R-:W-:-:S08]  /*0fd0*/  DADD R34, -R38, 1 ;  /* 0x3ff0000026227429 */ /* 0x000fd00000000100 */
[----:B------:R-:W-:-:S06]  /*0fe0*/  DMUL R32, R34, R36 ;  /* 0x0000002422207228 */ /* 0x000fcc0000000000 */
[----:B------:R-:W0:Y:S04]  /*0ff0*/  MUFU.RSQ64H R7, R33 ;  /* 0x0000002100077308 */ /* 0x000e280000001c00 */
[----:B------:R-:W-:-:S04]  /*1000*/  IADD3 R6, PT, PT, R33, -0x3500000, RZ ;  /* 0xfcb0000021067810 */ /* 0x000fc80007ffe0ff */
[----:B------:R-:W-:Y:S02]  /*1010*/  ISETP.GE.U32.AND P0, PT, R6, 0x7ca00000, PT ;  /* 0x7ca000000600780c */ /* 0x000fe40003f06070 */
        /* <DEDUP_REMOVED lines=11> */
[----:B------:R-:W-:Y:S01]  /*10d0*/  MOV R12, R10 ;  /* 0x0000000a000c7202 */ /* 0x000fe20000000f00 */
[----:B------:R-:W-:Y:S01]  /*10e0*/  IMAD.MOV.U32 R8, RZ, RZ, R14 ;  /* 0x000000ffff087224 */ /* 0x000fe200078e000e */
[----:B------:R-:W-:Y:S01]  /*10f0*/  MOV R7, R13 ;  /* 0x0000000d00077202 */ /* 0x000fe20000000f00 */
[----:B------:R-:W-:Y:S01]  /*1100*/  IMAD.MOV.U32 R10, RZ, RZ, R22 ;  /* 0x000000ffff0a7224 */ /* 0x000fe200078e0016 */
[----:B------:R-:W-:Y:S01]  /*1110*/  MOV R14, 0x1170 ;  /* 0x00001170000e7802 */ /* 0x000fe20000000f00 */
[----:B------:R-:W-:Y:S02]  /*1120*/  IMAD.MOV.U32 R11, RZ, RZ, R23 ;  /* 0x000000ffff0b7224 */ /* 0x000fe400078e0017 */
[----:B------:R-:W-:Y:S02]  /*1130*/  IMAD.MOV.U32 R9, RZ, RZ, R15 ;  /* 0x000000ffff097224 */ /* 0x000fe400078e000f */
[----:B------:R-:W-:Y:S02]  /*1140*/  IMAD.MOV.U32 R44, RZ, RZ, R32 ;  /* 0x000000ffff2c7224 */ /* 0x000fe400078e0020 */
[----:B------:R-:W-:-:S07]  /*1150*/  IMAD.MOV.U32 R13, RZ, RZ, R33 ;  /* 0x000000ffff0d7224 */ /* 0x000fce00078e0021 */
[----:B------:R-:W-:Y:S05]  /*1160*/  CALL.REL.NOINC `($__internal_14_$__cuda_sm20_dsqrt_rn_f64_mediumpath_v1) ;  /* 0x0000004c00007944 */ /* 0x000fea0003c00000 */
[----:B------:R-:W-:Y:S02]  /*1170*/  IMAD.MOV.U32 R8, RZ, RZ, R6 ;  /* 0x000000ffff087224 */ /* 0x000fe400078e0006 */
[----:B------:R-:W-:-:S07]  /*1180*/  IMAD.MOV.U32 R9, RZ, RZ, R7 ;  /* 0x000000ffff097224 */ /* 0x000fce00078e0007 */
.L_x_601:
[----:B------:R-:W-:Y:S05]  /*1190*/  BSYNC.RECONVERGENT B0 ;  /* 0x0000000000007941 */ /* 0x000fea0003800200 */
.L_x_600:
[----:B------:R-:W-:Y:S01]  /*11a0*/  DMUL R8, R8, -R20 ;  /* 0x8000001408087228 */ /* 0x000fe20000000000 */
[----:B------:R-:W-:Y:S01]  /*11b0*/  MOV R10, 0x652b82fe ;  /* 0x652b82fe000a7802 */ /* 0x000fe20000000f00 */
[----:B------:R-:W-:Y:S01]  /*11c0*/  IMAD.MOV.U32 R11, RZ, RZ, 0x3ff71547 ;  /* 0x3ff71547ff0b7424 */ /* 0x000fe200078e00ff */
[----:B------:R-:W-:Y:S01]  /*11d0*/  UMOV UR4, 0xfefa39ef ;  /* 0xfefa39ef00047882 */ /* 0x000fe20000000000 */
[----:B------:R-:W-:Y:S01]  /*11e0*/  UMOV UR5, 0x3fe62e42 ;  /* 0x3fe62e4200057882 */ /* 0x000fe20000000000 */
[C---:B------:R-:W-:Y:S01]  /*11f0*/  DMUL R30, R2.reuse, R40 ;  /* 0x00000028021e7228 */ /* 0x040fe20000000000 */
[----:B------:R-:W-:Y:S01]  /*1200*/  MOV R46, 0x0 ;  /* 0x00000000002e7802 */ /* 0x000fe20000000f00 */
[----:B------:R-:W-:Y:S01]  /*1210*/  DADD R28, -R2, 1 ;  /* 0x3ff00000021c7429 */ /* 0x000fe20000000100 */
[----:B------:R-:W-:Y:S01]  /*1220*/  IMAD.MOV.U32 R47, RZ, RZ, 0x3fd80000 ;  /* 0x3fd80000ff2f7424 */ /* 0x000fe200078e00ff */
[----:B------:R-:W-:Y:S01]  /*1230*/  DMUL R18, R18, R8 ;  /* 0x0000000812127228 */ /* 0x000fe20000000000 */
[----:B------:R-:W-:Y:S03]  /*1240*/  BSSY.RECONVERGENT B0, `(.L_x_602) ;  /* 0x0000042000007945 */ /* 0x000fe60003800200 */
[----:B------:R-:W-:-:S04]  /*1250*/  DADD R26, -R30, 1 ;  /* 0x3ff000001e1a7429 */ /* 0x000fc80000000100 */
[----:B------:R-:W-:Y:S02]  /*1260*/  DFMA R10, R18, R10, 6.75539944105574400000e+15 ;  /* 0x43380000120a742b */ /* 0x000fe4000000000a */
[----:B------:R-:W-:Y:S02]  /*1270*/  FSETP.GEU.AND P0, PT, |R19|, 4.1917929649353027344, PT ;  /* 0x4086232b1300780b */ /* 0x000fe40003f0e200 */
[----:B------:R-:W-:-:S04]  /*1280*/  DMUL R24, R26, R28 ;  /* 0x0000001c1a187228 */ /* 0x000fc80000000000 */
        /* <DEDUP_REMOVED lines=23> */
[----:B------:R-:W-:Y:S01]  /*1400*/  UMOV UR5, 0x3f811111 ;  /* 0x3f81111100057882 */ /* 0x000fe20000000000 */
[----:B------:R-:W0:Y:S01]  /*1410*/  MUFU.RSQ64H R7, R25 ;  /* 0x0000001900077308 */ /* 0x000e220000001c00 */
[----:B------:R-:W-:-:S04]  /*1420*/  VIADD R6, R25, 0xfcb00000 ;  /* 0xfcb0000019067836 */ /* 0x000fc80000000000 */
[----:B------:R-:W-:Y:S01]  /*1430*/  DFMA R12, R8, R12, UR4 ;  /* 0x00000004080c7e2b */ /* 0x000fe2000800000c */
[----:B------:R-:W-:Y:S01]  /*1440*/  UMOV UR4, 0x555502a1 ;  /* 0x555502a100047882 */ /* 0x000fe20000000000 */
[----:B------:R-:W-:-:S06]  /*1450*/  UMOV UR5, 0x3fa55555 ;  /* 0x3fa5555500057882 */ /* 0x000fcc0000000000 */
[----:B------:R-:W-:Y:S01]  /*1460*/  DFMA R12, R8, R12, UR4 ;  /* 0x00000004080c7e2b */ /* 0x000fe2000800000c */
[----:B------:R-:W-:Y:S01]  /*1470*/  UMOV UR4, 0x55555511 ;  /* 0x5555551100047882 */ /* 0x000fe20000000000 */
[----:B------:R-:W-:Y:S01]  /*1480*/  UMOV UR5, 0x3fc55555 ;  /* 0x3fc5555500057882 */ /* 0x000fe20000000000 */
[----:B0-----:R-:W-:-:S05]  /*1490*/  DMUL R14, R6, R6 ;  /* 0x00000006060e7228 */ /* 0x001fca0000000000 */
[----:B------:R-:W-:Y:S01]  /*14a0*/  DFMA R12, R8, R12, UR4 ;  /* 0x00000004080c7e2b */ /* 0x000fe2000800000c */
[----:B------:R-:W-:Y:S01]  /*14b0*/  UMOV UR4, 0xb ;  /* 0x0000000b00047882 */ /* 0x000fe20000000000 */
[----:B------:R-:W-:Y:S01]  /*14c0*/  UMOV UR5, 0x3fe00000 ;  /* 0x3fe0000000057882 */ /* 0x000fe20000000000 */
[----:B------:R-:W-:Y:S02]  /*14d0*/  DFMA R22, R24, -R14, 1 ;  /* 0x3ff000001816742b */ /* 0x000fe4000000080e */
[----:B------:R-:W0:Y:S03]  /*14e0*/  LDC.64 R14, c[0x0][0x380] ;  /* 0x0000e000ff0e7b82 */ /* 0x000e260000000a00 */
[----:B------:R-:W-:-:S03]  /*14f0*/  DFMA R12, R8, R12, UR4 ;  /* 0x00000004080c7e2b */ /* 0x000fc6000800000c */
[----:B------:R-:W-:Y:S02]  /*1500*/  DFMA R46, R22, R46, 0.5 ;  /* 0x3fe00000162e742b */ /* 0x000fe4000000002e */
[----:B------:R-:W-:-:S03]  /*1510*/  DMUL R22, R6, R22 ;  /* 0x0000001606167228 */ /* 0x000fc60000000000 */
[----:B------:R-:W-:-:S08]  /*1520*/  DFMA R12, R8, R12, 1 ;  /* 0x3ff00000080c742b */ /* 0x000fd0000000000c */
[----:B------:R-:W-:Y:S02]  /*1530*/  DFMA R44, R8, R12, 1 ;  /* 0x3ff00000082c742b */ /* 0x000fe4000000000c */
[----:B------:R-:W-:Y:S01]  /*1540*/  DFMA R12, R46, R22, R6 ;  /* 0x000000162e0c722b */ /* 0x000fe20000000006 */
[----:B0-----:R-:W-:-:S07]  /*1550*/  IMAD.WIDE R46, R0, 0x8, R14 ;  /* 0x00000008002e7825 */ /* 0x001fce00078e020e */
[----:B------:R-:W-:Y:S01]  /*1560*/  DMUL R8, R24, R12 ;  /* 0x0000000c18087228 */ /* 0x000fe20000000000 */
[----:B------:R-:W-:Y:S02]  /*1570*/  IMAD R23, R10, 0x100000, R45 ;  /* 0x001000000a177824 */ /* 0x000fe400078e022d */
[----:B------:R-:W-:Y:S01]  /*1580*/  IMAD.MOV.U32 R22, RZ, RZ, R44 ;  /* 0x000000ffff167224 */ /* 0x000fe200078e002c */
[----:B------:R-:W-:Y:S07]  /*1590*/  @!P0 BRA `(.L_x_603) ;  /* 0x0000000000308947 */ /* 0x000fee0003800000 */
[----:B------:R-:W-:Y:S01]  /*15a0*/  FSETP.GEU.AND P1, PT, |R19|, 4.2275390625, PT ;  /* 0x408748001300780b */ /* 0x000fe20003f2e200 */
[C---:B------:R-:W-:Y:S02]  /*15b0*/  DADD R14, R18.reuse, +INF ;  /* 0x7ff00000120e7429 */ /* 0x040fe40000000000 */
[----:B------:R-:W-:-:S08]  /*15c0*/  DSETP.GEU.AND P0, PT, R18, RZ, PT ;  /* 0x000000ff1200722a */ /* 0x000fd00003f0e000 */
[----:B------:R-:W-:Y:S02]  /*15d0*/  FSEL R22, R14, RZ, P0 ;  /* 0x000000ff0e167208 */ /* 0x000fe40000000000 */
[----:B------:R-:W-:Y:S02]  /*15e0*/  @!P1 LEA.HI R11, R10, R10, RZ, 0x1 ;  /* 0x0000000a0a0b9211 */ /* 0x000fe400078f08ff */
[----:B------:R-:W-:Y:S02]  /*15f0*/  FSEL R23, R15, RZ, P0 ;  /* 0x000000ff0f177208 */ /* 0x000fe40000000000 */
[----:B------:R-:W-:-:S04]  /*1600*/  @!P1 SHF.R.S32.HI R11, RZ, 0x1, R11 ;  /* 0x00000001ff0b9819 */ /* 0x000fc8000001140b */
[----:B------:R-:W-:Y:S01]  /*1610*/  @!P1 LEA R45, R11, R45, 0x14 ;  /* 0x0000002d0b2d9211 */ /* 0x000fe200078ea0ff */
[----:B------:R-:W-:-:S05]  /*1620*/  @!P1 IMAD.IADD R10, R10, 0x1, -R11 ;  /* 0x000000010a0a9824 */ /* 0x000fca00078e0a0b */
[----:B------:R-:W-:Y:S01]  /*1630*/  @!P1 LEA R11, R10, 0x3ff00000, 0x14 ;  /* 0x3ff000000a0b9811 */ /* 0x000fe200078ea0ff */
[----:B------:R-:W-:-:S06]  /*1640*/  @!P1 IMAD.MOV.U32 R10, RZ, RZ, RZ ;  /* 0x000000ffff0a9224 */ /* 0x000fcc00078e00ff */
[----:B------:R-:W-:-:S11]  /*1650*/  @!P1 DMUL R22, R44, R10 ;  /* 0x0000000a2c169228 */ /* 0x000fd60000000000 */
.L_x_603:
[----:B------:R-:W-:Y:S05]  /*1660*/  BSYNC.RECONVERGENT B0 ;  /* 0x0000000000007941 */ /* 0x000fea0003800200 */
.L_x_602:
[----:B------:R0:W-:Y:S01]  /*1670*/  STG.E.64 desc[UR6][R46.64], R22 ;  /* 0x000000162e007986 */ /* 0x0001e2000c101b06 */
[----:B------:R-:W-:Y:S01]  /*1680*/  ISETP.GE.U32.AND P0, PT, R6, 0x7ca00000, PT ;  /* 0x7ca000000600780c */ /* 0x000fe20003f06070 */
[----:B------:R-:W-:Y:S01]  /*1690*/  DFMA R18, R8, -R8, R24 ;  /* 0x800000080812722b */ /* 0x000fe20000000018 */
[----:B------:R-:W-:Y:S01]  /*16a0*/  VIADD R15, R13, 0xfff00000 ;  /* 0xfff000000d0f7836 */ /* 0x000fe20000000000 */
[----:B------:R-:W-:Y:S01]  /*16b0*/  BSSY.RECONVERGENT B0, `(.L_x_604) ;  /* 0x000000d000007945 */ /* 0x000fe20003800200 */
[----:B------:R-:W-:-:S06]  /*16c0*/  IMAD.MOV.U32 R14, RZ, RZ, R12 ;  /* 0x000000ffff0e7224 */ /* 0x000fcc00078e000c */
[----:B------:R-:W-:-:S03]  /*16d0*/  DFMA R10, R18, R14, R8 ;  /* 0x0000000e120a722b */ /* 0x000fc60000000008 */
[----:B0-----:R-:W-:Y:S08]  /*16e0*/  @!P0 BRA `(.L_x_605) ;  /* 0x0000000000248947 */ /* 0x001ff00003800000 */
[----:B------:R-:W-:Y:S01]  /*16f0*/  IMAD.MOV.U32 R10, RZ, RZ, R18 ;  /* 0x000000ffff0a7224 */ /* 0x000fe200078e0012 */
[----:B------:R-:W-:Y:S01]  /*1700*/  MOV R11, R19 ;  /* 0x00000013000b7202 */ /* 0x000fe20000000f00 */
[----:B------:R-:W-:Y:S01]  /*1710*/  IMAD.MOV.U32 R7, RZ, RZ, R15 ;  /* 0x000000ffff077224 */ /* 0x000fe200078e000f */
[----:B------:R-:W-:Y:S01]  /*1720*/  MOV R14, 0x1760 ;  /* 0x00001760000e7802 */ /* 0x000fe20000000f00 */
[----:B------:R-:W-:Y:S02]  /*1730*/  IMAD.MOV.U32 R44, RZ, RZ, R24 ;  /* 0x000000ffff2c7224 */ /* 0x000fe400078e0018 */
[----:B------:R-:W-:-:S07]  /*1740*/  IMAD.MOV.U32 R13, RZ, RZ, R25 ;  /* 0x000000ffff0d7224 */ /* 0x000fce00078e0019 */
[----:B------:R-:W-:Y:S05]  /*1750*/  CALL.REL.NOINC `($__internal_14_$__cuda_sm20_dsqrt_rn_f64_mediumpath_v1) ;  /* 0x0000004400847944 */ /* 0x000fea0003c00000 */
[----:B------:R-:W-:Y:S01]  /*1760*/  IMAD.MOV.U32 R10, RZ, RZ, R6 ;  /* 0x000000ffff0a7224 */ /* 0x000fe200078e0006 */
[----:B------:R-:W-:-:S07]  /*1770*/  MOV R11, R7 ;  /* 0x00000007000b7202 */ /* 0x000fce0000000f00 */
.L_x_605:
[----:B------:R-:W-:Y:S05]  /*1780*/  BSYNC.RECONVERGENT B0 ;  /* 0x0000000000007941 */ /* 0x000fea0003800200 */
.L_x_604:
[----:B------:R-:W-:Y:S01]  /*1790*/  DMUL R10, R10, -R20 ;  /* 0x800000140a0a7228 */ /* 0x000fe20000000000 */
[----:B------:R-:W-:Y:S01]  /*17a0*/  IMAD.MOV.U32 R6, RZ, RZ, 0x652b82fe ;  /* 0x652b82feff067424 */ /* 0x000fe200078e00ff */
[----:B------:R-:W-:Y:S01]  /*17b0*/  UMOV UR4, 0xfefa39ef ;  /* 0xfefa39ef00047882 */ /* 0x000fe20000000000 */
[----:B------:R-:W-:Y:S01]  /*17c0*/  IMAD.MOV.U32 R7, RZ, RZ, 0x3ff71547 ;  /* 0x3ff71547ff077424 */ /* 0x000fe200078e00ff */
[----:B------:R-:W-:Y:S01]  /*17d0*/  UMOV UR5, 0x3fe62e42 ;  /* 0x3fe62e4200057882 */ /* 0x000fe20000000000 */
[----:B------:R-:W0:Y:S01]  /*17e0*/  LDC.64 R12, c[0x0][0x388] ;  /* 0x0000e200ff0c7b82 */ /* 0x000e220000000a00 */
[----:B------:R-:W-:Y:S02]  /*17f0*/  BSSY.RECONVERGENT B0, `(.L_x_606) ;  /* 0x000003a000007945 */ /* 0x000fe40003800200 */
[----:B------:R-:W-:-:S05]  /*1800*/  DMUL R16, R16, R10 ;  /* 0x0000000a10107228 */ /* 0x000fca0000000000 */
[----:B------:R-:W1:Y:S03]  /*1810*/  LDC R14, c[0x0][0x49c] ;  /* 0x00012700ff0e7b82 */ /* 0x000e660000000800 */
[----:B------:R-:W-:Y:S02]  /*1820*/  DFMA R6, R16, R6, 6.75539944105574400000e+15 ;  /* 0x433800001006742b */ /* 0x000fe40000000006 */
[----:B------:R-:W-:-:S06]  /*1830*/  FSETP.GEU.AND P0, PT, |R17|, 4.1917929649353027344, PT ;  /* 0x4086232b1100780b */ /* 0x000fcc0003f0e200 */
        /* <DEDUP_REMOVED lines=35> */
[----:B------:R-:W-:Y:S01]  /*1a70*/  DFMA R8, R8, R10, 1 ;  /* 0x3ff000000808742b */ /* 0x000fe2000000000a */
[----:B0-----:R-:W-:-:S09]  /*1a80*/  IMAD.WIDE R10, R0, 0x8, R12 ;  /* 0x00000008000a7825 */ /* 0x001fd200078e020c */
[----:B------:R-:W-:Y:S01]  /*1a90*/  LEA R21, R6, R9, 0x14 ;  /* 0x0000000906157211 */ /* 0x000fe200078ea0ff */
[----:B------:R-:W-:Y:S01]  /*1aa0*/  IMAD.MOV.U32 R20, RZ, RZ, R8 ;  /* 0x000000ffff147224 */ /* 0x000fe200078e0008 */
[----:B-1----:R-:W-:Y:S06]  /*1ab0*/  @!P0 BRA `(.L_x_607) ;  /* 0x0000000000348947 */ /* 0x002fec0003800000 */
        /* <DEDUP_REMOVED lines=10> */
[----:B------:R-:W-:Y:S01]  /*1b60*/  @!P1 IMAD.MOV.U32 R6, RZ, RZ, R8 ;  /* 0x000000ffff069224 */ /* 0x000fe200078e0008 */
[----:B------:R-:W-:-:S06]  /*1b70*/  @!P1 MOV R8, RZ ;  /* 0x000000ff00089202 */ /* 0x000fcc0000000f00 */
[----:B------:R-:W-:-:S11]  /*1b80*/  @!P1 DMUL R20, R6, R8 ;  /* 0x0000000806149228 */ /* 0x000fd60000000000 */
.L_x_607:
[----:B------:R-:W-:Y:S05]  /*1b90*/  BSYNC.RECONVERGENT B0 ;  /* 0x0000000000007941 */ /* 0x000fea0003800200 */
.L_x_606:
[----:B------:R-:W-:Y:S01]  /*1ba0*/  DSETP.GE.AND P0, PT, R42, RZ, PT ;  /* 0x000000ff2a00722a */ /* 0x000fe20003f06000 */
[----:B------:R0:W-:Y:S01]  /*1bb0*/  STG.E.64 desc[UR6][R10.64], R20 ;  /* 0x000000140a007986 */ /* 0x0001e2000c101b06 */
[----:B------:R-:W-:Y:S01]  /*1bc0*/  UMOV UR4, URZ ;  /* 0x000000ff00047c82 */ /* 0x000fe20008000000 */
[----:B------:R-:W-:Y:S01]  /*1bd0*/  BSSY.RECONVERGENT B0, `(.L_x_608) ;  /* 0x0000041000007945 */ /* 0x000fe20003800200 */
[----:B------:R-:W-:Y:S02]  /*1be0*/  IMAD.MOV.U32 R6, RZ, RZ, 0x0 ;  /* 0x00000000ff067424 */ /* 0x000fe400078e00ff */
[----:B------:R-:W-:Y:S01]  /*1bf0*/  DSETP.LEU.OR P0, PT, R4, RZ, !P0 ;  /* 0x000000ff0400722a */ /* 0x000fe2000470b400 */
[----:B------:R-:W-:-:S05]  /*1c00*/  IMAD.MOV.U32 R7, RZ, RZ, 0x3ff00000 ;  /* 0x3ff00000ff077424 */ /* 0x000fca00078e00ff */
[----:B------:R-:W-:-:S13]  /*1c10*/  ISETP.NE.OR P0, PT, R14, 0x1, P0 ;  /* 0x000000010e00780c */ /* 0x000fda0000705670 */
[----:B0-----:R-:W-:Y:S05]  /*1c20*/  @P0 BRA `(.L_x_609) ;  /* 0x0000000000ec0947 */ /* 0x001fea0003800000 */
[----:B------:R-:W-:Y:S01]  /*1c30*/  DADD R48, -RZ, |R42| ;  /* 0x00000000ff307229 */ /* 0x000fe2000000052a */
[----:B------:R-:W-:Y:S01]  /*1c40*/  BSSY.RECONVERGENT B1, `(.L_x_610) ;  /* 0x0000004000017945 */ /* 0x000fe20003800200 */
[----:B------:R-:W-:Y:S01]  /*1c50*/  IMAD.MOV.U32 R47, RZ, RZ, 0x40000000 ;  /* 0x40000000ff2f7424 */ /* 0x000fe200078e00ff */
[----:B------:R-:W-:-:S08]  /*1c60*/  MOV R46, 0x1c80 ;  /* 0x00001c80002e7802 */ /* 0x000fd00000000f00 */
[----:B------:R-:W-:Y:S05]  /*1c70*/  CALL.REL.NOINC `($_Z17calc_trans_nonisoPdS_S_S_S_S_S_S_S_S_S_S_S_S_S_S_S_S_S_S_S_S_S_S_S_S_S_S_S_S_dddiiiiii$__internal_accurate_pow) ;  /* 0x0000004000e07944 */ /* 0x000fea0003c00000 */
[----:B------:R-:W-:Y:S05]  /*1c80*/  BSYNC.RECONVERGENT B1 ;  /* 0x0000000000017941 */ /* 0x000fea0003800200 */
.L_x_610:
[C---:B------:R-:W-:Y:S01]  /*1c90*/  DADD R8, R42.reuse, 2 ;  /* 0x400000002a087429 */ /* 0x040fe20000000000 */
[----:B------:R-:W-:Y:S01]  /*1ca0*/  UMOV UR8, 0x2ca57a78 ;  /* 0x2ca57a7800087882 */ /* 0x000fe20000000000 */
[C---:B------:R-:W-:Y:S01]  /*1cb0*/  DSETP.NEU.AND P0, PT, |R42|.reuse, +INF , PT ;  /* 0x7ff000002a00742a */ /* 0x040fe20003f0d200 */
[----:B------:R-:W-:Y:S01]  /*1cc0*/  UMOV UR9, 0x3fb31c43 ;  /* 0x3fb31c4300097882 */ /* 0x000fe20000000000 */
[----:B------:R-:W-:Y:S01]  /*1cd0*/  DSETP.NEU.AND P1, PT, R42, RZ, PT ;  /* 0x000000ff2a00722a */ /* 0x000fe20003f2d000 */
[----:B------:R-:W-:Y:S01]  /*1ce0*/  UMOV UR10, 0xc91d14e4 ;  /* 0xc91d14e4000a7882 */ /* 0x000fe20000000000 */
[----:B------:R-:W-:Y:S01]  /*1cf0*/  UMOV UR11, 0x3fc43fe5 ;  /* 0x3fc43fe5000b7882 */ /* 0x000fe20000000000 */
[----:B------:R-:W-:Y:S01]  /*1d00*/  BSSY.RECONVERGENT B1, `(.L_x_611) ;  /* 0x000001a000017945 */ /* 0x000fe20003800200 */
[----:B------:R-:W-:Y:S01]  /*1d10*/  IMAD.MOV.U32 R48, RZ, RZ, R4 ;  /* 0x000000ffff307224 */ /* 0x000fe200078e0004 */
[----:B------:R-:W-:Y:S01]  /*1d20*/  MOV R47, 0x40000000 ;  /* 0x40000000002f7802 */ /* 0x000fe20000000f00 */
[----:B------:R-:W-:Y:S01]  /*1d30*/  IMAD.MOV.U32 R49, RZ, RZ, R5 ;  /* 0x000000ffff317224 */ /* 0x000fe200078e0005 */
[----:B------:R-:W-:Y:S01]  /*1d40*/  LOP3.LUT R8, R9, 0x7ff00000, RZ, 0xc0, !PT ;  /* 0x7ff0000009087812 */ /* 0x000fe200078ec0ff */
[----:B------:R-:W-:Y:S01]  /*1d50*/  IMAD.MOV.U32 R9, RZ, RZ, 0x3ff39999 ;  /* 0x3ff39999ff097424 */ /* 0x000fe200078e00ff */
[----:B------:R-:W-:-:S02]  /*1d60*/  MOV R46, 0x1ea0 ;  /* 0x00001ea0002e7802 */ /* 0x000fc40000000f00 */
[----:B------:R-:W-:Y:S01]  /*1d70*/  ISETP.NE.OR P0, PT, R8, 0x7ff00000, P0 ;  /* 0x7ff000000800780c */ /* 0x000fe20000705670 */
[----:B------:R-:W-:Y:S02]  /*1d80*/  IMAD.MOV.U32 R8, RZ, RZ, -0x66666666 ;  /* 0x9999999aff087424 */ /* 0x000fe400078e00ff */
[----:B------:R-:W-:-:S04]  /*1d90*/  @!P1 CS2R R6, SRZ ;  /* 0x0000000000069805 */ /* 0x000fc8000001ff00 */
[----:B------:R-:W-:-:S06]  /*1da0*/  DFMA R8, R42, -UR10, R8 ;  /* 0x8000000a2a087c2b */ /* 0x000fcc0008000008 */
[----:B------:R-:W-:Y:S01]  /*1db0*/  @!P0 IMAD.MOV.U32 R6, RZ, RZ, 0x0 ;  /* 0x00000000ff068424 */ /* 0x000fe200078e00ff */
[----:B------:R-:W-:Y:S01]  /*1dc0*/  @!P0 MOV R7, 0x7ff00000 ;  /* 0x7ff0000000078802 */ /* 0x000fe20000000f00 */
[----:B------:R-:W-:-:S05]  /*1dd0*/  DSETP.NEU.AND P0, PT, R42, 1, PT ;  /* 0x3ff000002a00742a */ /* 0x000fca0003f0d000 */
[----:B------:R-:W-:Y:S01]  /*1de0*/  DMUL R6, R6, UR8 ;  /* 0x0000000806067c28 */ /* 0x000fe20008000000 */
[----:B------:R-:W-:Y:S01]  /*1df0*/  UMOV UR8, 0xa43fe5c9 ;  /* 0xa43fe5c900087882 */ /* 0x000fe20000000000 */
[----:B------:R-:W-:Y:S02]  /*1e00*/  UMOV UR9, 0x3fc6bedf ;  /* 0x3fc6bedf00097882 */ /* 0x000fe40000000000 */
[C---:B------:R-:W-:Y:S01]  /*1e10*/  DFMA R8, R4.reuse, -UR8, R8 ;  /* 0x8000000804087c2b */ /* 0x040fe20008000008 */
[----:B------:R-:W-:Y:S01]  /*1e20*/  UMOV UR8, 0xbda5119d ;  /* 0xbda5119d00087882 */ /* 0x000fe20000000000 */
[----:B------:R-:W-:Y:S02]  /*1e30*/  UMOV UR9, 0x3fce17c1 ;  /* 0x3fce17c100097882 */ /* 0x000fe40000000000 */
[----:B------:R-:W-:Y:S02]  /*1e40*/  DMUL R16, R4, UR8 ;  /* 0x0000000804107c28 */ /* 0x000fe40008000000 */
[----:B------:R-:W-:-:S02]  /*1e50*/  FSEL R6, R6, 4.7031788186213674408e-12, P0 ;  /* 0x2ca57a7806067808 */ /* 0x000fc40000000000 */
[----:B------:R-:W-:-:S06]  /*1e60*/  FSEL R7, R7, 1.3992999792098999023, P0 ;  /* 0x3fb31c4307077808 */ /* 0x000fcc0000000000 */
[----:B------:R-:W-:-:S08]  /*1e70*/  DADD R8, R8, -R6 ;  /* 0x0000000008087229 */ /* 0x000fd00000000806 */
[----:B------:R-:W-:-:S11]  /*1e80*/  DFMA R16, R16, R42, R8 ;  /* 0x0000002a1010722b */ /* 0x000fd60000000008 */
[----:B------:R-:W-:Y:S05]  /*1e90*/  CALL.REL.NOINC `($_Z17calc_trans_nonisoPdS_S_S_S_S_S_S_S_S_S_S_S_S_S_S_S_S_S_S_S_S_S_S_S_S_S_S_S_S_dddiiiiii$__internal_accurate_pow) ;  /* 0x0000004000587944 */ /* 0x000fea0003c00000 */
[----:B------:R-:W-:Y:S05]  /*1ea0*/  BSYNC.RECONVERGENT B1 ;  /* 0x0000000000017941 */ /* 0x000fea0003800200 */
.L_x_611:
[C---:B------:R-:W-:Y:S01]  /*1eb0*/  DADD R8, R4.reuse, 2 ;  /* 0x4000000004087429 */ /* 0x040fe20000000000 */
[----:B------:R-:W-:Y:S01]  /*1ec0*/  UMOV UR8, 0x64ece9a3 ;  /* 0x64ece9a300087882 */ /* 0x000fe20000000000 */
[----:B------:R-:W-:Y:S01]  /*1ed0*/  DSETP.NEU.AND P0, PT, R4, +INF , PT ;  /* 0x7ff000000400742a */ /* 0x000fe20003f0d000 */
[----:B------:R-:W-:-:S07]  /*1ee0*/  UMOV UR9, 0x3fac9470 ;  /* 0x3fac947000097882 */ /* 0x000fce0000000000 */
[----:B------:R-:W-:-:S04]  /*1ef0*/  LOP3.LUT R8, R9, 0x7ff00000, RZ, 0xc0, !PT ;  /* 0x7ff0000009087812 */ /* 0x000fc800078ec0ff */
[----:B------:R-:W-:Y:S01]  /*1f00*/  ISETP.NE.OR P0, PT, R8, 0x7ff00000, P0 ;  /* 0x7ff000000800780c */ /* 0x000fe20000705670 */
[----:B------:R-:W-:-:S12]  /*1f10*/  IMAD.MOV.U32 R8, RZ, RZ, 0x80000 ;  /* 0x00080000ff087424 */ /* 0x000fd800078e00ff */
[----:B------:R-:W-:Y:S02]  /*1f20*/  @!P0 IMAD.MOV.U32 R6, RZ, RZ, 0x0 ;  /* 0x00000000ff068424 */ /* 0x000fe400078e00ff */
[----:B------:R-:W-:Y:S01]  /*1f30*/  @!P0 IMAD.MOV.U32 R7, RZ, RZ, 0x7ff00000 ;  /* 0x7ff00000ff078424 */ /* 0x000fe200078e00ff */
[----:B------:R-:W-:-:S05]  /*1f40*/  DSETP.NEU.AND P0, PT, R4, 1, PT ;  /* 0x3ff000000400742a */ /* 0x000fca0003f0d000 */
[----:B------:R-:W-:-:S10]  /*1f50*/  DMUL R6, R6, UR8 ;  /* 0x0000000806067c28 */ /* 0x000fd40008000000 */
[----:B------:R-:W-:Y:S02]  /*1f60*/  FSEL R6, R6, 3.49621352098199618191e+22, P0 ;  /* 0x64ece9a306067808 */ /* 0x000fe40000000000 */
[----:B------:R-:W-:-:S06]  /*1f70*/  FSEL R7, R7, 1.3482799530029296875, P0 ;  /* 0x3fac947007077808 */ /* 0x000fcc0000000000 */
[----:B------:R-:W-:-:S08]  /*1f80*/  DADD R16, R16, -R6 ;  /* 0x0000000010107229 */ /* 0x000fd00000000806 */
[----:B------:R-:W-:Y:S02]  /*1f90*/  DSETP.MAX.AND P0, P1, R16, 1, PT ;  /* 0x3ff000001000742a */ /* 0x000fe4000390f000 */
[----:B------:R-:W-:-:S05]  /*1fa0*/  IMAD.MOV.U32 R6, RZ, RZ, R17 ;  /* 0x000000ffff067224 */ /* 0x000fca00078e0011 */
[----:B------:R-:W-:Y:S02]  /*1fb0*/  FSEL R7, R6, 1.875, P0 ;  /* 0x3ff0000006077808 */ /* 0x000fe40000000000 */
[----:B------:R-:W-:-:S05]  /*1fc0*/  SEL R6, R16, RZ, P0 ;  /* 0x000000ff10067207 */ /* 0x000fca0000000000 */
[----:B------:R-:W-:-:S07]  /*1fd0*/  @P1 LOP3.LUT R7, R8, 0x3ff00000, RZ, 0xfc, !PT ;  /* 0x3ff0000008071812 */ /* 0x000fce00078efcff */
.L_x_609:
[----:B------:R-:W-:Y:S05]  /*1fe0*/  BSYNC.RECONVERGENT B0 ;  /* 0x0000000000007941 */ /* 0x000fea0003800200 */
.L_x_608:
[----:B------:R-:W-:Y:S01]  /*1ff0*/  DMUL R12, R34, R6 ;  /* 0x00000006220c7228 */ /* 0x000fe20000000000 */
[----:B------:R-:W-:Y:S01]  /*2000*/  MOV R8, 0x1 ;  /* 0x0000000100087802 */ /* 0x000fe20000000f00 */
[----:B------:R-:W-:Y:S01]  /*2010*/  DADD R14, R6, -R4 ;  /* 0x00000000060e7229 */ /* 0x000fe20000000804 */
[----:B------:R-:W0:Y:S01]  /*2020*/  LDC R16, c[0x0][0x49c] ;  /* 0x00012700ff107b82 */ /* 0x000e220000000800 */
[----:B------:R-:W-:Y:S02]  /*2030*/  BSSY.RECONVERGENT B1, `(.L_x_612) ;  /* 0x0000013000017945 */ /* 0x000fe40003800200 */
[----:B------:R-:W1:Y:S06]  /*2040*/  MUFU.RCP64H R9, R13 ;  /* 0x0000000d00097308 */ /* 0x000e6c0000001800 */
[----:B------:R-:W-:Y:S01]  /*2050*/  FSETP.GEU.AND P1, PT, |R15|, 6.5827683646048100446e-37, PT ;  /* 0x036000000f00780b */ /* 0x000fe20003f2e200 */
        /* <DEDUP_REMOVED lines=13> */
[----:B------:R-:W-:-:S07]  /*2130*/  IMAD.MOV.U32 R7, RZ, RZ, R15 ;  /* 0x000000ffff077224 */ /* 0x000fce00078e000f */
[----:B------:R-:W-:Y:S05]  /*2140*/  CALL.REL.NOINC `($__internal_13_$__cuda_sm20_div_rn_f64_full) ;  /* 0x0000003400787944 */ /* 0x000fea0003c00000 */
[----:B------:R-:W-:-:S07]  /*2150*/  IMAD.MOV.U32 R6, RZ, RZ, R8 ;  /* 0x000000ffff067224 */ /* 0x000fce00078e0008 */
.L_x_613:
[----:B------:R-:W-:Y:S05]  /*2160*/  BSYNC.RECONVERGENT B1 ;  /* 0x0000000000017941 */ /* 0x000fea0003800200 */
.L_x_612:
[----:B------:R-:W0:Y:S01]  /*2170*/  MUFU.RSQ64H R19, R7 ;  /* 0x0000000700137308 */ /* 0x000e220000001c00 */
[----:B------:R-:W-:Y:S01]  /*2180*/  VIADD R18, R7, 0xfcb00000 ;  /* 0xfcb0000007127836 */ /* 0x000fe20000000000 */
[----:B------:R-:W-:Y:S01]  /*2190*/  MOV R10, 0x0 ;  /* 0x00000000000a7802 */ /* 0x000fe20000000f00 */
[----:B------:R-:W-:Y:S01]  /*21a0*/  IMAD.MOV.U32 R11, RZ, RZ, 0x3fd80000 ;  /* 0x3fd80000ff0b7424 */ /* 0x000fe200078e00ff */
[----:B------:R-:W-:Y:S02]  /*21b0*/  BSSY.RECONVERGENT B0, `(.L_x_614) ;  /* 0x0000016000007945 */ /* 0x000fe40003800200 */
[----:B------:R-:W-:Y:S01]  /*21c0*/  ISETP.GE.U32.AND P0, PT, R18, 0x7ca00000, PT ;  /* 0x7ca000001200780c */ /* 0x000fe20003f06070 */
[----:B0-----:R-:W-:-:S08]  /*21d0*/  DMUL R8, R18, R18 ;  /* 0x0000001212087228 */ /* 0x001fd00000000000 */
[----:B------:R-:W-:-:S08]  /*21e0*/  DFMA R8, -R8, R6, 1 ;  /* 0x3ff000000808742b */ /* 0x000fd00000000106 */
        /* <DEDUP_REMOVED lines=18> */
.L_x_615:
[----:B------:R-:W-:Y:S05]  /*2310*/  BSYNC.RECONVERGENT B0 ;  /* 0x0000000000007941 */ /* 0x000fea0003800200 */
.L_x_614:
[----:B------:R-:W-:Y:S01]  /*2320*/  DSETP.GE.AND P0, PT, R40, RZ, PT ;  /* 0x000000ff2800722a */ /* 0x000fe20003f06000 */
[----:B------:R-:W-:Y:S01]  /*2330*/  BSSY.RECONVERGENT B0, `(.L_x_616) ;  /* 0x0000042000007945 */ /* 0x000fe20003800200 */
[----:B------:R-:W-:Y:S01]  /*2340*/  DADD R18, -R12, 1 ;  /* 0x3ff000000c127429 */ /* 0x000fe20000000100 */
[----:B------:R-:W-:Y:S02]  /*2350*/  IMAD.MOV.U32 R6, RZ, RZ, 0x0 ;  /* 0x00000000ff067424 */ /* 0x000fe400078e00ff */
[----:B------:R-:W-:Y:S01]  /*2360*/  IMAD.MOV.U32 R7, RZ, RZ, 0x3ff00000 ;  /* 0x3ff00000ff077424 */ /* 0x000fe200078e00ff */
[----:B------:R-:W-:-:S06]  /*2370*/  DSETP.LEU.OR P0, PT, R2, RZ, !P0 ;  /* 0x000000ff0200722a */ /* 0x000fcc000470b400 */
[----:B------:R-:W-:-:S13]  /*2380*/  ISETP.NE.OR P0, PT, R16, 0x1, P0 ;  /* 0x000000011000780c */ /* 0x000fda0000705670 */
[----:B------:R-:W-:Y:S05]  /*2390*/  @P0 BRA `(.L_x_617) ;  /* 0x0000000000ec0947 */ /* 0x000fea0003800000 */
[----:B------:R-:W-:Y:S01]  /*23a0*/  DADD R48, -RZ, |R40| ;  /* 0x00000000ff307229 */ /* 0x000fe20000000528 */
[----:B------:R-:W-:Y:S01]  /*23b0*/  BSSY.RECONVERGENT B1, `(.L_x_618) ;  /* 0x0000004000017945 */ /* 0x000fe20003800200 */
[----:B------:R-:W-:Y:S01]  /*23c0*/  IMAD.MOV.U32 R47, RZ, RZ, 0x40000000 ;  /* 0x40000000ff2f7424 */ /* 0x000fe200078e00ff */
[----:B------:R-:W-:-:S08]  /*23d0*/  MOV R46, 0x23f0 ;  /* 0x000023f0002e7802 */ /* 0x000fd00000000f00 */
[----:B------:R-:W-:Y:S05]  /*23e0*/  CALL.REL.NOINC `($_Z17calc_trans_nonisoPdS_S_S_S_S_S_S_S_S_S_S_S_S_S_S_S_S_S_S_S_S_S_S_S_S_S_S_S_S_dddiiiiii$__internal_accurate_pow) ;  /* 0x0000003c00047944 */ /* 0x000fea0003c00000 */
[----:B------:R-:W-:Y:S05]  /*23f0*/  BSYNC.RECONVERGENT B1 ;  /* 0x0000000000017941 */ /* 0x000fea0003800200 */
.L_x_618:
        /* <DEDUP_REMOVED lines=34> */
.L_x_619:
        /* <DEDUP_REMOVED lines=19> */
.L_x_617:
[----:B------:R-:W-:Y:S05]  /*2750*/  BSYNC.RECONVERGENT B0 ;  /* 0x0000000000007941 */ /* 0x000fea0003800200 */
.L_x_616:
        /* <DEDUP_REMOVED lines=19> */
[----:B------:R-:W-:-:S07]  /*2890*/  MOV R6, 0x28b0 ;  /* 0x000028b000067802 */ /* 0x000fce0000000f00 */
[----:B------:R-:W-:Y:S05]  /*28a0*/  CALL.REL.NOINC `($__internal_13_$__cuda_sm20_div_rn_f64_full) ;  /* 0x0000002c00a07944 */ /* 0x000fea0003c00000 */
[----:B------:R-:W-:Y:S02]  /*28b0*/  IMAD.MOV.U32 R44, RZ, RZ, R8 ;  /* 0x000000ffff2c7224 */ /* 0x000fe400078e0008 */
[----:B------:R-:W-:-:S07]  /*28c0*/  IMAD.MOV.U32 R45, RZ, RZ, R7 ;  /* 0x000000ffff2d7224 */ /* 0x000fce00078e0007 */
.L_x_621:
[----:B------:R-:W-:Y:S05]  /*28d0*/  BSYNC.RECONVERGENT B1 ;  /* 0x0000000000017941 */ /* 0x000fea0003800200 */
.L_x_620:
        /* <DEDUP_REMOVED lines=20> */
[----:B------:R-:W-:-:S07]  /*2a20*/  MOV R14, 0x2a40 ;  /* 0x00002a40000e7802 */ /* 0x000fce0000000f00 */
[----:B------:R-:W-:Y:S05]  /*2a30*/  CALL.REL.NOINC `($__internal_14_$__cuda_sm20_dsqrt_rn_f64_mediumpath_v1) ;  /* 0x0000003000cc7944 */ /* 0x000fea0003c00000 */
[----:B------:R-:W-:Y:S02]  /*2a40*/  IMAD.MOV.U32 R12, RZ, RZ, R6 ;  /* 0x000000ffff0c7224 */ /* 0x000fe400078e0006 */
[----:B------:R-:W-:-:S07]  /*2a50*/  IMAD.MOV.U32 R13, RZ, RZ, R7 ;  /* 0x000000ffff0d7224 */ /* 0x000fce00078e0007 */
.L_x_623:
[----:B------:R-:W-:Y:S05]  /*2a60*/  BSYNC.RECONVERGENT B0 ;  /* 0x0000000000007941 */ /* 0x000fea0003800200 */
.L_x_622:
[----:B------:R-:W-:Y:S01]  /*2a70*/  DSETP.GE.AND P0, PT, R42, RZ, PT ;  /* 0x000000ff2a00722a */ /* 0x000fe20003f06000 */
[----:B------:R-:W-:Y:S01]  /*2a80*/  BSSY.RECONVERGENT B0, `(.L_x_624) ;  /* 0x0000042000007945 */ /* 0x000fe20003800200 */
[----:B------:R-:W-:Y:S01]  /*2a90*/  IMAD.MOV.U32 R6, RZ, RZ, 0x0 ;  /* 0x00000000ff067424 */ /* 0x000fe200078e00ff */
[----:B------:R-:W-:-:S03]  /*2aa0*/  MOV R7, 0x3ff00000 ;  /* 0x3ff0000000077802 */ /* 0x000fc60000000f00 */
[----:B------:R-:W-:-:S06]  /*2ab0*/  DSETP.LEU.OR P0, PT, R4, RZ, !P0 ;  /* 0x000000ff0400722a */ /* 0x000fcc000470b400 */
[----:B------:R-:W-:Y:S01]  /*2ac0*/  ISETP.NE.OR P0, PT, R16, 0x1, P0 ;  /* 0x000000011000780c */ /* 0x000fe20000705670 */
[----:B------:R-:W-:-:S12]  /*2ad0*/  DADD R16, -R12, 1 ;  /* 0x3ff000000c107429 */ /* 0x000fd80000000100 */
[----:B------:R-:W-:Y:S05]  /*2ae0*/  @P0 BRA `(.L_x_625) ;  /* 0x0000000000ec0947 */ /* 0x000fea0003800000 */
[----:B------:R-:W-:Y:S01]  /*2af0*/  DADD R48, -RZ, |R42| ;  /* 0x00000000ff307229 */ /* 0x000fe2000000052a */
[----:B------:R-:W-:Y:S01]  /*2b00*/  BSSY.RECONVERGENT B1, `(.L_x_626) ;  /* 0x0000004000017945 */ /* 0x000fe20003800200 */
[----:B------:R-:W-:Y:S01]  /*2b10*/  IMAD.MOV.U32 R47, RZ, RZ, 0x40000000 ;  /* 0x40000000ff2f7424 */ /* 0x000fe200078e00ff */
[----:B------:R-:W-:-:S08]  /*2b20*/  MOV R46, 0x2b40 ;  /* 0x00002b40002e7802 */ /* 0x000fd00000000f00 */
[----:B------:R-:W-:Y:S05]  /*2b30*/  CALL.REL.NOINC `($_Z17calc_trans_nonisoPdS_S_S_S_S_S_S_S_S_S_S_S_S_S_S_S_S_S_S_S_S_S_S_S_S_S_S_S_S_dddiiiiii$__internal_accurate_pow) ;  /* 0x0000003400307944 */ /* 0x000fea0003c00000 */
[----:B------:R-:W-:Y:S05]  /*2b40*/  BSYNC.RECONVERGENT B1 ;  /* 0x0000000000017941 */ /* 0x000fea0003800200 */
.L_x_626:
        /* <DEDUP_REMOVED lines=18> */
[----:B------:R-:W-:Y:S02]  /*2c70*/  @!P0 IMAD.MOV.U32 R6, RZ, RZ, 0x0 ;  /* 0x00000000ff068424 */ /* 0x000fe400078e00ff */
[----:B------:R-:W-:Y:S01]  /*2c80*/  @!P0 IMAD.MOV.U32 R7, RZ, RZ, 0x7ff00000 ;  /* 0x7ff00000ff078424 */ /* 0x000fe200078e00ff */
        /* <DEDUP_REMOVED lines=14> */
.L_x_627:
[C---:B------:R-:W-:Y:S01]  /*2d70*/  DADD R8, R4.reuse, 2 ;  /* 0x4000000004087429 */ /* 0x040fe20000000000 */
[----:B------:R-:W-:Y:S01]  /*2d80*/  UMOV UR8, 0x64ece9a3 ;  /* 0x64ece9a300087882 */ /* 0x000fe20000000000 */
[----:B------:R-:W-:Y:S01]  /*2d90*/  DSETP.NEU.AND P0, PT, R4, +INF , PT ;  /* 0x7ff000000400742a */ /* 0x000fe20003f0d000 */
[----:B------:R-:W-:-:S07]  /*2da0*/  UMOV UR9, 0x3fac9470 ;  /* 0x3fac947000097882 */ /* 0x000fce0000000000 */
[----:B------:R-:W-:-:S04]  /*2db0*/  LOP3.LUT R8, R9, 0x7ff00000, RZ, 0xc0, !PT ;  /* 0x7ff0000009087812 */ /* 0x000fc800078ec0ff */
[----:B------:R-:W-:Y:S01]  /*2dc0*/  ISETP.NE.OR P0, PT, R8, 0x7ff00000, P0 ;  /* 0x7ff000000800780c */ /* 0x000fe20000705670 */
[----:B------:R-:W-:-:S12]  /*2dd0*/  IMAD.MOV.U32 R8, RZ, RZ, 0x80000 ;  /* 0x00080000ff087424 */ /* 0x000fd800078e00ff */
[----:B------:R-:W-:Y:S01]  /*2de0*/  @!P0 IMAD.MOV.U32 R6, RZ, RZ, 0x0 ;  /* 0x00000000ff068424 */ /* 0x000fe200078e00ff */
[----:B------:R-:W-:Y:S01]  /*2df0*/  @!P0 MOV R7, 0x7ff00000 ;  /* 0x7ff0000000078802 */ /* 0x000fe20000000f00 */
        /* <DEDUP_REMOVED lines=10> */
.L_x_625:
[----:B------:R-:W-:Y:S05]  /*2ea0*/  BSYNC.RECONVERGENT B0 ;  /* 0x0000000000007941 */ /* 0x000fea0003800200 */
.L_x_624:
[----:B------:R-:W-:Y:S01]  /*2eb0*/  DMUL R12, R34, R6 ;  /* 0x00000006220c7228 */ /* 0x000fe20000000000 */
[----:B------:R-:W-:Y:S01]  /*2ec0*/  IMAD.MOV.U32 R8, RZ, RZ, 0x1 ;  /* 0x00000001ff087424 */ /* 0x000fe200078e00ff */
[----:B------:R-:W-:Y:S01]  /*2ed0*/  DADD R14, R6, -R4 ;  /* 0x00000000060e7229 */ /* 0x000fe20000000804 */
[----:B------:R-:W-:Y:S03]  /*2ee0*/  BSSY.RECONVERGENT B1, `(.L_x_628) ;  /* 0x0000014000017945 */ /* 0x000fe60003800200 */
        /* <DEDUP_REMOVED lines=9> */
[----:B------:R-:W-:Y:S02]  /*2f80*/  DFMA R6, R8, R4, R6 ;  /* 0x000000040806722b */ /* 0x000fe40000000006 */
[----:B------:R-:W0:Y:S08]  /*2f90*/  LDC R4, c[0x0][0x49c] ;  /* 0x00012700ff047b82 */ /* 0x000e300000000800 */
[----:B------:R-:W-:-:S05]  /*2fa0*/  FFMA R5, RZ, R13, R7 ;  /* 0x0000000dff057223 */ /* 0x000fca0000000007 */
[----:B------:R-:W-:-:S13]  /*2fb0*/  FSETP.GT.AND P0, PT, |R5|, 1.469367938527859385e-39, PT ;  /* 0x001000000500780b */ /* 0x000fda0003f04200 */
[----:B------:R-:W-:Y:S05]  /*2fc0*/  @P0 BRA P1, `(.L_x_629) ;  /* 0x0000000000140947 */ /* 0x000fea0000800000 */
[----:B------:R-:W-:Y:S01]  /*2fd0*/  MOV R8, R14 ;  /* 0x0000000e00087202 */ /* 0x000fe20000000f00 */
[----:B------:R-:W-:Y:S01]  /*2fe0*/  IMAD.MOV.U32 R7, RZ, RZ, R15 ;  /* 0x000000ffff077224 */ /* 0x000fe200078e000f */
[----:B------:R-:W-:-:S07]  /*2ff0*/  MOV R6, 0x3010 ;  /* 0x0000301000067802 */ /* 0x000fce0000000f00 */
[----:B0-----:R-:W-:Y:S05]  /*3000*/  CALL.REL.NOINC `($__internal_13_$__cuda_sm20_div_rn_f64_full) ;  /* 0x0000002400c87944 */ /* 0x001fea0003c00000 */
[----:B------:R-:W-:-:S07]  /*3010*/  IMAD.MOV.U32 R6, RZ, RZ, R8 ;  /* 0x000000ffff067224 */ /* 0x000fce00078e0008 */
.L_x_629:
[----:B------:R-:W-:Y:S05]  /*3020*/  BSYNC.RECONVERGENT B1 ;  /* 0x0000000000017941 */ /* 0x000fea0003800200 */
.L_x_628:
[----:B------:R-:W1:Y:S01]  /*3030*/  MUFU.RSQ64H R43, R7 ;  /* 0x00000007002b7308 */ /* 0x000e620000001c00 */
[----:B------:R-:W-:Y:S01]  /*3040*/  VIADD R42, R7, 0xfcb00000 ;  /* 0xfcb00000072a7836 */ /* 0x000fe20000000000 */
[----:B------:R-:W-:Y:S01]  /*3050*/  MOV R10, 0x0 ;  /* 0x00000000000a7802 */ /* 0x000fe20000000f00 */
[----:B------:R-:W-:Y:S01]  /*3060*/  IMAD.MOV.U32 R11, RZ, RZ, 0x3fd80000 ;  /* 0x3fd80000ff0b7424 */ /* 0x000fe200078e00ff */
[----:B------:R-:W-:Y:S02]  /*3070*/  BSSY.RECONVERGENT B0, `(.L_x_630) ;  /* 0x0000016000007945 */ /* 0x000fe40003800200 */
[----:B------:R-:W-:Y:S01]  /*3080*/  ISETP.GE.U32.AND P0, PT, R42, 0x7ca00000, PT ;  /* 0x7ca000002a00780c */ /* 0x000fe20003f06070 */
[----:B-1----:R-:W-:-:S08]  /*3090*/  DMUL R8, R42, R42 ;  /* 0x0000002a2a087228 */ /* 0x002fd00000000000 */
        /* <DEDUP_REMOVED lines=12> */
[----:B------:R-:W-:Y:S01]  /*3160*/  MOV R14, 0x31b0 ;  /* 0x000031b0000e7802 */ /* 0x000fe20000000f00 */
[----:B------:R-:W-:Y:S01]  /*3170*/  IMAD.MOV.U32 R13, RZ, RZ, R7 ;  /* 0x000000ffff0d7224 */ /* 0x000fe200078e0007 */
[----:B------:R-:W-:Y:S01]  /*3180*/  MOV R7, R15 ;  /* 0x0000000f00077202 */ /* 0x000fe20000000f00 */
[----:B------:R-:W-:-:S07]  /*3190*/  IMAD.MOV.U32 R6, RZ, RZ, R42 ;  /* 0x000000ffff067224 */ /* 0x000fce00078e002a */
[----:B0-----:R-:W-:Y:S05]  /*31a0*/  CALL.REL.NOINC `($__internal_14_$__cuda_sm20_dsqrt_rn_f64_mediumpath_v1) ;  /* 0x0000002800f07944 */ /* 0x001fea0003c00000 */
[----:B------:R-:W-:Y:S02]  /*31b0*/  IMAD.MOV.U32 R12, RZ, RZ, R6 ;  /* 0x000000ffff0c7224 */ /* 0x000fe400078e0006 */
[----:B------:R-:W-:-:S07]  /*31c0*/  IMAD.MOV.U32 R13, RZ, RZ, R7 ;  /* 0x000000ffff0d7224 */ /* 0x000fce00078e0007 */
.L_x_631:
[----:B------:R-:W-:Y:S05]  /*31d0*/  BSYNC.RECONVERGENT B0 ;  /* 0x0000000000007941 */ /* 0x000fea0003800200 */
.L_x_630:
[----:B------:R-:W-:Y:S01]  /*31e0*/  DSETP.GE.AND P0, PT, R40, RZ, PT ;  /* 0x000000ff2800722a */ /* 0x000fe20003f06000 */
[----:B------:R-:W-:Y:S01]  /*31f0*/  BSSY.RECONVERGENT B0, `(.L_x_632) ;  /* 0x0000042000007945 */ /* 0x000fe20003800200 */
[----:B------:R-:W-:Y:S01]  /*3200*/  IMAD.MOV.U32 R6, RZ, RZ, 0x0 ;  /* 0x00000000ff067424 */ /* 0x000fe200078e00ff */
[----:B------:R-:W-:-:S03]  /*3210*/  MOV R7, 0x3ff00000 ;  /* 0x3ff0000000077802 */ /* 0x000fc60000000f00 */
[----:B------:R-:W-:-:S06]  /*3220*/  DSETP.LEU.OR P0, PT, R2, RZ, !P0 ;  /* 0x000000ff0200722a */ /* 0x000fcc000470b400 */
[----:B0-----:R-:W-:Y:S01]  /*3230*/  ISETP.NE.OR P0, PT, R4, 0x1, P0 ;  /* 0x000000010400780c */ /* 0x001fe20000705670 */
[----:B------:R-:W-:-:S12]  /*3240*/  DADD R4, R12, 1 ;  /* 0x3ff000000c047429 */ /* 0x000fd80000000000 */
[----:B------:R-:W-:Y:S05]  /*3250*/  @P0 BRA `(.L_x_633) ;  /* 0x0000000000ec0947 */ /* 0x000fea0003800000 */
[----:B------:R-:W-:Y:S01]  /*3260*/  DADD R48, -RZ, |R40| ;  /* 0x00000000ff307229 */ /* 0x000fe20000000528 */
[----:B------:R-:W-:Y:S01]  /*3270*/  BSSY.RECONVERGENT B1, `(.L_x_634) ;  /* 0x0000004000017945 */ /* 0x000fe20003800200 */
[----:B------:R-:W-:Y:S01]  /*3280*/  IMAD.MOV.U32 R47, RZ, RZ, 0x40000000 ;  /* 0x40000000ff2f7424 */ /* 0x000fe200078e00ff */
[----:B------:R-:W-:-:S08]  /*3290*/  MOV R46, 0x32b0 ;  /* 0x000032b0002e7802 */ /* 0x000fd00000000f00 */
[----:B------:R-:W-:Y:S05]  /*32a0*/  CALL.REL.NOINC `($_Z17calc_trans_nonisoPdS_S_S_S_S_S_S_S_S_S_S_S_S_S_S_S_S_S_S_S_S_S_S_S_S_S_S_S_S_dddiiiiii$__internal_accurate_pow) ;  /* 0x0000002c00547944 */ /* 0x000fea0003c00000 */
[----:B------:R-:W-:Y:S05]  /*32b0*/  BSYNC.RECONVERGENT B1 ;  /* 0x0000000000017941 */ /* 0x000fea0003800200 */
.L_x_634:
        /* <DEDUP_REMOVED lines=14> */
[----:B------:R-:W-:Y:S02]  /*33a0*/  ISETP.NE.OR P0, PT, R8, 0x7ff00000, P0 ;  /* 0x7ff000000800780c */ /* 0x000fe40000705670 */
[----:B------:R-:W-:Y:S02]  /*33b0*/  MOV R8, 0x9999999a ;  /* 0x9999999a00087802 */ /* 0x000fe40000000f00 */
[----:B------:R-:W-:-:S04]  /*33c0*/  @!P1 CS2R R6, SRZ ;  /* 0x0000000000069805 */ /* 0x000fc8000001ff00 */
[----:B------:R-:W-:-:S05]  /*33d0*/  DFMA R8, R40, -UR10, R8 ;  /* 0x8000000a28087c2b */ /* 0x000fca0008000008 */
        /* <DEDUP_REMOVED lines=16> */
.L_x_635:
        /* <DEDUP_REMOVED lines=15> */
[----:B------:R-:W-:-:S04]  /*35d0*/  MOV R6, R41 ;  /* 0x0000002900067202 */ /* 0x000fc80000000f00 */
[----:B------:R-:W-:Y:S02]  /*35e0*/  FSEL R7, R6, 1.875, P0 ;  /* 0x3ff0000006077808 */ /* 0x000fe40000000000 */
[----:B------:R-:W-:-:S06]  /*35f0*/  SEL R6, R40, RZ, P0 ;  /* 0x000000ff28067207 */ /* 0x000fcc0000000000 */
[----:B------:R-:W-:-:S07]  /*3600*/  @P1 LOP3.LUT R7, R8, 0x3ff00000, RZ, 0xfc, !PT ;  /* 0x3ff0000008071812 */ /* 0x000fce00078efcff */
.L_x_633:
[----:B------:R-:W-:Y:S05]  /*3610*/  BSYNC.RECONVERGENT B0 ;  /* 0x0000000000007941 */ /* 0x000fea0003800200 */
.L_x_632:
[----:B------:R-:W-:Y:S01]  /*3620*/  DMUL R12, R26, R6 ;  /* 0x000000061a0c7228 */ /* 0x000fe20000000000 */
[----:B------:R-:W-:Y:S01]  /*3630*/  IMAD.MOV.U32 R8, RZ, RZ, 0x1 ;  /* 0x00000001ff087424 */ /* 0x000fe200078e00ff */
[----:B------:R-:W-:Y:S01]  /*3640*/  DADD R6, R6, -R2 ;  /* 0x0000000006067229 */ /* 0x000fe20000000802 */
[----:B------:R-:W-:Y:S01]  /*3650*/  BSSY.RECONVERGENT B1, `(.L_x_636) ;  /* 0x0000015000017945 */ /* 0x000fe20003800200 */
[----:B------:R-:W-:Y:S02]  /*3660*/  DMUL R16, R16, 0.5 ;  /* 0x3fe0000010107828 */ /* 0x000fe40000000000 */
[----:B------:R-:W0:Y:S01]  /*3670*/  MUFU.RCP64H R9, R13 ;  /* 0x0000000d00097308 */ /* 0x000e220000001800 */
[----:B------:R-:W-:-:S05]  /*3680*/  DMUL R18, R18, 0.5 ;  /* 0x3fe0000012127828 */ /* 0x000fca0000000000 */
        /* <DEDUP_REMOVED lines=9> */
[----:B------:R-:W-:-:S08]  /*3720*/  DMUL R2, R4, 0.5 ;  /* 0x3fe0000004027828 */ /* 0x000fd00000000000 */
[----:B------:R-:W-:-:S05]  /*3730*/  FFMA R10, RZ, R13, R9 ;  /* 0x0000000dff0a7223 */ /* 0x000fca0000000009 */
[----:B------:R-:W-:-:S13]  /*3740*/  FSETP.GT.AND P0, PT, |R10|, 1.469367938527859385e-39, PT ;  /* 0x001000000a00780b */ /* 0x000fda0003f04200 */
[----:B------:R-:W-:Y:S05]  /*3750*/  @P0 BRA P1, `(.L_x_637) ;  /* 0x0000000000100947 */ /* 0x000fea0000800000 */
[----:B------:R-:W-:Y:S01]  /*3760*/  IMAD.MOV.U32 R8, RZ, RZ, R6 ;  /* 0x000000ffff087224 */ /* 0x000fe200078e0006 */
[----:B------:R-:W-:-:S07]  /*3770*/  MOV R6, 0x3790 ;  /* 0x0000379000067802 */ /* 0x000fce0000000f00 */
[----:B------:R-:W-:Y:S05]  /*3780*/  CALL.REL.NOINC `($__internal_13_$__cuda_sm20_div_rn_f64_full) ;  /* 0x0000001c00e87944 */ /* 0x000fea0003c00000 */
[----:B------:R-:W-:-:S07]  /*3790*/  IMAD.MOV.U32 R9, RZ, RZ, R7 ;  /* 0x000000ffff097224 */ /* 0x000fce00078e0007 */
.L_x_637:
[----:B------:R-:W-:Y:S05]  /*37a0*/  BSYNC.RECONVERGENT B1 ;  /* 0x0000000000017941 */ /* 0x000fea0003800200 */
.L_x_636:
[----:B------:R-:W0:Y:S01]  /*37b0*/  MUFU.RSQ64H R7, R9 ;  /* 0x0000000900077308 */ /* 0x000e220000001c00 */
[----:B------:R-:W-:Y:S01]  /*37c0*/  IADD3 R6, PT, PT, R9, -0x3500000, RZ ;  /* 0xfcb0000009067810 */ /* 0x000fe20007ffe0ff */
[----:B------:R-:W-:Y:S01]  /*37d0*/  IMAD.MOV.U32 R10, RZ, RZ, 0x0 ;  /* 0x00000000ff0a7424 */ /* 0x000fe200078e00ff */
[----:B------:R-:W-:Y:S01]  /*37e0*/  BSSY.RECONVERGENT B0, `(.L_x_638) ;  /* 0x0000019000007945 */ /* 0x000fe20003800200 */
[----:B------:R-:W-:Y:S01]  /*37f0*/  IMAD.MOV.U32 R11, RZ, RZ, 0x3fd80000 ;  /* 0x3fd80000ff0b7424 */ /* 0x000fe200078e00ff */
[----:B------:R-:W-:Y:S02]  /*3800*/  ISETP.GE.U32.AND P0, PT, R6, 0x7ca00000, PT ;  /* 0x7ca000000600780c */ /* 0x000fe40003f06070 */
[----:B0-----:R-:W-:-:S08]  /*3810*/  DMUL R4, R6, R6 ;  /* 0x0000000606047228 */ /* 0x001fd00000000000 */
[----:B------:R-:W-:-:S08]  /*3820*/  DFMA R4, -R4, R8, 1 ;  /* 0x3ff000000404742b */ /* 0x000fd00000000108 */
        /* <DEDUP_REMOVED lines=9> */
[----:B------:R-:W-:Y:S01]  /*38c0*/  IMAD.MOV.U32 R44, RZ, RZ, R8 ;  /* 0x000000ffff2c7224 */ /* 0x000fe200078e0008 */
[----:B------:R-:W-:Y:S01]  /*38d0*/  MOV R11, R41 ;  /* 0x00000029000b7202 */ /* 0x000fe20000000f00 */
[----:B------:R-:W-:Y:S02]  /*38e0*/  IMAD.MOV.U32 R13, RZ, RZ, R9 ;  /* 0x000000ffff0d7224 */ /* 0x000fe400078e0009 */
[----:B------:R-:W-:Y:S01]  /*38f0*/  IMAD.MOV.U32 R8, RZ, RZ, R14 ;  /* 0x000000ffff087224 */ /* 0x000fe200078e000e */
[----:B------:R-:W-:Y:S01]  /*3900*/  MOV R14, 0x3950 ;  /* 0x00003950000e7802 */ /* 0x000fe20000000f00 */
[----:B------:R-:W-:Y:S02]  /*3910*/  IMAD.MOV.U32 R10, RZ, RZ, R40 ;  /* 0x000000ffff0a7224 */ /* 0x000fe400078e0028 */
[----:B------:R-:W-:Y:S02]  /*3920*/  IMAD.MOV.U32 R9, RZ, RZ, R15 ;  /* 0x000000ffff097224 */ /* 0x000fe400078e000f */
[----:B------:R-:W-:-:S07]  /*3930*/  IMAD.MOV.U32 R7, RZ, RZ, R5 ;  /* 0x000000ffff077224 */ /* 0x000fce00078e0005 */
[----:B------:R-:W-:Y:S05]  /*3940*/  CALL.REL.NOINC `($__internal_14_$__cuda_sm20_dsqrt_rn_f64_mediumpath_v1) ;  /* 0x0000002400087944 */ /* 0x000fea0003c00000 */
[----:B------:R-:W-:Y:S01]  /*3950*/  MOV R10, R6 ;  /* 0x00000006000a7202 */ /* 0x000fe20000000f00 */
[----:B------:R-:W-:-:S07]  /*3960*/  IMAD.MOV.U32 R11, RZ, RZ, R7 ;  /* 0x000000ffff0b7224 */ /* 0x000fce00078e0007 */
.L_x_639:
[----:B------:R-:W-:Y:S05]  /*3970*/  BSYNC.RECONVERGENT B0 ;  /* 0x0000000000007941 */ /* 0x000fea0003800200 */
.L_x_638:
[----:B------:R-:W-:Y:S01]  /*3980*/  DMUL R6, R22, R22 ;  /* 0x0000001616067228 */ /* 0x000fe20000000000 */
[----:B------:R-:W0:Y:S01]  /*3990*/  LDC.64 R8, c[0x0][0x3a0] ;  /* 0x0000e800ff087b82 */ /* 0x000e220000000a00 */
[----:B------:R-:W-:Y:S01]  /*39a0*/  DADD R10, R10, 1 ;  /* 0x3ff000000a0a7429 */ /* 0x000fe20000000000 */
[----:B------:R-:W1:Y:S01]  /*39b0*/  LDCU.64 UR8, c[0x0][0x480] ;  /* 0x00009000ff0877ac */ /* 0x000e620008000a00 */
[-C--:B------:R-:W-:Y:S01]  /*39c0*/  DMUL R40, R18, R18.reuse ;  /* 0x0000001212287228 */ /* 0x080fe20000000000 */
[----:B------:R-:W-:Y:S01]  /*39d0*/  BSSY.RECONVERGENT B0, `(.L_x_640) ;  /* 0x0000028000007945 */ /* 0x000fe20003800200 */
[C---:B------:R-:W-:Y:S02]  /*39e0*/  DMUL R18, R2.reuse, R18 ;  /* 0x0000001202127228 */ /* 0x040fe40000000000 */
[----:B------:R-:W-:Y:S01]  /*39f0*/  DMUL R2, R2, R2 ;  /* 0x0000000202027228 */ /* 0x000fe20000000000 */
[----:B------:R-:W2:Y:S01]  /*3a00*/  LDC.64 R14, c[0x0][0x3c0] ;  /* 0x0000f000ff0e7b82 */ /* 0x000ea20000000a00 */
[----:B------:R-:W-:-:S02]  /*3a10*/  DADD R4, -R6, 1 ;  /* 0x3ff0000006047429 */ /* 0x000fc40000000100 */
[----:B------:R-:W-:Y:S02]  /*3a20*/  DMUL R12, R10, 0.5 ;  /* 0x3fe000000a0c7828 */ /* 0x000fe40000000000 */
[----:B------:R-:W-:Y:S02]  /*3a30*/  DMUL R50, R16, R16 ;  /* 0x0000001010327228 */ /* 0x000fe40000000000 */
[C-C-:B------:R-:W-:Y:S01]  /*3a40*/  DFMA R6, R40.reuse, R6, -R2.reuse ;  /* 0x000000062806722b */ /* 0x140fe20000000802 */
[----:B------:R-:W3:Y:S01]  /*3a50*/  LDC.64 R10, c[0x0][0x3b0] ;  /* 0x0000ec00ff0a7b82 */ /* 0x000ee20000000a00 */
[----:B------:R-:W-:Y:S02]  /*3a60*/  DADD R40, R40, -R2 ;  /* 0x0000000028287229 */ /* 0x000fe40000000802 */
[----:B------:R-:W-:Y:S02]  /*3a70*/  DMUL R2, R18, R4 ;  /* 0x0000000412027228 */ /* 0x000fe40000000000 */
[----:B------:R-:W-:-:S02]  /*3a80*/  DMUL R44, R16, R12 ;  /* 0x0000000c102c7228 */ /* 0x000fc40000000000 */
[----:B------:R-:W-:Y:S01]  /*3a90*/  DMUL R46, R12, R12 ;  /* 0x0000000c0c2e7228 */ /* 0x000fe20000000000 */
[----:B------:R-:W4:Y:S01]  /*3aa0*/  LDC.64 R4, c[0x0][0x3a8] ;  /* 0x0000ea00ff047b82 */ /* 0x000f220000000a00 */
[----:B------:R-:W-:Y:S01]  /*3ab0*/  DMUL R42, R20, R20 ;  /* 0x00000014142a7228 */ /* 0x000fe20000000000 */
[C---:B0-----:R-:W-:Y:S01]  /*3ac0*/  IMAD.WIDE R8, R0.reuse, 0x8, R8 ;  /* 0x0000000800087825 */ /* 0x041fe200078e0208 */
[----:B------:R-:W-:Y:S02]  /*3ad0*/  DMUL R40, R40, R22 ;  /* 0x0000001628287228 */ /* 0x000fe40000000000 */
[----:B-1----:R-:W-:Y:S02]  /*3ae0*/  DADD R48, -RZ, |UR8| ;  /* 0x40000008ff307e29 */ /* 0x002fe40008000100 */
[C-C-:B------:R-:W-:Y:S01]  /*3af0*/  DADD R18, R50.reuse, -R46.reuse ;  /* 0x0000000032127229 */ /* 0x140fe2000000082e */
[----:B------:R-:W0:Y:S01]  /*3b00*/  LDC.64 R16, c[0x0][0x3b8] ;  /* 0x0000ee00ff107b82 */ /* 0x000e220000000a00 */
[----:B------:R-:W-:Y:S01]  /*3b10*/  DFMA R50, R50, R42, -R46 ;  /* 0x0000002a3232722b */ /* 0x000fe2000000082e */
[C---:B--2---:R-:W-:Y:S01]  /*3b20*/  IMAD.WIDE R14, R0.reuse, 0x8, R14 ;  /* 0x00000008000e7825 */ /* 0x044fe200078e020e */
[----:B------:R-:W-:Y:S01]  /*3b30*/  DADD R42, -R42, 1 ;  /* 0x3ff000002a2a7429 */ /* 0x000fe20000000100 */
[----:B------:R1:W-:Y:S01]  /*3b40*/  STG.E.64 desc[UR6][R8.64], R6 ;  /* 0x0000000608007986 */ /* 0x0003e2000c101b06 */
[----:B------:R-:W-:Y:S01]  /*3b50*/  DADD R32, R32, -1 ;  /* 0xbff0000020207429 */ /* 0x000fe20000000000 */
[----:B------:R-:W-:Y:S01]  /*3b60*/  IMAD.MOV.U32 R47, RZ, RZ, -0x40000000 ;  /* 0xc0000000ff2f7424 */ /* 0x000fe200078e00ff */
[----:B------:R-:W-:Y:S01]  /*3b70*/  DMUL R18, R18, R20 ;  /* 0x0000001412127228 */ /* 0x000fe20000000000 */
[----:B------:R-:W2:Y:S01]  /*3b80*/  LDC.64 R12, c[0x0][0x3c8] ;  /* 0x0000f200ff0c7b82 */ /* 0x000ea20000000a00 */
[----:B---3--:R-:W-:Y:S01]  /*3b90*/  IMAD.WIDE R10, R0, 0x8, R10 ;  /* 0x00000008000a7825 */ /* 0x008fe200078e020a */
[----:B------:R-:W-:Y:S01]  /*3ba0*/  MOV R46, 0x3c50 ;  /* 0x00003c50002e7802 */ /* 0x000fe20000000f00 */
[----:B------:R-:W-:-:S02]  /*3bb0*/  DMUL R44, R44, R42 ;  /* 0x0000002a2c2c7228 */ /* 0x000fc40000000000 */
[----:B----4-:R-:W-:-:S05]  /*3bc0*/  IMAD.WIDE R4, R0, 0x8, R4 ;  /* 0x0000000800047825 */ /* 0x010fca00078e0204 */
[----:B------:R1:W-:Y:S01]  /*3bd0*/  STG.E.64 desc[UR6][R4.64], R50 ;  /* 0x0000003204007986 */ /* 0x0003e2000c101b06 */
[----:B0-----:R-:W-:-:S03]  /*3be0*/  IMAD.WIDE R16, R0, 0x8, R16 ;  /* 0x0000000800107825 */ /* 0x001fc600078e0210 */
[----:B------:R1:W-:Y:S04]  /*3bf0*/  STG.E.64 desc[UR6][R10.64], R2 ;  /* 0x000000020a007986 */ /* 0x0003e8000c101b06 */
[----:B------:R1:W-:Y:S01]  /*3c00*/  STG.E.64 desc[UR6][R16.64], R44 ;  /* 0x0000002c10007986 */ /* 0x0003e2000c101b06 */
[----:B--2---:R-:W-:-:S03]  /*3c10*/  IMAD.WIDE R12, R0, 0x8, R12 ;  /* 0x00000008000c7825 */ /* 0x004fc600078e020c */
[----:B------:R1:W-:Y:S04]  /*3c20*/  STG.E.64 desc[UR6][R14.64], R40 ;  /* 0x000000280e007986 */ /* 0x0003e8000c101b06 */
[----:B------:R1:W-:Y:S02]  /*3c30*/  STG.E.64 desc[UR6][R12.64], R18 ;  /* 0x000000120c007986 */ /* 0x0003e4000c101b06 */
[----:B-1----:R-:W-:Y:S05]  /*3c40*/  CALL.REL.NOINC `($_Z17calc_trans_nonisoPdS_S_S_S_S_S_S_S_S_S_S_S_S_S_S_S_S_S_S_S_S_S_S_S_S_S_S_S_S_dddiiiiii$__internal_accurate_pow) ;  /* 0x0000002000ec7944 */ /* 0x002fea0003c00000 */
[----:B------:R-:W-:Y:S05]  /*3c50*/  BSYNC.RECONVERGENT B0 ;  /* 0x0000000000007941 */ /* 0x000fea0003800200 */
.L_x_640:
[----:B------:R-:W0:Y:S01]  /*3c60*/  LDC.64 R8, c[0x0][0x480] ;  /* 0x00012000ff087b82 */ /* 0x000e220000000a00 */
[----:B------:R-:W1:Y:S01]  /*3c70*/  LDCU.64 UR8, c[0x0][0x478] ;  /* 0x00008f00ff0877ac */ /* 0x000e620008000a00 */
[----:B------:R-:W-:Y:S01]  /*3c80*/  MOV R3, R7 ;  /* 0x0000000700037202 */ /* 0x000fe20000000f00 */
[----:B------:R-:W-:-:S04]  /*3c90*/  IMAD.MOV.U32 R2, RZ, RZ, R6 ;  /* 0x000000ffff027224 */ /* 0x000fc800078e0006 */
[----:B------:R-:W-:Y:S02]  /*3ca0*/  IMAD.MOV.U32 R16, RZ, RZ, R2 ;  /* 0x000000ffff107224 */ /* 0x000fe400078e0002 */
[----:B------:R-:W-:Y:S01]  /*3cb0*/  IMAD.MOV.U32 R17, RZ, RZ, R3 ;  /* 0x000000ffff117224 */ /* 0x000fe200078e0003 */
[----:B-1----:R-:W-:Y:S02]  /*3cc0*/  DADD R4, -RZ, |UR8| ;  /* 0x40000008ff047e29 */ /* 0x002fe40008000100 */
[C---:B0-----:R-:W-:Y:S02]  /*3cd0*/  DADD R20, R8.reuse, -2 ;  /* 0xc000000008147429 */ /* 0x041fe40000000000 */
[----:B------:R-:W-:-:S06]  /*3ce0*/  DSETP.NEU.AND P0, PT, R8, RZ, PT ;  /* 0x000000ff0800722a */ /* 0x000fcc0003f0d000 */
[----:B------:R-:W-:Y:S02]  /*3cf0*/  IMAD.MOV.U32 R48, RZ, RZ, R4 ;  /* 0x000000ffff307224 */ /* 0x000fe400078e0004 */
[----:B------:R-:W-:-:S04]  /*3d00*/  LOP3.LUT R20, R21, 0x7ff00000, RZ, 0xc0, !PT ;  /* 0x7ff0000015147812 */ /* 0x000fc800078ec0ff */
[----:B------:R-:W-:Y:S02]  /*3d10*/  ISETP.NE.AND P1, PT, R20, 0x7ff00000, PT ;  /* 0x7ff000001400780c */ /* 0x000fe40003f25270 */
[----:B------:R-:W-:Y:S01]  /*3d20*/  @!P0 MOV R16, 0x0 ;  /* 0x0000000000108802 */ /* 0x000fe20000000f00 */
[----:B------:R-:W-:-:S10]  /*3d30*/  @!P0 IMAD.MOV.U32 R17, RZ, RZ, 0x7ff00000 ;  /* 0x7ff00000ff118424 */ /* 0x000fd400078e00ff */
[----:B------:R-:W-:Y:S05]  /*3d40*/  @P1 BRA `(.L_x_641) ;  /* 0x0000000000141947 */ /* 0x000fea0003800000 */
[----:B------:R-:W-:-:S14]  /*3d50*/  DSETP.NAN.AND P0, PT, R8, R8, PT ;  /* 0x000000080800722a */ /* 0x000fdc0003f08000 */
[----:B------:R-:W-:Y:S01]  /*3d60*/  @P0 DADD R16, R8, -2 ;  /* 0xc000000008100429 */ /* 0x000fe20000000000 */
[----:B------:R-:W-:Y:S10]  /*3d70*/  @P0 BRA `(.L_x_641) ;  /* 0x0000000000080947 */ /* 0x000ff40003800000 */
[----:B------:R-:W-:-:S14]  /*3d80*/  DSETP.NEU.AND P0, PT, |R8|, +INF , PT ;  /* 0x7ff000000800742a */ /* 0x000fdc0003f0d200 */
[----:B------:R-:W-:-:S07]  /*3d90*/  @!P0 CS2R R16, SRZ ;  /* 0x0000000000108805 */ /* 0x000fce000001ff00 */
.L_x_641:
[----:B------:R-:W-:Y:S01]  /*3da0*/  BSSY.RECONVERGENT B0, `(.L_x_642) ;  /* 0x0000005000007945 */ /* 0x000fe20003800200 */
[----:B------:R-:W-:Y:S01]  /*3db0*/  IMAD.MOV.U32 R49, RZ, RZ, R5 ;  /* 0x000000ffff317224 */ /* 0x000fe200078e0005 */
[----:B------:R-:W-:Y:S01]  /*3dc0*/  MOV R46, 0x3df0 ;  /* 0x00003df0002e7802 */ /* 0x000fe20000000f00 */
[----:B------:R-:W-:-:S07]  /*3dd0*/  IMAD.MOV.U32 R47, RZ, RZ, -0x40000000 ;  /* 0xc0000000ff2f7424 */ /* 0x000fce00078e00ff */
[----:B------:R-:W-:Y:S05]  /*3de0*/  CALL.REL.NOINC `($_Z17calc_trans_nonisoPdS_S_S_S_S_S_S_S_S_S_S_S_S_S_S_S_S_S_S_S_S_S_S_S_S_S_S_S_S_dddiiiiii$__internal_accurate_pow) ;  /* 0x0000002000847944 */ /* 0x000fea0003c00000 */
[----:B------:R-:W-:Y:S05]  /*3df0*/  BSYNC.RECONVERGENT B0 ;  /* 0x0000000000007941 */ /* 0x000fea0003800200 */
.L_x_642:
[----:B------:R-:W0:Y:S08]  /*3e00*/  LDC R14, c[0x0][0x47c] ;  /* 0x00011f00ff0e7b82 */ /* 0x000e300000000800 */
[----:B------:R-:W1:Y:S08]  /*3e10*/  LDC.64 R12, c[0x0][0x478] ;  /* 0x00011e00ff0c7b82 */ /* 0x000e700000000a00 */
[----:B------:R-:W2:Y:S01]  /*3e20*/  LDC.64 R10, c[0x0][0x480] ;  /* 0x00012000ff0a7b82 */ /* 0x000ea20000000a00 */
[----:B0-----:R-:W0:Y:S01]  /*3e30*/  MUFU.RCP64H R9, R14 ;  /* 0x0000000e00097308 */ /* 0x001e220000001800 */
[----:B------:R-:W-:Y:S01]  /*3e40*/  IADD3 R8, PT, PT, R14, 0x300402, RZ ;  /* 0x003004020e087810 */ /* 0x000fe20007ffe0ff */
[----:B-1----:R-:W-:-:S02]  /*3e50*/  DADD R4, R12, -2 ;  /* 0xc00000000c047429 */ /* 0x002fc40000000000 */
[C---:B------:R-:W-:Y:S02]  /*3e60*/  DSETP.NEU.AND P0, PT, R12.reuse, RZ, PT ;  /* 0x000000ff0c00722a */ /* 0x040fe40003f0d000 */
[----:B------:R-:W-:Y:S02]  /*3e70*/  DSETP.NEU.AND P2, PT, R12, 1, PT ;  /* 0x3ff000000c00742a */ /* 0x000fe40003f4d000 */
[----:B------:R-:W-:Y:S01]  /*3e80*/  IMAD.MOV.U32 R4, RZ, RZ, R6 ;  /* 0x000000ffff047224 */ /* 0x000fe200078e0006 */
[----:B0-----:R-:W-:-:S03]  /*3e90*/  DFMA R18, R8, -R12, 1 ;  /* 0x3ff000000812742b */ /* 0x001fc6000000080c */
[----:B------:R-:W-:Y:S01]  /*3ea0*/  LOP3.LUT R21, R5, 0x7ff00000, RZ, 0xc0, !PT ;  /* 0x7ff0000005157812 */ /* 0x000fe200078ec0ff */
[----:B------:R-:W-:Y:S02]  /*3eb0*/  IMAD.MOV.U32 R5, RZ, RZ, R7 ;  /* 0x000000ffff057224 */ /* 0x000fe400078e0007 */
[----:B------:R-:W-:Y:S01]  /*3ec0*/  IMAD.MOV.U32 R6, RZ, RZ, R4 ;  /* 0x000000ffff067224 */ /* 0x000fe200078e0004 */
[----:B------:R-:W-:Y:S02]  /*3ed0*/  ISETP.NE.AND P1, PT, R21, 0x7ff00000, PT ;  /* 0x7ff000001500780c */ /* 0x000fe40003f25270 */
[----:B------:R-:W-:Y:S01]  /*3ee0*/  MOV R7, R5 ;  /* 0x0000000500077202 */ /* 0x000fe20000000f00 */
[----:B------:R-:W-:Y:S01]  /*3ef0*/  DFMA R18, R18, R18, R18 ;  /* 0x000000121212722b */ /* 0x000fe20000000012 */
[----:B------:R-:W-:Y:S02]  /*3f00*/  @!P0 IMAD.MOV.U32 R6, RZ, RZ, 0x0 ;  /* 0x00000000ff068424 */ /* 0x000fe400078e00ff */
[----:B------:R-:W-:-:S05]  /*3f10*/  @!P0 IMAD.MOV.U32 R7, RZ, RZ, 0x7ff00000 ;  /* 0x7ff00000ff078424 */ /* 0x000fca00078e00ff */
[----:B------:R-:W-:Y:S02]  /*3f20*/  DFMA R18, R8, R18, R8 ;  /* 0x000000120812722b */ /* 0x000fe40000000008 */
[----:B--2---:R-:W-:Y:S09]  /*3f30*/  @P1 BRA `(.L_x_643) ;  /* 0x0000000000141947 */ /* 0x004ff20003800000 */
[----:B------:R-:W-:-:S14]  /*3f40*/  DSETP.NAN.AND P0, PT, R12, R12, PT ;  /* 0x0000000c0c00722a */ /* 0x000fdc0003f08000 */
[----:B------:R-:W-:Y:S01]  /*3f50*/  @P0 DADD R6, R12, -2 ;  /* 0xc00000000c060429 */ /* 0x000fe20000000000 */
[----:B------:R-:W-:Y:S10]  /*3f60*/  @P0 BRA `(.L_x_643) ;  /* 0x0000000000080947 */ /* 0x000ff40003800000 */
[----:B------:R-:W-:-:S14]  /*3f70*/  DSETP.NEU.AND P0, PT, |R12|, +INF , PT ;  /* 0x7ff000000c00742a */ /* 0x000fdc0003f0d200 */
[----:B------:R-:W-:-:S07]  /*3f80*/  @!P0 CS2R R6, SRZ ;  /* 0x0000000000068805 */ /* 0x000fce000001ff00 */
.L_x_643:
[----:B------:R-:W-:Y:S01]  /*3f90*/  DSETP.NEU.AND P0, PT, R10, 1, PT ;  /* 0x3ff000000a00742a */ /* 0x000fe20003f0d000 */
[----:B------:R-:W-:Y:S01]  /*3fa0*/  FSEL R22, R6, RZ, P2 ;  /* 0x000000ff06167208 */ /* 0x000fe20001000000 */
[----:B------:R-:W-:Y:S01]  /*3fb0*/  DFMA R12, R18, -R12, 1 ;  /* 0x3ff00000120c742b */ /* 0x000fe2000000080c */
[----:B------:R-:W-:Y:S01]  /*3fc0*/  FSEL R23, R7, 1.875, P2 ;  /* 0x3ff0000007177808 */ /* 0x000fe20001000000 */
[----:B------:R-:W-:Y:S02]  /*3fd0*/  DSETP.NEU.AND P1, PT, R10, RZ, PT ;  /* 0x000000ff0a00722a */ /* 0x000fe40003f2d000 */
[----:B------:R-:W-:Y:S02]  /*3fe0*/  FSEL R6, R16, RZ, P0 ;  /* 0x000000ff10067208 */ /* 0x000fe40000000000 */
[----:B------:R-:W-:Y:S01]  /*3ff0*/  FSEL R7, R17, 1.875, P0 ;  /* 0x3ff0000011077808 */ /* 0x000fe20000000000 */
[----:B------:R-:W-:Y:S01]  /*4000*/  DMUL R22, R36, R22 ;  /* 0x0000001624167228 */ /* 0x000fe20000000000 */
[----:B------:R-:W-:Y:S01]  /*4010*/  FSETP.GEU.AND P0, PT, |R8|, 5.8789094863358348022e-39, PT ;  /* 0x004004020800780b */ /* 0x000fe20003f0e200 */
[----:B------:R-:W-:-:S06]  /*4020*/  DFMA R16, R18, R12, R18 ;  /* 0x0000000c1210722b */ /* 0x000fcc0000000012 */
[----:B------:R-:W-:-:S06]  /*4030*/  DFMA R22, -R34, R22, R6 ;  /* 0x000000162216722b */ /* 0x000fcc0000000106 */
[----:B------:R-:W-:Y:S05]  /*4040*/  @P0 BRA `(.L_x_644) ;  /* 0x0000000000240947 */ /* 0x000fea0003800000 */
[----:B------:R-:W0:Y:S01]  /*4050*/  LDCU.64 UR4, c[0x0][0x478] ;  /* 0x00008f00ff0477ac */ /* 0x000e220008000a00 */
[----:B------:R-:W-:Y:S02]  /*4060*/  LOP3.LUT R8, R14, 0x7fffffff, RZ, 0xc0, !PT ;  /* 0x7fffffff0e087812 */ /* 0x000fe400078ec0ff */
[----:B------:R-:W-:-:S03]  /*4070*/  MOV R10, 0x40c0 ;  /* 0x000040c0000a7802 */ /* 0x000fc60000000f00 */
[----:B------:R-:W-:Y:S02]  /*4080*/  VIADD R8, R8, 0xfff00000 ;  /* 0xfff0000008087836 */ /* 0x000fe40000000000 */
[----:B0-----:R-:W-:Y:S01]  /*4090*/  IMAD.U32 R6, RZ, RZ, UR4 ;  /* 0x00000004ff067e24 */ /* 0x001fe2000f8e00ff */
[----:B------:R-:W-:-:S07]  /*40a0*/  MOV R7, UR5 ;  /* 0x0000000500077c02 */ /* 0x000fce0008000f00 */
[----:B------:R-:W-:Y:S05]  /*40b0*/  CALL.REL.NOINC `($__internal_12_$__cuda_sm20_dblrcp_rn_slowpath_v3) ;  /* 0x0000001400047944 */ /* 0x000fea0003c00000 */
[----:B------:R-:W-:Y:S02]  /*40c0*/  IMAD.MOV.U32 R16, RZ, RZ, R12 ;  /* 0x000000ffff107224 */ /* 0x000fe400078e000c */
[----:B------:R-:W-:-:S07]  /*40d0*/  IMAD.MOV.U32 R17, RZ, RZ, R13 ;  /* 0x000000ffff117224 */ /* 0x000fce00078e000d */
.L_x_644:
[----:B------:R-:W0:Y:S01]  /*40e0*/  LDCU.64 UR4, c[0x0][0x480] ;  /* 0x00009000ff0477ac */ /* 0x000e220008000a00 */
[----:B------:R-:W-:Y:S01]  /*40f0*/  BSSY.RECONVERGENT B0, `(.L_x_645) ;  /* 0x0000013000007945 */ /* 0x000fe20003800200 */
[----:B0-----:R-:W-:-:S06]  /*4100*/  DMUL R10, R34, UR4 ;  /* 0x00000004220a7c28 */ /* 0x001fcc0008000000 */
[----:B------:R-:W0:Y:S04]  /*4110*/  MUFU.RCP64H R7, R11 ;  /* 0x0000000b00077308 */ /* 0x000e280000001800 */
[----:B------:R-:W-:-:S04]  /*4120*/  IADD3 R6, PT, PT, R11, 0x300402, RZ ;  /* 0x003004020b067810 */ /* 0x000fc80007ffe0ff */
[----:B------:R-:W-:Y:S02]  /*4130*/  FSETP.GEU.AND P0, PT, |R6|, 5.8789094863358348022e-39, PT ;  /* 0x004004020600780b */ /* 0x000fe40003f0e200 */
        /* <DEDUP_REMOVED lines=8> */
[----:B------:R-:W-:Y:S01]  /*41c0*/  MOV R10, 0x4200 ;  /* 0x00004200000a7802 */ /* 0x000fe20000000f00 */
[----:B------:R-:W-:Y:S02]  /*41d0*/  IMAD.MOV.U32 R7, RZ, RZ, R11 ;  /* 0x000000ffff077224 */ /* 0x000fe400078e000b */
[----:B------:R-:W-:-:S07]  /*41e0*/  VIADD R8, R8, 0xfff00000 ;  /* 0xfff0000008087836 */ /* 0x000fce0000000000 */
[----:B------:R-:W-:Y:S05]  /*41f0*/  CALL.REL.NOINC `($__internal_12_$__cuda_sm20_dblrcp_rn_slowpath_v3) ;  /* 0x0000001000b47944 */ /* 0x000fea0003c00000 */
[----:B------:R-:W-:Y:S01]  /*4200*/  MOV R18, R12 ;  /* 0x0000000c00127202 */ /* 0x000fe20000000f00 */
[----:B------:R-:W-:-:S07]  /*4210*/  IMAD.MOV.U32 R19, RZ, RZ, R13 ;  /* 0x000000ffff137224 */ /* 0x000fce00078e000d */
.L_x_646:
[----:B------:R-:W-:Y:S05]  /*4220*/  BSYNC.RECONVERGENT B0 ;  /* 0x0000000000007941 */ /* 0x000fea0003800200 */
.L_x_645:
[----:B------:R-:W0:Y:S01]  /*4230*/  MUFU.RCP64H R7, R35 ;  /* 0x0000002300077308 */ /* 0x000e220000001800 */
[----:B------:R-:W-:Y:S01]  /*4240*/  IMAD.MOV.U32 R6, RZ, RZ, 0x1 ;  /* 0x00000001ff067424 */ /* 0x000fe200078e00ff */
[----:B------:R-:W1:Y:S01]  /*4250*/  LDCU.64 UR4, c[0x0][0x480] ;  /* 0x00009000ff0477ac */ /* 0x000e620008000a00 */
[----:B------:R-:W-:Y:S04]  /*4260*/  BSSY.RECONVERGENT B1, `(.L_x_647) ;  /* 0x0000017000017945 */ /* 0x000fe80003800200 */
[----:B0-----:R-:W-:Y:S02]  /*4270*/  DFMA R8, -R34, R6, 1 ;  /* 0x3ff000002208742b */ /* 0x001fe40000000106 */
[----:B-1----:R-:W-:Y:S02]  /*4280*/  DMUL R10, R38, UR4 ;  /* 0x00000004260a7c28 */ /* 0x002fe40008000000 */
[----:B------:R-:W-:-:S04]  /*4290*/  DADD R38, R18, R16 ;  /* 0x0000000012267229 */ /* 0x000fc80000000010 */
[----:B------:R-:W-:-:S04]  /*42a0*/  DFMA R8, R8, R8, R8 ;  /* 0x000000080808722b */ /* 0x000fc80000000008 */
[----:B------:R-:W-:-:S04]  /*42b0*/  FSETP.GEU.AND P2, PT, |R11|, 6.5827683646048100446e-37, PT ;  /* 0x036000000b00780b */ /* 0x000fc80003f4e200 */
        /* <DEDUP_REMOVED lines=14> */
[----:B------:R-:W-:Y:S05]  /*43a0*/  CALL.REL.NOINC `($__internal_13_$__cuda_sm20_div_rn_f64_full) ;  /* 0x0000001000e07944 */ /* 0x000fea0003c00000 */
[----:B------:R-:W-:Y:S01]  /*43b0*/  IMAD.MOV.U32 R40, RZ, RZ, R8 ;  /* 0x000000ffff287224 */ /* 0x000fe200078e0008 */
[----:B------:R-:W-:-:S07]  /*43c0*/  MOV R41, R7 ;  /* 0x0000000700297202 */ /* 0x000fce0000000f00 */
.L_x_648:
[----:B------:R-:W-:Y:S05]  /*43d0*/  BSYNC.RECONVERGENT B1 ;  /* 0x0000000000017941 */ /* 0x000fea0003800200 */
.L_x_647:
        /* <DEDUP_REMOVED lines=21> */
[----:B------:R-:W-:-:S07]  /*4530*/  IMAD.MOV.U32 R6, RZ, RZ, R8 ;  /* 0x000000ffff067224 */ /* 0x000fce00078e0008 */
.L_x_650:
[----:B------:R-:W-:Y:S05]  /*4540*/  BSYNC.RECONVERGENT B1 ;  /* 0x0000000000017941 */ /* 0x000fea0003800200 */
.L_x_649:
[----:B------:R-:W0:Y:S01]  /*4550*/  LDC.64 R10, c[0x0][0x480] ;  /* 0x00012000ff0a7b82 */ /* 0x000e220000000a00 */
[----:B------:R-:W-:Y:S01]  /*4560*/  DFMA R38, R38, R6, R40 ;  /* 0x000000062626722b */ /* 0x000fe20000000028 */
[----:B------:R-:W-:Y:S01]  /*4570*/  ISETP.NE.AND P4, PT, R20, 0x7ff00000, PT ;  /* 0x7ff000001400780c */ /* 0x000fe20003f85270 */
[----:B------:R-:W-:Y:S01]  /*4580*/  IMAD.MOV.U32 R15, RZ, RZ, R5 ;  /* 0x000000ffff0f7224 */ /* 0x000fe200078e0005 */
[----:B------:R-:W-:Y:S02]  /*4590*/  MOV R14, R4 ;  /* 0x00000004000e7202 */ /* 0x000fe40000000f00 */
[----:B------:R-:W-:Y:S02]  /*45a0*/  ISETP.NE.AND P0, PT, R21, 0x7ff00000, PT ;  /* 0x7ff000001500780c */ /* 0x000fe40003f05270 */
[----:B------:R-:W1:Y:S01]  /*45b0*/  LDC.64 R44, c[0x0][0x478] ;  /* 0x00011e00ff2c7b82 */ /* 0x000e620000000a00 */
[----:B------:R-:W-:-:S07]  /*45c0*/  DMUL R38, R38, 0.5 ;  /* 0x3fe0000026267828 */ /* 0x000fce0000000000 */
[----:B------:R-:W2:Y:S01]  /*45d0*/  LDC.64 R22, c[0x0][0x3d0] ;  /* 0x0000f400ff167b82 */ /* 0x000ea20000000a00 */
[----:B------:R-:W-:-:S06]  /*45e0*/  DSETP.GEU.AND P3, PT, |R38|, 100000000, PT ;  /* 0x4197d7842600742a */ /* 0x000fcc0003f6e200 */
[----:B------:R-:W-:Y:S01]  /*45f0*/  FSEL R42, R38, RZ, !P3 ;  /* 0x000000ff262a7208 */ /* 0x000fe20005800000 */
[----:B0-----:R-:W-:Y:S01]  /*4600*/  DMUL R8, R26, R10 ;  /* 0x0000000a1a087228 */ /* 0x001fe20000000000 */
[----:B------:R-:W-:-:S05]  /*4610*/  FSEL R43, R39, RZ, !P3 ;  /* 0x000000ff272b7208 */ /* 0x000fca0005800000 */
[----:B------:R-:W0:Y:S01]  /*4620*/  MUFU.RCP64H R13, R9 ;  /* 0x00000009000d7308 */ /* 0x000e220000001800 */
[----:B-1----:R-:W-:-:S03]  /*4630*/  DSETP.NEU.AND P5, PT, R44, RZ, PT ;  /* 0x000000ff2c00722a */ /* 0x002fc60003fad000 */
[----:B------:R-:W-:Y:S01]  /*4640*/  VIADD R12, R9, 0x300402 ;  /* 0x00300402090c7836 */ /* 0x000fe20000000000 */
[----:B------:R-:W-:-:S10]  /*4650*/  DSETP.NEU.AND P2, PT, R44, 1, PT ;  /* 0x3ff000002c00742a */ /* 0x000fd40003f4d000 */
[----:B------:R-:W-:Y:S01]  /*4660*/  @!P5 MOV R14, 0x0 ;  /* 0x00000000000ed802 */ /* 0x000fe20000000f00 */
[----:B0-----:R-:W-:Y:S01]  /*4670*/  DFMA R6, -R8, R12, 1 ;  /* 0x3ff000000806742b */ /* 0x001fe2000000010c */
[----:B------:R-:W-:-:S07]  /*4680*/  @!P5 IMAD.MOV.U32 R15, RZ, RZ, 0x7ff00000 ;  /* 0x7ff00000ff0fd424 */ /* 0x000fce00078e00ff */
[----:B------:R-:W-:Y:S01]  /*4690*/  DFMA R46, R6, R6, R6 ;  /* 0x00000006062e722b */ /* 0x000fe20000000006 */
[----:B------:R-:W-:Y:S02]  /*46a0*/  IMAD.MOV.U32 R6, RZ, RZ, R2 ;  /* 0x000000ffff067224 */ /* 0x000fe400078e0002 */
[----:B------:R-:W-:Y:S02]  /*46b0*/  IMAD.MOV.U32 R7, RZ, RZ, R3 ;  /* 0x000000ffff077224 */ /* 0x000fe400078e0003 */
[----:B------:R-:W-:Y:S02]  /*46c0*/  @!P1 IMAD.MOV.U32 R6, RZ, RZ, 0x0 ;  /* 0x00000000ff069424 */ /* 0x000fe400078e00ff */
[----:B------:R-:W-:Y:S01]  /*46d0*/  @!P1 IMAD.MOV.U32 R7, RZ, RZ, 0x7ff00000 ;  /* 0x7ff00000ff079424 */ /* 0x000fe200078e00ff */
[----:B--2---:R-:W-:Y:S06]  /*46e0*/  @P4 BRA `(.L_x_651) ;  /* 0x0000000000184947 */ /* 0x004fec0003800000 */
[----:B------:R-:W0:Y:S02]  /*46f0*/  LDC.64 R38, c[0x0][0x480] ;  /* 0x00012000ff267b82 */ /* 0x000e240000000a00 */
[----:B0-----:R-:W-:-:S14]  /*4700*/  DSETP.NAN.AND P1, PT, R38, R38, PT ;  /* 0x000000262600722a */ /* 0x001fdc0003f28000 */
[----:B------:R-:W-:Y:S01]  /*4710*/  @P1 DADD R6, R38, -2 ;  /* 0xc000000026061429 */ /* 0x000fe20000000000 */
[----:B------:R-:W-:Y:S10]  /*4720*/  @P1 BRA `(.L_x_651) ;  /* 0x0000000000081947 */ /* 0x000ff40003800000 */
[----:B------:R-:W-:-:S14]  /*4730*/  DSETP.NEU.AND P1, PT, |R38|, +INF , PT ;  /* 0x7ff000002600742a */ /* 0x000fdc0003f2d200 */
[----:B------:R-:W-:-:S07]  /*4740*/  @!P1 CS2R R6, SRZ ;  /* 0x0000000000069805 */ /* 0x000fce000001ff00 */
.L_x_651:
[----:B------:R-:W-:Y:S05]  /*4750*/  @P0 BRA `(.L_x_652) ;  /* 0x0000000000140947 */ /* 0x000fea0003800000 */
[----:B------:R-:W-:-:S14]  /*4760*/  DSETP.NAN.AND P0, PT, R44, R44, PT ;  /* 0x0000002c2c00722a */ /* 0x000fdc0003f08000 */
[----:B------:R-:W-:Y:S01]  /*4770*/  @P0 DADD R14, R44, -2 ;  /* 0xc00000002c0e0429 */ /* 0x000fe20000000000 */
[----:B------:R-:W-:Y:S10]  /*4780*/  @P0 BRA `(.L_x_652) ;  /* 0x0000000000080947 */ /* 0x000ff40003800000 */
[----:B------:R-:W-:-:S14]  /*4790*/  DSETP.NEU.AND P0, PT, |R44|, +INF , PT ;  /* 0x7ff000002c00742a */ /* 0x000fdc0003f0d200 */
[----:B------:R-:W-:-:S07]  /*47a0*/  @!P0 CS2R R14, SRZ ;  /* 0x00000000000e8805 */ /* 0x000fce000001ff00 */
.L_x_652:
[----:B------:R-:W-:Y:S01]  /*47b0*/  IMAD.WIDE R44, R0, 0x8, R22 ;  /* 0x00000008002c7825 */ /* 0x000fe200078e0216 */
[----:B------:R-:W-:Y:S01]  /*47c0*/  DSETP.NEU.AND P0, PT, R10, 1, PT ;  /* 0x3ff000000a00742a */ /* 0x000fe20003f0d000 */
[----:B------:R-:W-:Y:S01]  /*47d0*/  FSEL R22, R14, RZ, P2 ;  /* 0x000000ff0e167208 */ /* 0x000fe20001000000 */
[----:B------:R-:W-:Y:S01]  /*47e0*/  DFMA R38, R12, R46, R12 ;  /* 0x0000002e0c26722b */ /* 0x000fe2000000000c */
[----:B------:R-:W-:Y:S01]  /*47f0*/  FSEL R23, R15, 1.875, P2 ;  /* 0x3ff000000f177808 */ /* 0x000fe20001000000 */
[----:B------:R0:W-:Y:S01]  /*4800*/  STG.E.64 desc[UR6][R44.64], R42 ;  /* 0x0000002a2c007986 */ /* 0x0001e2000c101b06 */
[----:B------:R-:W-:Y:S01]  /*4810*/  BSSY.RECONVERGENT B0, `(.L_x_653) ;  /* 0x0000013000007945 */ /* 0x000fe20003800200 */
[----:B------:R-:W-:Y:S01]  /*4820*/  FSEL R6, R6, RZ, P0 ;  /* 0x000000ff06067208 */ /* 0x000fe20000000000 */
[----:B------:R-:W-:Y:S01]  /*4830*/  DSETP.NEU.AND P1, PT, R10, RZ, PT ;  /* 0x000000ff0a00722a */ /* 0x000fe20003f2d000 */
[----:B------:R-:W-:Y:S01]  /*4840*/  FSEL R7, R7, 1.875, P0 ;  /* 0x3ff0000007077808 */ /* 0x000fe20000000000 */
[----:B------:R-:W-:Y:S01]  /*4850*/  DMUL R22, R28, R22 ;  /* 0x000000161c167228 */ /* 0x000fe20000000000 */
[----:B------:R-:W-:Y:S01]  /*4860*/  FSETP.GEU.AND P0, PT, |R12|, 5.8789094863358348022e-39, PT ;  /* 0x004004020c00780b */ /* 0x000fe20003f0e200 */
[----:B------:R-:W-:-:S02]  /*4870*/  DFMA R14, -R8, R38, 1 ;  /* 0x3ff00000080e742b */ /* 0x000fc40000000126 */
[----:B------:R-:W-:-:S04]  /*4880*/  DADD R24, R24, -1 ;  /* 0xbff0000018187429 */ /* 0x000fc80000000000 */
[----:B------:R-:W-:Y:S02]  /*4890*/  DFMA R22, -R26, R22, R6 ;  /* 0x000000161a16722b */ /* 0x000fe40000000106 */
[----:B------:R-:W-:-:S04]  /*48a0*/  DFMA R38, R38, R14, R38 ;  /* 0x0000000e2626722b */ /* 0x000fc80000000026 */
[----:B0-----:R-:W-:Y:S07]  /*48b0*/  @P0 BRA `(.L_x_654) ;  /* 0x0000000000200947 */ /* 0x001fee0003800000 */
[----:B------:R-:W-:Y:S01]  /*48c0*/  LOP3.LUT R10, R9, 0x7fffffff, RZ, 0xc0, !PT ;  /* 0x7fffffff090a7812 */ /* 0x000fe200078ec0ff */
[----:B------:R-:W-:Y:S01]  /*48d0*/  IMAD.MOV.U32 R7, RZ, RZ, R9 ;  /* 0x000000ffff077224 */ /* 0x000fe200078e0009 */
[----:B------:R-:W-:-:S03]  /*48e0*/  MOV R6, R8 ;  /* 0x0000000800067202 */ /* 0x000fc60000000f00 */
[----:B------:R-:W-:Y:S01]  /*48f0*/  VIADD R8, R10, 0xfff00000 ;  /* 0xfff000000a087836 */ /* 0x000fe20000000000 */
[----:B------:R-:W-:-:S07]  /*4900*/  MOV R10, 0x4920 ;  /* 0x00004920000a7802 */ /* 0x000fce0000000f00 */
[----:B------:R-:W-:Y:S05]  /*4910*/  CALL.REL.NOINC `($__internal_12_$__cuda_sm20_dblrcp_rn_slowpath_v3) ;  /* 0x0000000800ec7944 */ /* 0x000fea0003c00000 */
[----:B------:R-:W-:Y:S01]  /*4920*/  IMAD.MOV.U32 R38, RZ, RZ, R12 ;  /* 0x000000ffff267224 */ /* 0x000fe200078e000c */
[----:B------:R-:W-:-:S07]  /*4930*/  MOV R39, R13 ;  /* 0x0000000d00277202 */ /* 0x000fce0000000f00 */
.L_x_654:
[----:B------:R-:W-:Y:S05]  /*4940*/  BSYNC.RECONVERGENT B0 ;  /* 0x0000000000007941 */ /* 0x000fea0003800200 */
.L_x_653:
        /* <DEDUP_REMOVED lines=26> */
.L_x_656:
[----:B------:R-:W-:Y:S05]  /*4af0*/  BSYNC.RECONVERGENT B1 ;  /* 0x0000000000017941 */ /* 0x000fea0003800200 */
.L_x_655:
        /* <DEDUP_REMOVED lines=22> */
.L_x_658:
[----:B------:R-:W-:Y:S05]  /*4c60*/  BSYNC.RECONVERGENT B1 ;  /* 0x0000000000017941 */ /* 0x000fea0003800200 */
.L_x_657:
[----:B------:R-:W0:Y:S01]  /*4c70*/  LDC.64 R22, c[0x0][0x478] ;  /* 0x00011e00ff167b82 */ /* 0x000e220000000a00 */
[----:B------:R-:W-:Y:S01]  /*4c80*/  ISETP.NE.AND P2, PT, R20, 0x7ff00000, PT ;  /* 0x7ff000001400780c */ /* 0x000fe20003f45270 */
[----:B------:R-:W-:Y:S01]  /*4c90*/  IMAD.MOV.U32 R10, RZ, RZ, R4 ;  /* 0x000000ffff0a7224 */ /* 0x000fe200078e0004 */
[----:B------:R-:W-:Y:S01]  /*4ca0*/  MOV R8, R2 ;  /* 0x0000000200087202 */ /* 0x000fe20000000f00 */
[----:B------:R-:W-:Y:S01]  /*4cb0*/  IMAD.MOV.U32 R11, RZ, RZ, R5 ;  /* 0x000000ffff0b7224 */ /* 0x000fe200078e0005 */
[----:B------:R-:W-:Y:S01]  /*4cc0*/  ISETP.NE.AND P4, PT, R21, 0x7ff00000, PT ;  /* 0x7ff000001500780c */ /* 0x000fe20003f85270 */
[----:B------:R-:W-:Y:S01]  /*4cd0*/  IMAD.MOV.U32 R9, RZ, RZ, R3 ;  /* 0x000000ffff097224 */ /* 0x000fe200078e0003 */
[----:B------:R-:W-:Y:S01]  /*4ce0*/  @!P1 MOV R8, 0x0 ;  /* 0x0000000000089802 */ /* 0x000fe20000000f00 */
[----:B------:R-:W1:Y:S01]  /*4cf0*/  LDC.64 R14, c[0x0][0x480] ;  /* 0x00012000ff0e7b82 */ /* 0x000e620000000a00 */
[----:B------:R-:W-:Y:S01]  /*4d00*/  @!P1 IMAD.MOV.U32 R9, RZ, RZ, 0x7ff00000 ;  /* 0x7ff00000ff099424 */ /* 0x000fe200078e00ff */
[----:B0-----:R-:W-:-:S02]  /*4d10*/  DSETP.NEU.AND P3, PT, R22, RZ, PT ;  /* 0x000000ff1600722a */ /* 0x001fc40003f6d000 */
[----:B------:R-:W-:-:S12]  /*4d20*/  DSETP.NEU.AND P0, PT, R22, 1, PT ;  /* 0x3ff000001600742a */ /* 0x000fd80003f0d000 */
[----:B------:R-:W-:Y:S02]  /*4d30*/  @!P3 IMAD.MOV.U32 R10, RZ, RZ, 0x0 ;  /* 0x00000000ff0ab424 */ /* 0x000fe400078e00ff */
[----:B------:R-:W-:Y:S01]  /*4d40*/  @!P3 IMAD.MOV.U32 R11, RZ, RZ, 0x7ff00000 ;  /* 0x7ff00000ff0bb424 */ /* 0x000fe200078e00ff */
[----:B-1----:R-:W-:Y:S06]  /*4d50*/  @P2 BRA `(.L_x_659) ;  /* 0x0000000000182947 */ /* 0x002fec0003800000 */
[----:B------:R-:W0:Y:S02]  /*4d60*/  LDC.64 R12, c[0x0][0x480] ;  /* 0x00012000ff0c7b82 */ /* 0x000e240000000a00 */
[----:B0-----:R-:W-:-:S14]  /*4d70*/  DSETP.NAN.AND P1, PT, R12, R12, PT ;  /* 0x0000000c0c00722a */ /* 0x001fdc0003f28000 */
[----:B------:R-:W-:Y:S01]  /*4d80*/  @P1 DADD R8, R12, -2 ;  /* 0xc00000000c081429 */ /* 0x000fe20000000000 */
[----:B------:R-:W-:Y:S10]  /*4d90*/  @P1 BRA `(.L_x_659) ;  /* 0x0000000000081947 */ /* 0x000ff40003800000 */
[----:B------:R-:W-:-:S14]  /*4da0*/  DSETP.NEU.AND P1, PT, |R12|, +INF , PT ;  /* 0x7ff000000c00742a */ /* 0x000fdc0003f2d200 */
[----:B------:R-:W-:-:S07]  /*4db0*/  @!P1 CS2R R8, SRZ ;  /* 0x0000000000089805 */ /* 0x000fce000001ff00 */
.L_x_659:
[----:B------:R-:W-:Y:S05]  /*4dc0*/  @P4 BRA `(.L_x_660) ;  /* 0x0000000000144947 */ /* 0x000fea0003800000 */
[----:B------:R-:W-:-:S14]  /*4dd0*/  DSETP.NAN.AND P1, PT, R22, R22, PT ;  /* 0x000000161600722a */ /* 0x000fdc0003f28000 */
[----:B------:R-:W-:Y:S01]  /*4de0*/  @P1 DADD R10, R22, -2 ;  /* 0xc0000000160a1429 */ /* 0x000fe20000000000 */
[----:B------:R-:W-:Y:S10]  /*4df0*/  @P1 BRA `(.L_x_660) ;  /* 0x0000000000081947 */ /* 0x000ff40003800000 */
[----:B------:R-:W-:-:S14]  /*4e00*/  DSETP.NEU.AND P1, PT, |R22|, +INF , PT ;  /* 0x7ff000001600742a */ /* 0x000fdc0003f2d200 */
[----:B------:R-:W-:-:S07]  /*4e10*/  @!P1 CS2R R10, SRZ ;  /* 0x00000000000a9805 */ /* 0x000fce000001ff00 */
.L_x_660:
[----:B------:R-:W-:Y:S01]  /*4e20*/  FSEL R12, R10, RZ, P0 ;  /* 0x000000ff0a0c7208 */ /* 0x000fe20000000000 */
[----:B------:R-:W-:Y:S01]  /*4e30*/  DFMA R30, R30, R6, R42 ;  /* 0x000000061e1e722b */ /* 0x000fe2000000002a */
[----:B------:R-:W-:Y:S01]  /*4e40*/  FSEL R13, R11, 1.875, P0 ;  /* 0x3ff000000b0d7808 */ /* 0x000fe20000000000 */
[C---:B------:R-:W-:Y:S01]  /*4e50*/  DSETP.NEU.AND P0, PT, R14.reuse, 1, PT ;  /* 0x3ff000000e00742a */ /* 0x040fe20003f0d000 */
[----:B------:R-:W-:Y:S01]  /*4e60*/  FSETP.GEU.AND P2, PT, |R33|, 6.5827683646048100446e-37, PT ;  /* 0x036000002100780b */ /* 0x000fe20003f4e200 */
[----:B------:R-:W-:Y:S01]  /*4e70*/  BSSY.RECONVERGENT B1, `(.L_x_661) ;  /* 0x0000020000017945 */ /* 0x000fe20003800200 */
[----:B------:R-:W-:Y:S02]  /*4e80*/  DSETP.NEU.AND P1, PT, R14, RZ, PT ;  /* 0x000000ff0e00722a */ /* 0x000fe40003f2d000 */
[----:B------:R-:W-:Y:S01]  /*4e90*/  DMUL R12, R36, R12 ;  /* 0x0000000c240c7228 */ /* 0x000fe20000000000 */
[----:B------:R-:W-:Y:S01]  /*4ea0*/  FSEL R8, R8, RZ, P0 ;  /* 0x000000ff08087208 */ /* 0x000fe20000000000 */
[----:B------:R-:W-:Y:S01]  /*4eb0*/  DMUL R30, R30, 0.5 ;  /* 0x3fe000001e1e7828 */ /* 0x000fe20000000000 */
[----:B------:R-:W-:Y:S01]  /*4ec0*/  FSEL R9, R9, 1.875, P0 ;  /* 0x3ff0000009097808 */ /* 0x000fe20000000000 */
[----:B------:R-:W-:-:S05]  /*4ed0*/  DADD R18, -R18, R16 ;  /* 0x0000000012127229 */ /* 0x000fca0000000110 */
[----:B------:R-:W-:Y:S01]  /*4ee0*/  DFMA R12, -R34, R12, R8 ;  /* 0x0000000c220c722b */ /* 0x000fe20000000108 */
[----:B------:R-:W-:Y:S01]  /*4ef0*/  IMAD.MOV.U32 R8, RZ, RZ, 0x1 ;  /* 0x00000001ff087424 */ /* 0x000fe200078e00ff */
[----:B------:R-:W0:Y:S01]  /*4f00*/  LDC.64 R34, c[0x0][0x3d8] ;  /* 0x0000f600ff227b82 */ /* 0x000e220000000a00 */
[----:B------:R-:W-:-:S03]  /*4f10*/  DSETP.GEU.AND P0, PT, |R30|, 100000000, PT ;  /* 0x4197d7841e00742a */ /* 0x000fc60003f0e200 */
[----:B------:R-:W1:Y:S03]  /*4f20*/  MUFU.RCP64H R9, R13 ;  /* 0x0000000d00097308 */ /* 0x000e660000001800 */
[----:B------:R-:W-:Y:S02]  /*4f30*/  FSEL R22, R30, RZ, !P0 ;  /* 0x000000ff1e167208 */ /* 0x000fe40004000000 */
[----:B------:R-:W-:Y:S01]  /*4f40*/  FSEL R23, R31, RZ, !P0 ;  /* 0x000000ff1f177208 */ /* 0x000fe20004000000 */
[----:B-1----:R-:W-:-:S08]  /*4f50*/  DFMA R10, -R12, R8, 1 ;  /* 0x3ff000000c0a742b */ /* 0x002fd00000000108 */
[----:B------:R-:W-:-:S08]  /*4f60*/  DFMA R10, R10, R10, R10 ;  /* 0x0000000a0a0a722b */ /* 0x000fd0000000000a */
[----:B------:R-:W-:-:S08]  /*4f70*/  DFMA R10, R8, R10, R8 ;  /* 0x0000000a080a722b */ /* 0x000fd00000000008 */
[----:B------:R-:W-:-:S08]  /*4f80*/  DFMA R8, -R12, R10, 1 ;  /* 0x3ff000000c08742b */ /* 0x000fd0000000010a */
[----:B------:R-:W-:-:S08]  /*4f90*/  DFMA R8, R10, R8, R10 ;  /* 0x000000080a08722b */ /* 0x000fd0000000000a */
[----:B------:R-:W-:-:S08]  /*4fa0*/  DMUL R6, R32, R8 ;  /* 0x0000000820067228 */ /* 0x000fd00000000000 */
[----:B------:R-:W-:-:S08]  /*4fb0*/  DFMA R10, -R12, R6, R32 ;  /* 0x000000060c0a722b */ /* 0x000fd00000000120 */
[----:B------:R-:W-:Y:S01]  /*4fc0*/  DFMA R6, R8, R10, R6 ;  /* 0x0000000a0806722b */ /* 0x000fe20000000006 */
[----:B0-----:R-:W-:-:S05]  /*4fd0*/  IMAD.WIDE R8, R0, 0x8, R34 ;  /* 0x0000000800087825 */ /* 0x001fca00078e0222 */
[----:B------:R0:W-:Y:S04]  /*4fe0*/  STG.E.64 desc[UR6][R8.64], R22 ;  /* 0x0000001608007986 */ /* 0x0001e8000c101b06 */
[----:B------:R-:W-:-:S05]  /*4ff0*/  FFMA R10, RZ, R13, R7 ;  /* 0x0000000dff0a7223 */ /* 0x000fca0000000007 */
[----:B------:R-:W-:-:S13]  /*5000*/  FSETP.GT.AND P0, PT, |R10|, 1.469367938527859385e-39, PT ;  /* 0x001000000a00780b */ /* 0x000fda0003f04200 */
[----:B0-----:R-:W-:Y:S05]  /*5010*/  @P0 BRA P2, `(.L_x_662) ;  /* 0x0000000000140947 */ /* 0x001fea0001000000 */
[----:B------:R-:W-:Y:S01]  /*5020*/  IMAD.MOV.U32 R8, RZ, RZ, R32 ;  /* 0x000000ffff087224 */ /* 0x000fe200078e0020 */
[----:B------:R-:W-:Y:S02]  /*5030*/  MOV R7, R33 ;  /* 0x0000002100077202 */ /* 0x000fe40000000f00 */
[----:B------:R-:W-:-:S07]  /*5040*/  MOV R6, 0x5060 ;  /* 0x0000506000067802 */ /* 0x000fce0000000f00 */
[----:B------:R-:W-:Y:S05]  /*5050*/  CALL.REL.NOINC `($__internal_13_$__cuda_sm20_div_rn_f64_full) ;  /* 0x0000000400b47944 */ /* 0x000fea0003c00000 */
[----:B------:R-:W-:-:S07]  /*5060*/  IMAD.MOV.U32 R6, RZ, RZ, R8 ;  /* 0x000000ffff067224 */ /* 0x000fce00078e0008 */
.L_x_662:
[----:B------:R-:W-:Y:S05]  /*5070*/  BSYNC.RECONVERGENT B1 ;  /* 0x0000000000017941 */ /* 0x000fea0003800200 */
.L_x_661:
[----:B------:R-:W0:Y:S01]  /*5080*/  LDC.64 R10, c[0x0][0x478] ;  /* 0x00011e00ff0a7b82 */ /* 0x000e220000000a00 */
[----:B------:R-:W-:Y:S01]  /*5090*/  ISETP.NE.AND P2, PT, R20, 0x7ff00000, PT ;  /* 0x7ff000001400780c */ /* 0x000fe20003f45270 */
[----:B------:R-:W-:Y:S01]  /*50a0*/  @!P1 IMAD.MOV.U32 R3, RZ, RZ, 0x7ff00000 ;  /* 0x7ff00000ff039424 */ /* 0x000fe200078e00ff */
[----:B------:R-:W-:Y:S02]  /*50b0*/  ISETP.NE.AND P4, PT, R21, 0x7ff00000, PT ;  /* 0x7ff000001500780c */ /* 0x000fe40003f85270 */
[----:B------:R-:W-:-:S03]  /*50c0*/  @!P1 MOV R2, 0x0 ;  /* 0x0000000000029802 */ /* 0x000fc60000000f00 */
[----:B------:R-:W1:Y:S01]  /*50d0*/  LDC.64 R14, c[0x0][0x480] ;  /* 0x00012000ff0e7b82 */ /* 0x000e620000000a00 */
[C---:B0-----:R-:W-:Y:S02]  /*50e0*/  DSETP.NEU.AND P3, PT, R10.reuse, RZ, PT ;  /* 0x000000ff0a00722a */ /* 0x041fe40003f6d000 */
        /* <DEDUP_REMOVED lines=10> */
.L_x_663:
[----:B------:R-:W-:Y:S05]  /*5190*/  @P4 BRA `(.L_x_664) ;  /* 0x0000000000144947 */ /* 0x000fea0003800000 */
[----:B------:R-:W-:-:S14]  /*51a0*/  DSETP.NAN.AND P1, PT, R10, R10, PT ;  /* 0x0000000a0a00722a */ /* 0x000fdc0003f28000 */
[----:B------:R-:W-:Y:S01]  /*51b0*/  @P1 DADD R4, R10, -2 ;  /* 0xc00000000a041429 */ /* 0x000fe20000000000 */
[----:B------:R-:W-:Y:S10]  /*51c0*/  @P1 BRA `(.L_x_664) ;  /* 0x0000000000081947 */ /* 0x000ff40003800000 */
[----:B------:R-:W-:-:S14]  /*51d0*/  DSETP.NEU.AND P1, PT, |R10|, +INF , PT ;  /* 0x7ff000000a00742a */ /* 0x000fdc0003f2d200 */
[----:B------:R-:W-:-:S07]  /*51e0*/  @!P1 CS2R R4, SRZ ;  /* 0x0000000000049805 */ /* 0x000fce000001ff00 */
.L_x_664:
[----:B------:R-:W-:Y:S01]  /*51f0*/  FSEL R12, R4, RZ, P0 ;  /* 0x000000ff040c7208 */ /* 0x000fe20000000000 */
[----:B------:R-:W-:Y:S01]  /*5200*/  DFMA R18, R18, R6, -R40 ;  /* 0x000000061212722b */ /* 0x000fe20000000828 */
[----:B------:R-:W-:Y:S01]  /*5210*/  FSEL R13, R5, 1.875, P0 ;  /* 0x3ff00000050d7808 */ /* 0x000fe20000000000 */
[----:B------:R-:W-:Y:S01]  /*5220*/  DSETP.NEU.AND P0, PT, R14, 1, PT ;  /* 0x3ff000000e00742a */ /* 0x000fe20003f0d000 */
[----:B------:R-:W-:Y:S01]  /*5230*/  FSETP.GEU.AND P1, PT, |R25|, 6.5827683646048100446e-37, PT ;  /* 0x036000001900780b */ /* 0x000fe20003f2e200 */
[----:B------:R-:W0:Y:S01]  /*5240*/  LDC.64 R14, c[0x0][0x3e0] ;  /* 0x0000f800ff0e7b82 */ /* 0x000e220000000a00 */
[----:B------:R-:W-:Y:S01]  /*5250*/  BSSY.RECONVERGENT B1, `(.L_x_665) ;  /* 0x000001e000017945 */ /* 0x000fe20003800200 */
[----:B------:R-:W-:Y:S02]  /*5260*/  DADD R16, -R38, R16 ;  /* 0x0000000026107229 */ /* 0x000fe40000000110 */
[----:B------:R-:W-:Y:S01]  /*5270*/  DMUL R12, R28, R12 ;  /* 0x0000000c1c0c7228 */ /* 0x000fe20000000000 */
[----:B------:R-:W-:Y:S01]  /*5280*/  FSEL R2, R2, RZ, P0 ;  /* 0x000000ff02027208 */ /* 0x000fe20000000000 */
[----:B------:R-:W-:Y:S01]  /*5290*/  DMUL R18, R18, 0.5 ;  /* 0x3fe0000012127828 */ /* 0x000fe20000000000 */
[----:B------:R-:W-:-:S06]  /*52a0*/  FSEL R3, R3, 1.875, P0 ;  /* 0x3ff0000003037808 */ /* 0x000fcc0000000000 */
[----:B------:R-:W-:Y:S01]  /*52b0*/  DFMA R12, -R26, R12, R2 ;  /* 0x0000000c1a0c722b */ /* 0x000fe20000000102 */
[----:B------:R-:W-:Y:S01]  /*52c0*/  IMAD.MOV.U32 R2, RZ, RZ, 0x1 ;  /* 0x00000001ff027424 */ /* 0x000fe200078e00ff */
[----:B------:R-:W-:-:S04]  /*52d0*/  DSETP.GEU.AND P0, PT, |R18|, 100000000, PT ;  /* 0x4197d7841200742a */ /* 0x000fc80003f0e200 */
[----:B------:R-:W1:Y:S02]  /*52e0*/  MUFU.RCP64H R3, R13 ;  /* 0x0000000d00037308 */ /* 0x000e640000001800 */
[----:B------:R-:W-:Y:S02]  /*52f0*/  FSEL R10, R18, RZ, !P0 ;  /* 0x000000ff120a7208 */ /* 0x000fe40004000000 */
[----:B------:R-:W-:Y:S01]  /*5300*/  FSEL R11, R19, RZ, !P0 ;  /* 0x000000ff130b7208 */ /* 0x000fe20004000000 */
        /* <DEDUP_REMOVED lines=18> */
.L_x_666:
[----:B------:R-:W-:Y:S05]  /*5430*/  BSYNC.RECONVERGENT B1 ;  /* 0x0000000000017941 */ /* 0x000fea0003800200 */
.L_x_665:
[----:B------:R-:W0:Y:S01]  /*5440*/  LDC.64 R2, c[0x0][0x3e8] ;  /* 0x0000fa00ff027b82 */ /* 0x000e220000000a00 */
[----:B------:R-:W-:-:S08]  /*5450*/  DFMA R16, R16, R6, -R42 ;  /* 0x000000061010722b */ /* 0x000fd0000000082a */
[----:B------:R-:W-:-:S08]  /*5460*/  DMUL R16, R16, 0.5 ;  /* 0x3fe0000010107828 */ /* 0x000fd00000000000 */
[----:B------:R-:W-:-:S06]  /*5470*/  DSETP.GEU.AND P0, PT, |R16|, 100000000, PT ;  /* 0x4197d7841000742a */ /* 0x000fcc0003f0e200 */
[----:B------:R-:W-:Y:S01]  /*5480*/  FSEL R4, R16, RZ, !P0 ;  /* 0x000000ff10047208 */ /* 0x000fe20004000000 */
[----:B0-----:R-:W-:Y:S01]  /*5490*/  IMAD.WIDE R2, R0, 0x8, R2 ;  /* 0x0000000800027825 */ /* 0x001fe200078e0202 */
[----:B------:R-:W-:-:S05]  /*54a0*/  FSEL R5, R17, RZ, !P0 ;  /* 0x000000ff11057208 */ /* 0x000fca0004000000 */
[----:B------:R-:W-:Y:S01]  /*54b0*/  STG.E.64 desc[UR6][R2.64], R4 ;  /* 0x0000000402007986 */ /* 0x000fe2000c101b06 */
[----:B------:R-:W-:Y:S05]  /*54c0*/  EXIT ;  /* 0x000000000000794d */ /* 0x000fea0003800000 */
        .weak           $__internal_12_$__cuda_sm20_dblrcp_rn_slowpath_v3
        .type           $__internal_12_$__cuda_sm20_dblrcp_rn_slowpath_v3,@function
        .size           $__internal_12_$__cuda_sm20_dblrcp_rn_slowpath_v3,($__internal_13_$__cuda_sm20_div_rn_f64_full - $__internal_12_$__cuda_sm20_dblrcp_rn_slowpath_v3)
$__internal_12_$__cuda_sm20_dblrcp_rn_slowpath_v3:
[----:B------:R-:W-:Y:S01]  /*54d0*/  DSETP.GTU.AND P0, PT, |R6|, +INF , PT ;  /* 0x7ff000000600742a */ /* 0x000fe20003f0c200 */
[----:B------:R-:W-:-:S13]  /*54e0*/  BSSY.RECONVERGENT B1, `(.L_x_667) ;  /* 0x0000022000017945 */ /* 0x000fda0003800200 */
[----:B------:R-:W-:Y:S05]  /*54f0*/  @P0 BRA `(.L_x_668) ;  /* 0x0000000000780947 */ /* 0x000fea0003800000 */
[----:B------:R-:W-:-:S05]  /*5500*/  LOP3.LUT R9, R7, 0x7fffffff, RZ, 0xc0, !PT ;  /* 0x7fffffff07097812 */ /* 0x000fca00078ec0ff */
[----:B------:R-:W-:-:S05]  /*5510*/  VIADD R11, R9, 0xffffffff ;  /* 0xffffffff090b7836 */ /* 0x000fca0000000000 */
[----:B------:R-:W-:-:S13]  /*5520*/  ISETP.GE.U32.AND P0, PT, R11, 0x7fefffff, PT ;  /* 0x7fefffff0b00780c */ /* 0x000fda0003f06070 */
[----:B------:R-:W-:Y:S01]  /*5530*/  @P0 LOP3.LUT R13, R7, 0x7ff00000, RZ, 0x3c, !PT ;  /* 0x7ff00000070d0812 */ /* 0x000fe200078e3cff */
[----:B------:R-:W-:Y:S01]  /*5540*/  @P0 IMAD.MOV.U32 R12, RZ, RZ, RZ ;  /* 0x000000ffff0c0224 */ /* 0x000fe200078e00ff */
[----:B------:R-:W-:Y:S06]  /*5550*/  @P0 BRA `(.L_x_669) ;  /* 0x0000000000680947 */ /* 0x000fec0003800000 */
[----:B------:R-:W-:-:S13]  /*5560*/  ISETP.GE.U32.AND P0, PT, R9, 0x1000001, PT ;  /* 0x010000010900780c */ /* 0x000fda0003f06070 */
[----:B------:R-:W-:Y:S05]  /*5570*/  @!P0 BRA `(.L_x_670) ;  /* 0x0000000000348947 */ /* 0x000fea0003800000 */
[----:B------:R-:W-:Y:S01]  /*5580*/  IADD3 R13, PT, PT, R7, -0x3fe00000, RZ ;  /* 0xc0200000070d7810 */ /* 0x000fe20007ffe0ff */
[----:B------:R-:W-:-:S03]  /*5590*/  IMAD.MOV.U32 R12, RZ, RZ, R6 ;  /* 0x000000ffff0c7224 */ /* 0x000fc600078e0006 */
        /* <DEDUP_REMOVED lines=11> */
.L_x_670:
        /* <DEDUP_REMOVED lines=9> */
.L_x_668:
[----:B------:R-:W-:Y:S01]  /*56e0*/  LOP3.LUT R13, R7, 0x80000, RZ, 0xfc, !PT ;  /* 0x00080000070d7812 */ /* 0x000fe200078efcff */
[----:B------:R-:W-:-:S07]  /*56f0*/  IMAD.MOV.U32 R12, RZ, RZ, R6 ;  /* 0x000000ffff0c7224 */ /* 0x000fce00078e0006 */
.L_x_669:
[----:B------:R-:W-:Y:S05]  /*5700*/  BSYNC.RECONVERGENT B1 ;  /* 0x0000000000017941 */ /* 0x000fea0003800200 */
.L_x_667:
[----:B------:R-:W-:-:S04]  /*5710*/  IMAD.MOV.U32 R11, RZ, RZ, 0x0 ;  /* 0x00000000ff0b7424 */ /* 0x000fc800078e00ff */
[----:B------:R-:W-:Y:S05]  /*5720*/  RET.REL.NODEC R10 `(_Z17calc_trans_nonisoPdS_S_S_S_S_S_S_S_S_S_S_S_S_S_S_S_S_S_S_S_S_S_S_S_S_S_S_S_S_dddiiiiii) ;  /* 0xffffffa80a347950 */ /* 0x000fea0003c3ffff */
        .weak           $__internal_13_$__cuda_sm20_div_rn_f64_full
        .type           $__internal_13_$__cuda_sm20_div_rn_f64_full,@function
        .size           $__internal_13_$__cuda_sm20_div_rn_f64_full,($__internal_14_$__cuda_sm20_dsqrt_rn_f64_mediumpath_v1 - $__internal_13_$__cuda_sm20_div_rn_f64_full)
$__internal_13_$__cuda_sm20_div_rn_f64_full:
[C---:B------:R-:W-:Y:S01]  /*5730*/  FSETP.GEU.AND P0, PT, |R13|.reuse, 1.469367938527859385e-39, PT ;  /* 0x001000000d00780b */ /* 0x040fe20003f0e200 */
[----:B------:R-:W-:Y:S01]  /*5740*/  IMAD.MOV.U32 R47, RZ, RZ, R7 ;  /* 0x000000ffff2f7224 */ /* 0x000fe200078e0007 */
[C---:B------:R-:W-:Y:S01]  /*5750*/  LOP3.LUT R14, R13.reuse, 0x800fffff, RZ, 0xc0, !PT ;  /* 0x800fffff0d0e7812 */ /* 0x040fe200078ec0ff */
[----:B------:R-:W-:Y:S01]  /*5760*/  IMAD.MOV.U32 R44, RZ, RZ, 0x1 ;  /* 0x00000001ff2c7424 */ /* 0x000fe200078e00ff */
[----:B------:R-:W-:Y:S01]  /*5770*/  LOP3.LUT R10, R13, 0x7ff00000, RZ, 0xc0, !PT ;  /* 0x7ff000000d0a7812 */ /* 0x000fe200078ec0ff */
[----:B------:R-:W-:Y:S01]  /*5780*/  IMAD.MOV.U32 R46, RZ, RZ, R8 ;  /* 0x000000ffff2e7224 */ /* 0x000fe200078e0008 */
[----:B------:R-:W-:Y:S01]  /*5790*/  LOP3.LUT R15, R14, 0x3ff00000, RZ, 0xfc, !PT ;  /* 0x3ff000000e0f7812 */ /* 0x000fe200078efcff */
[----:B------:R-:W-:Y:S01]  /*57a0*/  BSSY.RECONVERGENT B0, `(.L_x_671) ;  /* 0x0000057000007945 */ /* 0x000fe20003800200 */
[----:B------:R-:W-:Y:S02]  /*57b0*/  MOV R14, R12 ;  /* 0x0000000c000e7202 */ /* 0x000fe40000000f00 */
[----:B------:R-:W-:-:S02]  /*57c0*/  FSETP.GEU.AND P3, PT, |R47|, 1.469367938527859385e-39, PT ;  /* 0x001000002f00780b */ /* 0x000fc40003f6e200 */
[----:B------:R-:W-:Y:S01]  /*57d0*/  LOP3.LUT R7, R47, 0x7ff00000, RZ, 0xc0, !PT ;  /* 0x7ff000002f077812 */ /* 0x000fe200078ec0ff */
[----:B------:R-:W-:-:S03]  /*57e0*/  @!P0 DMUL R14, R12, 8.98846567431157953865e+307 ;  /* 0x7fe000000c0e8828 */ /* 0x000fc60000000000 */
[----:B------:R-:W-:-:S03]  /*57f0*/  ISETP.GE.U32.AND P2, PT, R7, R10, PT ;  /* 0x0000000a0700720c */ /* 0x000fc60003f46070 */
[----:B------:R-:W0:Y:S04]  /*5800*/  MUFU.RCP64H R45, R15 ;  /* 0x0000000f002d7308 */ /* 0x000e280000001800 */
[----:B------:R-:W-:Y:S01]  /*5810*/  @!P3 LOP3.LUT R8, R13, 0x7ff00000, RZ, 0xc0, !PT ;  /* 0x7ff000000d08b812 */ /* 0x000fe200078ec0ff */
[----:B------:R-:W-:Y:S01]  /*5820*/  @!P3 IMAD.MOV.U32 R50, RZ, RZ, RZ ;  /* 0x000000ffff32b224 */ /* 0x000fe200078e00ff */
[----:B------:R-:W-:Y:S02]  /*5830*/  @!P0 LOP3.LUT R10, R15, 0x7ff00000, RZ, 0xc0, !PT ;  /* 0x7ff000000f0a8812 */ /* 0x000fe400078ec0ff */
[----:B------:R-:W-:Y:S02]  /*5840*/  @!P3 ISETP.GE.U32.AND P4, PT, R7, R8, PT ;  /* 0x000000080700b20c */ /* 0x000fe40003f86070 */
[----:B------:R-:W-:-:S04]  /*5850*/  MOV R8, 0x1ca00000 ;  /* 0x1ca0000000087802 */ /* 0x000fc80000000f00 */
[C---:B------:R-:W-:Y:S02]  /*5860*/  @!P3 SEL R11, R8.reuse, 0x63400000, !P4 ;  /* 0x63400000080bb807 */ /* 0x040fe40006000000 */
[----:B------:R-:W-:Y:S01]  /*5870*/  SEL R9, R8, 0x63400000, !P2 ;  /* 0x6340000008097807 */ /* 0x000fe20005000000 */
[----:B0-----:R-:W-:Y:S01]  /*5880*/  DFMA R48, R44, -R14, 1 ;  /* 0x3ff000002c30742b */ /* 0x001fe2000000080e */
[----:B------:R-:W-:-:S04]  /*5890*/  @!P3 LOP3.LUT R11, R11, 0x80000000, R47, 0xf8, !PT ;  /* 0x800000000b0bb812 */ /* 0x000fc800078ef82f */
[----:B------:R-:W-:-:S03]  /*58a0*/  @!P3 LOP3.LUT R51, R11, 0x100000, RZ, 0xfc, !PT ;  /* 0x001000000b33b812 */ /* 0x000fc600078efcff */
        /* <DEDUP_REMOVED lines=9> */
[----:B------:R-:W-:Y:S01]  /*5940*/  IADD3 R11, PT, PT, R9, -0x1, RZ ;  /* 0xffffffff090b7810 */ /* 0x000fe20007ffe0ff */
[----:B------:R-:W-:-:S03]  /*5950*/  DMUL R50, R52, R48 ;  /* 0x0000003034327228 */ /* 0x000fc60000000000 */
[----:B------:R-:W-:Y:S01]  /*5960*/  ISETP.GT.U32.AND P0, PT, R11, 0x7feffffe, PT ;  /* 0x7feffffe0b00780c */ /* 0x000fe20003f04070 */
[----:B------:R-:W-:-:S04]  /*5970*/  VIADD R11, R10, 0xffffffff ;  /* 0xffffffff0a0b7836 */ /* 0x000fc80000000000 */
[----:B------:R-:W-:Y:S01]  /*5980*/  DFMA R44, R50, -R14, R48 ;  /* 0x8000000e322c722b */ /* 0x000fe20000000030 */
[----:B------:R-:W-:-:S07]  /*5990*/  ISETP.GT.U32.OR P0, PT, R11, 0x7feffffe, P0 ;  /* 0x7feffffe0b00780c */ /* 0x000fce0000704470 */
[----:B------:R-:W-:-:S06]  /*59a0*/  DFMA R44, R52, R44, R50 ;  /* 0x0000002c342c722b */ /* 0x000fcc0000000032 */
        /* <DEDUP_REMOVED lines=26> */
[----:B------:R-:W-:Y:S02]  /*5b50*/  FSEL R9, R12, R51, !P0 ;  /* 0x000000330c097208 */ /* 0x000fe40004000000 */
[----:B------:R-:W-:-:S03]  /*5b60*/  MOV R50, R8 ;  /* 0x0000000800327202 */ /* 0x000fc60000000f00 */
[----:B------:R-:W-:Y:S01]  /*5b70*/  IMAD.MOV.U32 R51, RZ, RZ, R9 ;  /* 0x000000ffff337224 */ /* 0x000fe200078e0009 */
[----:B------:R-:W-:Y:S06]  /*5b80*/  BRA `(.L_x_673) ;  /* 0x0000000000607947 */ /* 0x000fec0003800000 */
.L_x_672:
        /* <DEDUP_REMOVED lines=12> */
[----:B------:R-:W-:Y:S01]  /*5c50*/  @!P0 IMAD.MOV.U32 R51, RZ, RZ, R13 ;  /* 0x000000ffff338224 */ /* 0x000fe200078e000d */
[----:B------:R-:W-:Y:S01]  /*5c60*/  @!P0 MOV R50, RZ ;  /* 0x000000ff00328202 */ /* 0x000fe20000000f00 */
[----:B------:R-:W-:Y:S02]  /*5c70*/  @P0 IMAD.MOV.U32 R50, RZ, RZ, RZ ;  /* 0x000000ffff320224 */ /* 0x000fe400078e00ff */
[----:B------:R-:W-:Y:S01]  /*5c80*/  @P0 IMAD.MOV.U32 R51, RZ, RZ, R7 ;  /* 0x000000ffff330224 */ /* 0x000fe200078e0007 */
[----:B------:R-:W-:Y:S06]  /*5c90*/  BRA `(.L_x_673) ;  /* 0x00000000001c7947 */ /* 0x000fec0003800000 */
.L_x_675:
[----:B------:R-:W-:Y:S02]  /*5ca0*/  LOP3.LUT R7, R13, 0x80000, RZ, 0xfc, !PT ;  /* 0x000800000d077812 */ /* 0x000fe400078efcff */
[----:B------:R-:W-:-:S03]  /*5cb0*/  MOV R50, R12 ;  /* 0x0000000c00327202 */ /* 0x000fc60000000f00 */
[----:B------:R-:W-:Y:S01]  /*5cc0*/  IMAD.MOV.U32 R51, RZ, RZ, R7 ;  /* 0x000000ffff337224 */ /* 0x000fe200078e0007 */
[----:B------:R-:W-:Y:S06]  /*5cd0*/  BRA `(.L_x_673) ;  /* 0x00000000000c7947 */ /* 0x000fec0003800000 */
.L_x_674:
[----:B------:R-:W-:Y:S01]  /*5ce0*/  LOP3.LUT R7, R47, 0x80000, RZ, 0xfc, !PT ;  /* 0x000800002f077812 */ /* 0x000fe200078efcff */
[----:B------:R-:W-:-:S04]  /*5cf0*/  IMAD.MOV.U32 R50, RZ, RZ, R46 ;  /* 0x000000ffff327224 */ /* 0x000fc800078e002e */
[----:B------:R-:W-:-:S07]  /*5d00*/  IMAD.MOV.U32 R51, RZ, RZ, R7 ;  /* 0x000000ffff337224 */ /* 0x000fce00078e0007 */
.L_x_673:
[----:B------:R-:W-:Y:S05]  /*5d10*/  BSYNC.RECONVERGENT B0 ;  /* 0x0000000000007941 */ /* 0x000fea0003800200 */
.L_x_671:
[----:B------:R-:W-:Y:S01]  /*5d20*/  IMAD.MOV.U32 R10, RZ, RZ, R6 ;  /* 0x000000ffff0a7224 */ /* 0x000fe200078e0006 */
[----:B------:R-:W-:Y:S01]  /*5d30*/  MOV R8, R50 ;  /* 0x0000003200087202 */ /* 0x000fe20000000f00 */
[----:B------:R-:W-:Y:S02]  /*5d40*/  IMAD.MOV.U32 R11, RZ, RZ, 0x0 ;  /* 0x00000000ff0b7424 */ /* 0x000fe400078e00ff */
[----:B------:R-:W-:Y:S02]  /*5d50*/  IMAD.MOV.U32 R7, RZ, RZ, R51 ;  /* 0x000000ffff077224 */ /* 0x000fe400078e0033 */
[----:B------:R-:W-:Y:S05]  /*5d60*/  RET.REL.NODEC R10 `(_Z17calc_trans_nonisoPdS_S_S_S_S_S_S_S_S_S_S_S_S_S_S_S_S_S_S_S_S_S_S_S_S_S_S_S_S_dddiiiiii) ;  /* 0xffffffa00aa47950 */ /* 0x000fea0003c3ffff */
        .weak           $__internal_14_$__cuda_sm20_dsqrt_rn_f64_mediumpath_v1
        .type           $__internal_14_$__cuda_sm20_dsqrt_rn_f64_mediumpath_v1,@function
        .size           $__internal_14_$__cuda_sm20_dsqrt_rn_f64_mediumpath_v1,($_Z17calc_trans_nonisoPdS_S_S_S_S_S_S_S_S_S_S_S_S_S_S_S_S_S_S_S_S_S_S_S_S_S_S_S_S_dddiiiiii$__internal_accurate_pow - $__internal_14_$__cuda_sm20_dsqrt_rn_f64_mediumpath_v1)
$__internal_14_$__cuda_sm20_dsqrt_rn_f64_mediumpath_v1:
[----:B------:R-:W-:Y:S01]  /*5d70*/  ISETP.GE.U32.AND P0, PT, R6, -0x3400000, PT ;  /* 0xfcc000000600780c */ /* 0x000fe20003f06070 */
[----:B------:R-:W-:Y:S01]  /*5d80*/  BSSY.RECONVERGENT B1, `(.L_x_676) ;  /* 0x0000025000017945 */ /* 0x000fe20003800200 */
[----:B------:R-:W-:Y:S01]  /*5d90*/  MOV R45, R13 ;  /* 0x0000000d002d7202 */ /* 0x000fe20000000f00 */
[----:B------:R-:W-:-:S10]  /*5da0*/  IMAD.MOV.U32 R13, RZ, RZ, R7 ;  /* 0x000000ffff0d7224 */ /* 0x000fd400078e0007 */
        /* <DEDUP_REMOVED lines=9> */
.L_x_677:
[----:B------:R-:W-:-:S14]  /*5e40*/  DSETP.NE.AND P0, PT, R44, RZ, PT ;  /* 0x000000ff2c00722a */ /* 0x000fdc0003f05000 */
[----:B------:R-:W-:Y:S05]  /*5e50*/  @!P0 BRA `(.L_x_679) ;  /* 0x0000000000588947 */ /* 0x000fea0003800000 */
[----:B------:R-:W-:-:S13]  /*5e60*/  ISETP.GE.AND P0, PT, R45, RZ, PT ;  /* 0x000000ff2d00720c */ /* 0x000fda0003f06270 */
[----:B------:R-:W-:Y:S01]  /*5e70*/  @!P0 IMAD.MOV.U32 R6, RZ, RZ, 0x0 ;  /* 0x00000000ff068424 */ /* 0x000fe200078e00ff */
[----:B------:R-:W-:Y:S01]  /*5e80*/  @!P0 MOV R7, 0xfff80000 ;  /* 0xfff8000000078802 */ /* 0x000fe20000000f00 */
        /* <DEDUP_REMOVED lines=19> */
.L_x_679:
[----:B------:R-:W-:-:S11]  /*5fc0*/  DADD R6, R44, R44 ;  /* 0x000000002c067229 */ /* 0x000fd6000000002c */
.L_x_678:
[----:B------:R-:W-:Y:S05]  /*5fd0*/  BSYNC.RECONVERGENT B1 ;  /* 0x0000000000017941 */ /* 0x000fea0003800200 */
.L_x_676:
[----:B------:R-:W-:-:S04]  /*5fe0*/  IMAD.MOV.U32 R15, RZ, RZ, 0x0 ;  /* 0x00000000ff0f7424 */ /* 0x000fc800078e00ff */
[----:B------:R-:W-:Y:S05]  /*5ff0*/  RET.REL.NODEC R14 `(_Z17calc_trans_nonisoPdS_S_S_S_S_S_S_S_S_S_S_S_S_S_S_S_S_S_S_S_S_S_S_S_S_S_S_S_S_dddiiiiii) ;  /* 0xffffffa00e007950 */ /* 0x000fea0003c3ffff */
        .type           $_Z17calc_trans_nonisoPdS_S_S_S_S_S_S_S_S_S_S_S_S_S_S_S_S_S_S_S_S_S_S_S_S_S_S_S_S_dddiiiiii$__internal_accurate_pow,@function
        .size           $_Z17calc_trans_nonisoPdS_S_S_S_S_S_S_S_S_S_S_S_S_S_S_S_S_S_S_S_S_S_S_S_S_S_S_S_S_dddiiiiii$__internal_accurate_pow,(.L_x_1101 - $_Z17calc_trans_nonisoPdS_S_S_S_S_S_S_S_S_S_S_S_S_S_S_S_S_S_S_S_S_S_S_S_S_S_S_S_S_dddiiiiii$__internal_accurate_pow)
$_Z17calc_trans_nonisoPdS_S_S_S_S_S_S_S_S_S_S_S_S_S_S_S_S_S_S_S_S_S_S_S_S_S_S_S_S_dddiiiiii$__internal_accurate_pow:
[----:B------:R-:W-:Y:S01]  /*6000*/  ISETP.GT.U32.AND P0, PT, R49, 0xfffff, PT ;  /* 0x000fffff3100780c */ /* 0x000fe20003f04070 */
[----:B------:R-:W-:Y:S01]  /*6010*/  IMAD.MOV.U32 R8, RZ, RZ, R49 ;  /* 0x000000ffff087224 */ /* 0x000fe200078e0031 */
[----:B------:R-:W-:Y:S01]  /*6020*/  MOV R13, 0x3ed0f5d2 ;  /* 0x3ed0f5d2000d7802 */ /* 0x000fe20000000f00 */
[----:B------:R-:W-:Y:S01]  /*6030*/  IMAD.MOV.U32 R12, RZ, RZ, 0x41ad3b5a ;  /* 0x41ad3b5aff0c7424 */ /* 0x000fe200078e00ff */
[----:B------:R-:W-:Y:S01]  /*6040*/  UMOV UR8, 0x7d2cafe2 ;  /* 0x7d2cafe200087882 */ /* 0x000fe20000000000 */
[----:B------:R-:W-:Y:S01]  /*6050*/  UMOV UR9, 0x3eb0f5ff ;  /* 0x3eb0f5ff00097882 */ /* 0x000fe20000000000 */
[----:B------:R-:W-:Y:S01]  /*6060*/  UMOV UR10, 0x3b39803f ;  /* 0x3b39803f000a7882 */ /* 0x000fe20000000000 */
[----:B------:R-:W-:-:S06]  /*6070*/  UMOV UR11, 0x3c7abc9e ;  /* 0x3c7abc9e000b7882 */ /* 0x000fcc0000000000 */
[----:B------:R-:W-:-:S10]  /*6080*/  @!P0 DMUL R6, R48, 1.80143985094819840000e+16 ;  /* 0x4350000030068828 */ /* 0x000fd40000000000 */
[----:B------:R-:W-:Y:S01]  /*6090*/  @!P0 MOV R8, R7 ;  /* 0x0000000700088202 */ /* 0x000fe20000000f00 */
[----:B------:R-:W-:-:S03]  /*60a0*/  @!P0 IMAD.MOV.U32 R48, RZ, RZ, R6 ;  /* 0x000000ffff308224 */ /* 0x000fc600078e0006 */
[----:B------:R-:W-:Y:S01]  /*60b0*/  LOP3.LUT R9, R8, 0x800fffff, RZ, 0xc0, !PT ;  /* 0x800fffff08097812 */ /* 0x000fe200078ec0ff */
[----:B------:R-:W-:Y:S02]  /*60c0*/  IMAD.MOV.U32 R10, RZ, RZ, R48 ;  /* 0x000000ffff0a7224 */ /* 0x000fe400078e0030 */
[----:B------:R-:W-:Y:S01]  /*60d0*/  IMAD.MOV.U32 R8, RZ, RZ, RZ ;  /* 0x000000ffff087224 */ /* 0x000fe200078e00ff */
[----:B------:R-:W-:-:S04]  /*60e0*/  LOP3.LUT R9, R9, 0x3ff00000, RZ, 0xfc, !PT ;  /* 0x3ff0000009097812 */ /* 0x000fc800078efcff */
[----:B------:R-:W-:Y:S01]  /*60f0*/  ISETP.GE.U32.AND P1, PT, R9, 0x3ff6a09f, PT ;  /* 0x3ff6a09f0900780c */ /* 0x000fe20003f26070 */
[----:B------:R-:W-:-:S12]  /*6100*/  IMAD.MOV.U32 R11, RZ, RZ, R9 ;  /* 0x000000ffff0b7224 */ /* 0x000fd800078e0009 */
[----:B------:R-:W-:-:S05]  /*6110*/  @P1 IADD3 R6, PT, PT, R11, -0x100000, RZ ;  /* 0xfff000000b061810 */ /* 0x000fca0007ffe0ff */
[----:B------:R-:W-:Y:S01]  /*6120*/  @P1 IMAD.MOV.U32 R11, RZ, RZ, R6 ;  /* 0x000000ffff0b1224 */ /* 0x000fe200078e0006 */
[----:B------:R-:W-:Y:S02]  /*6130*/  SHF.R.U32.HI R6, RZ, 0x14, R49 ;  /* 0x00000014ff067819 */ /* 0x000fe40000011631 */
[----:B------:R-:W-:-:S03]  /*6140*/  @!P0 LEA.HI R6, R7, 0xffffffca, RZ, 0xc ;  /* 0xffffffca07068811 */ /* 0x000fc600078f60ff */
[C---:B------:R-:W-:Y:S02]  /*6150*/  DADD R44, R10.reuse, 1 ;  /* 0x3ff000000a2c7429 */ /* 0x040fe40000000000 */
[----:B------:R-:W-:Y:S01]  /*6160*/  DADD R10, R10, -1 ;  /* 0xbff000000a0a7429 */ /* 0x000fe20000000000 */
[C---:B------:R-:W-:Y:S01]  /*6170*/  VIADD R7, R6.reuse, 0xfffffc01 ;  /* 0xfffffc0106077836 */ /* 0x040fe20000000000 */
[----:B------:R-:W-:Y:S02]  /*6180*/  @P1 IADD3 R7, PT, PT, R6, -0x3fe, RZ ;  /* 0xfffffc0206071810 */ /* 0x000fe40007ffe0ff */
[----:B------:R-:W0:Y:S02]  /*6190*/  MUFU.RCP64H R9, R45 ;  /* 0x0000002d00097308 */ /* 0x000e240000001800 */
[----:B------:R-:W-:Y:S01]  /*61a0*/  LOP3.LUT R6, R7, 0x80000000, RZ, 0x3c, !PT ;  /* 0x8000000007067812 */ /* 0x000fe200078e3cff */
[----:B------:R-:W-:Y:S01]  /*61b0*/  IMAD.MOV.U32 R7, RZ, RZ, 0x43300000 ;  /* 0x43300000ff077424 */ /* 0x000fe200078e00ff */
        /* <DEDUP_REMOVED lines=38> */
[C---:B------:R-:W-:Y:S01]  /*6420*/  DFMA R48, R8.reuse, R8, -R44 ;  /* 0x000000080830722b */ /* 0x040fe2000000082c */
[----:B------:R-:W-:Y:S01]  /*6430*/  UMOV UR9, 0x43300000 ;  /* 0x4330000000097882 */ /* 0x000fe20000000000 */
[----:B------:R-:W-:Y:S02]  /*6440*/  DMUL R50, R8, R44 ;  /* 0x0000002c08327228 */ /* 0x000fe40000000000 */
[----:B------:R-:W-:Y:S01]  /*6450*/  DADD R6, R6, -UR8 ;  /* 0x8000000806067e29 */ /* 0x000fe20008000000 */
[----:B------:R-:W-:Y:S01]  /*6460*/  UMOV UR8, 0xfefa39ef ;  /* 0xfefa39ef00087882 */ /* 0x000fe20000000000 */
[----:B------:R-:W-:Y:S02]  /*6470*/  UMOV UR9, 0x3fe62e42 ;  /* 0x3fe62e4200097882 */ /* 0x000fe40000000000 */
[----:B------:R-:W-:-:S02]  /*6480*/  DFMA R52, R8, R52, R48 ;  /* 0x000000340834722b */ /* 0x000fc40000000030 */
        /* <DEDUP_REMOVED lines=17> */
[----:B------:R-:W-:-:S08]  /*65a0*/  DADD R12, R12, R14 ;  /* 0x000000000c0c7229 */ /* 0x000fd0000000000e */
[----:B------:R-:W-:-:S08]  /*65b0*/  DADD R14, R10, R12 ;  /* 0x000000000a0e7229 */ /* 0x000fd0000000000c */
[--C-:B------:R-:W-:Y:S02]  /*65c0*/  DFMA R8, R6, UR8, R14.reuse ;  /* 0x0000000806087c2b */ /* 0x100fe4000800000e */
[----:B------:R-:W-:-:S06]  /*65d0*/  DADD R44, R10, -R14 ;  /* 0x000000000a2c7229 */ /* 0x000fcc000000080e */
[----:B------:R-:W-:Y:S02]  /*65e0*/  DFMA R10, R6, -UR8, R8 ;  /* 0x80000008060a7c2b */ /* 0x000fe40008000008 */
[----:B------:R-:W-:-:S06]  /*65f0*/  DADD R44, R12, R44 ;  /* 0x000000000c2c7229 */ /* 0x000fcc000000002c */
[----:B------:R-:W-:-:S08]  /*6600*/  DADD R10, -R14, R10 ;  /* 0x000000000e0a7229 */ /* 0x000fd0000000010a */
[----:B------:R-:W-:Y:S01]  /*6610*/  DADD R12, R44, -R10 ;  /* 0x000000002c0c7229 */ /* 0x000fe2000000080a */
[----:B------:R-:W-:Y:S02]  /*6620*/  IMAD.MOV.U32 R11, RZ, RZ, R47 ;  /* 0x000000ffff0b7224 */ /* 0x000fe400078e002f */
[----:B------:R-:W-:-:S05]  /*6630*/  IMAD.U32 R10, RZ, RZ, UR4 ;  /* 0x00000004ff0a7e24 */ /* 0x000fca000f8e00ff */
[----:B------:R-:W-:Y:S01]  /*6640*/  DFMA R12, R6, UR10, R12 ;  /* 0x0000000a060c7c2b */ /* 0x000fe2000800000c */
[C---:B------:R-:W-:Y:S02]  /*6650*/  SHF.L.U32 R6, R11.reuse, 0x1, RZ ;  /* 0x000000010b067819 */ /* 0x040fe400000006ff */
[----:B------:R-:W-:Y:S02]  /*6660*/  LOP3.LUT R7, R11, 0xff0fffff, RZ, 0xc0, !PT ;  /* 0xff0fffff0b077812 */ /* 0x000fe400078ec0ff */
[----:B------:R-:W-:-:S03]  /*6670*/  ISETP.GT.U32.AND P0, PT, R6, -0x2000001, PT ;  /* 0xfdffffff0600780c */ /* 0x000fc60003f04070 */
[----:B------:R-:W-:Y:S01]  /*6680*/  DADD R14, R8, R12 ;  /* 0x00000000080e7229 */ /* 0x000fe2000000000c */
[----:B------:R-:W-:-:S07]  /*6690*/  SEL R11, R7, R11, P0 ;  /* 0x0000000b070b7207 */ /* 0x000fce0000000000 */
        /* <DEDUP_REMOVED lines=59> */
[----:B------:R-:W-:Y:S02]  /*6a50*/  @!P1 IMAD.IADD R7, R14, 0x1, -R6 ;  /* 0x000000010e079824 */ /* 0x000fe400078e0a06 */
[----:B------:R-:W-:-:S03]  /*6a60*/  @!P1 IMAD.MOV.U32 R6, RZ, RZ, RZ ;  /* 0x000000ffff069224 */ /* 0x000fc600078e00ff */
[----:B------:R-:W-:-:S06]  /*6a70*/  @!P1 LEA R7, R7, 0x3ff00000, 0x14 ;  /* 0x3ff0000007079811 */ /* 0x000fcc00078ea0ff */
[----:B------:R-:W-:-:S11]  /*6a80*/  @!P1 DMUL R12, R8, R6 ;  /* 0x00000006080c9228 */ /* 0x000fd60000000000 */
.L_x_680:
[----:B------:R-:W-:Y:S01]  /*6a90*/  DFMA R10, R10, R12, R12 ;  /* 0x0000000c0a0a722b */ /* 0x000fe2000000000c */
[----:B------:R-:W-:Y:S01]  /*6aa0*/  IMAD.MOV.U32 R47, RZ, RZ, 0x0 ;  /* 0x00000000ff2f7424 */ /* 0x000fe200078e00ff */
[----:B------:R-:W-:-:S08]  /*6ab0*/  DSETP.NEU.AND P0, PT, |R12|, +INF , PT ;  /* 0x7ff000000c00742a */ /* 0x000fd00003f0d200 */
[----:B------:R-:W-:Y:S02]  /*6ac0*/  FSEL R6, R12, R10, !P0 ;  /* 0x0000000a0c067208 */ /* 0x000fe40004000000 */
[----:B------:R-:W-:Y:S01]  /*6ad0*/  FSEL R7, R13, R11, !P0 ;  /* 0x0000000b0d077208 */ /* 0x000fe20004000000 */
[----:B------:R-:W-:Y:S06]  /*6ae0*/  RET.REL.NODEC R46 `(_Z17calc_trans_nonisoPdS_S_S_S_S_S_S_S_S_S_S_S_S_S_S_S_S_S_S_S_S_S_S_S_S_S_S_S_S_dddiiiiii) ;  /* 0xffffff942e447950 */ /* 0x000fec0003c3ffff */
.L_x_681:
        /* <DEDUP_REMOVED lines=9> */
.L_x_1101:


//--------------------- .text._Z14calc_trans_isoPdS_S_S_S_S_S_S_S_S_S_S_S_S_S_dddiiiiii --------------------------
	.section	.text._Z14calc_trans_isoPdS_S_S_S_S_S_S_S_S_S_S_S_S_S_dddiiiiii,"ax",@progbits
	.align	128
        .global         _Z14calc_trans_isoPdS_S_S_S_S_S_S_S_S_S_S_S_S_S_dddiiiiii
        .type           _Z14calc_trans_isoPdS_S_S_S_S_S_S_S_S_S_S_S_S_S_dddiiiiii,@function
        .size           _Z14calc_trans_isoPdS_S_S_S_S_S_S_S_S_S_S_S_S_S_dddiiiiii,(.L_x_1105 - _Z14calc_trans_isoPdS_S_S_S_S_S_S_S_S_S_S_S_S_S_dddiiiiii)
        .other          _Z14calc_trans_isoPdS_S_S_S_S_S_S_S_S_S_S_S_S_S_dddiiiiii,@"STO_CUDA_ENTRY STV_DEFAULT"
_Z14calc_trans_isoPdS_S_S_S_S_S_S_S_S_S_S_S_S_S_dddiiiiii:
.text._Z14calc_trans_isoPdS_S_S_S_S_S_S_S_S_S_S_S_S_S_dddiiiiii:
        /* <DEDUP_REMOVED lines=19> */
[----:B------:R-:W0:Y:S01]  /*0130*/  LDC R2, c[0x0][0x410] ;  /* 0x00010400ff027b82 */ /* 0x000e220000000800 */
[----:B------:R-:W1:Y:S01]  /*0140*/  LDCU.64 UR6, c[0x0][0x358] ;  /* 0x00006b00ff0677ac */ /* 0x000e620008000a00 */
[----:B------:R-:W-:-:S04]  /*0150*/  IMAD R11, R22, UR10, R3 ;  /* 0x0000000a160b7c24 */ /* 0x000fc8000f8e0203 */
[----:B------:R-:W-:Y:S02]  /*0160*/  IMAD R0, R11, UR8, R0 ;  /* 0x000000080b007c24 */ /* 0x000fe4000f8e0200 */
[----:B------:R-:W2:Y:S08]  /*0170*/  LDC.64 R14, c[0x0][0x3c8] ;  /* 0x0000f200ff0e7b82 */ /* 0x000eb00000000a00 */
[----:B------:R-:W3:Y:S01]  /*0180*/  LDC.64 R20, c[0x0][0x3c0] ;  /* 0x0000f000ff147b82 */ /* 0x000ee20000000a00 */
[----:B0-----:R-:W-:-:S07]  /*0190*/  ISETP.NE.AND P1, PT, R2, 0x1, PT ;  /* 0x000000010200780c */ /* 0x001fce0003f25270 */
[----:B------:R-:W0:Y:S01]  /*01a0*/  LDC.64 R12, c[0x0][0x3d0] ;  /* 0x0000f400ff0c7b82 */ /* 0x000e220000000a00 */
[----:B--2---:R-:W-:Y:S01]  /*01b0*/  IMAD.WIDE.U32 R14, R22, 0x8, R14 ;  /* 0x00000008160e7825 */ /* 0x004fe200078e000e */
[----:B------:R-:W-:-:S06]  /*01c0*/  CS2R R24, SRZ ;  /* 0x0000000000187805 */ /* 0x000fcc000001ff00 */
[----:B------:R-:W2:Y:S01]  /*01d0*/  LDC R2, c[0x0][0x420] ;  /* 0x00010800ff027b82 */ /* 0x000ea20000000800 */
[----:B-1----:R-:W4:Y:S01]  /*01e0*/  LDG.E.64 R16, desc[UR6][R14.64] ;  /* 0x000000060e107981 */ /* 0x002f22000c1e1b00 */
[----:B---3--:R-:W-:-:S06]  /*01f0*/  IMAD.WIDE R20, R0, 0x8, R20 ;  /* 0x0000000800147825 */ /* 0x008fcc00078e0214 */
[----:B------:R-:W1:Y:S01]  /*0200*/  @!P1 LDC.64 R4, c[0x0][0x3d8] ;  /* 0x0000f600ff049b82 */ /* 0x000e620000000a00 */
[----:B------:R-:W4:Y:S07]  /*0210*/  LDG.E.64 R8, desc[UR6][R20.64] ;  /* 0x0000000614087981 */ /* 0x000f2e000c1e1b00 */
[----:B------:R-:W3:Y:S01]  /*0220*/  @!P1 LDC.64 R6, c[0x0][0x3e0] ;  /* 0x0000f800ff069b82 */ /* 0x000ee20000000a00 */
[----:B0-----:R-:W-:-:S05]  /*0230*/  IMAD.WIDE.U32 R12, R22, 0x8, R12 ;  /* 0x00000008160c7825 */ /* 0x001fca00078e000c */
[----:B------:R-:W4:Y:S01]  /*0240*/  LDG.E.64 R18, desc[UR6][R12.64] ;  /* 0x000000060c127981 */ /* 0x000f22000c1e1b00 */
[----:B-1----:R-:W-:-:S06]  /*0250*/  @!P1 IMAD.WIDE R4, R11, 0x8, R4 ;  /* 0x000000080b049825 */ /* 0x002fcc00078e0204 */
[----:B------:R-:W4:Y:S01]  /*0260*/  @!P1 LDG.E.64 R4, desc[UR6][R4.64] ;  /* 0x0000000604049981 */ /* 0x000f22000c1e1b00 */
[----:B---3--:R-:W-:-:S06]  /*0270*/  @!P1 IMAD.WIDE R6, R11, 0x8, R6 ;  /* 0x000000080b069825 */ /* 0x008fcc00078e0206 */
[----:B------:R-:W3:Y:S01]  /*0280*/  @!P1 LDG.E.64 R6, desc[UR6][R6.64] ;  /* 0x0000000606069981 */ /* 0x000ee2000c1e1b00 */
[----:B--2---:R-:W-:Y:S01]  /*0290*/  ISETP.NE.AND P0, PT, R2, 0x1, PT ;  /* 0x000000010200780c */ /* 0x004fe20003f05270 */
[----:B------:R-:W0:-:S12]  /*02a0*/  LDCU.64 UR4, c[0x0][0x3f8] ;  /* 0x00007f00ff0477ac */ /* 0x000e180008000a00 */
[----:B------:R-:W1:Y:S01]  /*02b0*/  @!P0 LDC.64 R2, c[0x0][0x3f0] ;  /* 0x0000fc00ff028b82 */ /* 0x000e620000000a00 */
[----:B0-----:R-:W-:Y:S02]  /*02c0*/  IMAD.U32 R10, RZ, RZ, UR4 ;  /* 0x00000004ff0a7e24 */ /* 0x001fe4000f8e00ff */
[----:B-1----:R-:W-:-:S04]  /*02d0*/  @!P0 IMAD.WIDE R2, R11, 0x8, R2 ;  /* 0x000000080b028825 */ /* 0x002fc800078e0202 */
[----:B------:R-:W-:-:S06]  /*02e0*/  IMAD.U32 R11, RZ, RZ, UR5 ;  /* 0x00000005ff0b7e24 */ /* 0x000fcc000f8e00ff */
[----:B------:R0:W5:Y:S01]  /*02f0*/  @!P0 LDG.E.64 R10, desc[UR6][R2.64] ;  /* 0x00000006020a8981 */ /* 0x000162000c1e1b00 */
[----:B------:R-:W-:Y:S01]  /*0300*/  BSSY.RECONVERGENT B0, `(.L_x_682) ;  /* 0x0000018000007945 */ /* 0x000fe20003800200 */
[----:B----4-:R-:W-:Y:S02]  /*0310*/  DADD R8, R8, R16 ;  /* 0x0000000008087229 */ /* 0x010fe40000000010 */
[----:B---3--:R-:W-:-:S08]  /*0320*/  @!P1 DADD R24, R4, R6 ;  /* 0x0000000004189229 */ /* 0x008fd00000000006 */
[----:B------:R-:W-:-:S06]  /*0330*/  DFMA R18, R8, R18, R24 ;  /* 0x000000120812722b */ /* 0x000fcc0000000018 */
[----:B------:R-:W1:Y:S01]  /*0340*/  MUFU.RCP64H R5, R19 ;  /* 0x0000001300057308 */ /* 0x000e620000001800 */
[----:B------:R-:W-:-:S06]  /*0350*/  IMAD.MOV.U32 R4, RZ, RZ, 0x1 ;  /* 0x00000001ff047424 */ /* 0x000fcc00078e00ff */
[----:B-1----:R-:W-:-:S08]  /*0360*/  DFMA R6, -R18, R4, 1 ;  /* 0x3ff000001206742b */ /* 0x002fd00000000104 */
[----:B------:R-:W-:-:S08]  /*0370*/  DFMA R6, R6, R6, R6 ;  /* 0x000000060606722b */ /* 0x000fd00000000006 */
[----:B------:R-:W-:-:S08]  /*0380*/  DFMA R6, R4, R6, R4 ;  /* 0x000000060406722b */ /* 0x000fd00000000004 */
[----:B------:R-:W-:-:S08]  /*0390*/  DFMA R4, -R18, R6, 1 ;  /* 0x3ff000001204742b */ /* 0x000fd00000000106 */
[----:B------:R-:W-:-:S08]  /*03a0*/  DFMA R4, R6, R4, R6 ;  /* 0x000000040604722b */ /* 0x000fd00000000006 */
[----:B0-----:R-:W-:-:S08]  /*03b0*/  DMUL R2, R4, R24 ;  /* 0x0000001804027228 */ /* 0x001fd00000000000 */
        /* <DEDUP_REMOVED lines=9> */
[----:B-----5:R-:W-:Y:S05]  /*0450*/  CALL.REL.NOINC `($__internal_16_$__cuda_sm20_div_rn_f64_full) ;  /* 0x0000002800687944 */ /* 0x020fea0003c00000 */
[----:B------:R-:W-:Y:S01]  /*0460*/  MOV R2, R6 ;  /* 0x0000000600027202 */ /* 0x000fe20000000f00 */
[----:B------:R-:W-:-:S07]  /*0470*/  IMAD.MOV.U32 R3, RZ, RZ, R7 ;  /* 0x000000ffff037224 */ /* 0x000fce00078e0007 */
.L_x_683:
[----:B------:R-:W-:Y:S05]  /*0480*/  BSYNC.RECONVERGENT B0 ;  /* 0x0000000000007941 */ /* 0x000fea0003800200 */
.L_x_682:
[----:B------:R-:W0:Y:S08]  /*0490*/  LDC.64 R4, c[0x0][0x3e8] ;  /* 0x0000fa00ff047b82 */ /* 0x000e300000000a00 */
[----:B------:R-:W1:Y:S01]  /*04a0*/  LDC.64 R6, c[0x0][0x3b8] ;  /* 0x0000ee00ff067b82 */ /* 0x000e620000000a00 */
[----:B0-----:R-:W-:-:S05]  /*04b0*/  IMAD.WIDE R4, R0, 0x8, R4 ;  /* 0x0000000800047825 */ /* 0x001fca00078e0204 */
[----:B------:R0:W-:Y:S04]  /*04c0*/  STG.E.64 desc[UR6][R4.64], R2 ;  /* 0x0000000204007986 */ /* 0x0001e8000c101b06 */
[----:B------:R-:W2:Y:S01]  /*04d0*/  LDG.E.64 R18, desc[UR6][R12.64] ;  /* 0x000000060c127981 */ /* 0x000ea2000c1e1b00 */
[----:B-1----:R-:W-:-:S03]  /*04e0*/  IMAD.WIDE.U32 R22, R22, 0x8, R6 ;  /* 0x0000000816167825 */ /* 0x002fc600078e0006 */
[----:B------:R-:W3:Y:S04]  /*04f0*/  LDG.E.64 R20, desc[UR6][R20.64] ;  /* 0x0000000614147981 */ /* 0x000ee8000c1e1b00 */
[----:B------:R-:W3:Y:S04]  /*0500*/  LDG.E.64 R14, desc[UR6][R14.64] ;  /* 0x000000060e0e7981 */ /* 0x000ee8000c1e1b00 */
[----:B------:R-:W5:Y:S01]  /*0510*/  LDG.E.64 R22, desc[UR6][R22.64] ;  /* 0x0000000616167981 */ /* 0x000f62000c1e1b00 */
[----:B------:R-:W-:Y:S01]  /*0520*/  IMAD.MOV.U32 R6, RZ, RZ, 0x1 ;  /* 0x00000001ff067424 */ /* 0x000fe200078e00ff */
[----:B------:R-:W-:Y:S01]  /*0530*/  FSETP.GEU.AND P1, PT, |R25|, 6.5827683646048100446e-37, PT ;  /* 0x036000001900780b */ /* 0x000fe20003f2e200 */
[----:B------:R-:W-:Y:S01]  /*0540*/  BSSY.RECONVERGENT B0, `(.L_x_684) ;  /* 0x0000012000007945 */ /* 0x000fe20003800200 */
[----:B--2---:R-:W1:Y:S01]  /*0550*/  MUFU.RCP64H R7, R19 ;  /* 0x0000001300077308 */ /* 0x004e620000001800 */
[----:B---3--:R-:W-:-:S02]  /*0560*/  DADD R12, R20, R14 ;  /* 0x00000000140c7229 */ /* 0x008fc4000000000e */
[----:B-1----:R-:W-:-:S08]  /*0570*/  DFMA R8, -R18, R6, 1 ;  /* 0x3ff000001208742b */ /* 0x002fd00000000106 */
[----:B------:R-:W-:-:S08]  /*0580*/  DFMA R8, R8, R8, R8 ;  /* 0x000000080808722b */ /* 0x000fd00000000008 */
[----:B------:R-:W-:-:S08]  /*0590*/  DFMA R8, R6, R8, R6 ;  /* 0x000000080608722b */ /* 0x000fd00000000006 */
[----:B0-----:R-:W-:-:S08]  /*05a0*/  DFMA R4, -R18, R8, 1 ;  /* 0x3ff000001204742b */ /* 0x001fd00000000108 */
        /* <DEDUP_REMOVED lines=10> */
[----:B-----5:R-:W-:Y:S05]  /*0650*/  CALL.REL.NOINC `($__internal_16_$__cuda_sm20_div_rn_f64_full) ;  /* 0x0000002400e87944 */ /* 0x020fea0003c00000 */
.L_x_685:
[----:B------:R-:W-:Y:S05]  /*0660*/  BSYNC.RECONVERGENT B0 ;  /* 0x0000000000007941 */ /* 0x000fea0003800200 */
.L_x_684:
        /* <DEDUP_REMOVED lines=22> */
[----:B------:R-:W-:Y:S05]  /*07d0*/  CALL.REL.NOINC `($__internal_15_$__cuda_sm20_dblrcp_rn_slowpath_v3) ;  /* 0x0000002000e07944 */ /* 0x000fea0003c00000 */
.L_x_686:
        /* <DEDUP_REMOVED lines=16> */
[----:B------:R-:W-:Y:S01]  /*08e0*/  IADD3 R25, PT, PT, R17, -0x100000, RZ ;  /* 0xfff0000011197810 */ /* 0x000fe20007ffe0ff */
[----:B------:R-:W-:-:S05]  /*08f0*/  IMAD.MOV.U32 R24, RZ, RZ, R16 ;  /* 0x000000ffff187224 */ /* 0x000fca00078e0010 */
[----:B------:R-:W-:-:S08]  /*0900*/  DFMA R26, R18, -R18, R20 ;  /* 0x80000012121a722b */ /* 0x000fd00000000014 */
[----:B------:R-:W-:Y:S01]  /*0910*/  DFMA R8, R26, R24, R18 ;  /* 0x000000181a08722b */ /* 0x000fe20000000012 */
[----:B------:R-:W-:Y:S10]  /*0920*/  @!P0 BRA `(.L_x_688) ;  /* 0x0000000000248947 */ /* 0x000ff40003800000 */
[----:B------:R-:W-:Y:S01]  /*0930*/  IMAD.MOV.U32 R8, RZ, RZ, R16 ;  /* 0x000000ffff087224 */ /* 0x000fe200078e0010 */
[----:B------:R-:W-:Y:S01]  /*0940*/  MOV R9, R25 ;  /* 0x0000001900097202 */ /* 0x000fe20000000f00 */
[----:B------:R-:W-:Y:S02]  /*0950*/  IMAD.MOV.U32 R17, RZ, RZ, R27 ;  /* 0x000000ffff117224 */ /* 0x000fe400078e001b */
[----:B------:R-:W-:Y:S02]  /*0960*/  IMAD.MOV.U32 R16, RZ, RZ, R26 ;  /* 0x000000ffff107224 */ /* 0x000fe400078e001a */
[----:B------:R-:W-:Y:S01]  /*0970*/  IMAD.MOV.U32 R27, RZ, RZ, R6 ;  /* 0x000000ffff1b7224 */ /* 0x000fe200078e0006 */
[----:B------:R-:W-:Y:S01]  /*0980*/  MOV R6, 0x9c0 ;  /* 0x000009c000067802 */ /* 0x000fe20000000f00 */
[----:B------:R-:W-:Y:S02]  /*0990*/  IMAD.MOV.U32 R26, RZ, RZ, R20 ;  /* 0x000000ffff1a7224 */ /* 0x000fe400078e0014 */
[----:B------:R-:W-:-:S07]  /*09a0*/  IMAD.MOV.U32 R7, RZ, RZ, R21 ;  /* 0x000000ffff077224 */ /* 0x000fce00078e0015 */
[----:B------:R-:W-:Y:S05]  /*09b0*/  CALL.REL.NOINC `($__internal_17_$__cuda_sm20_dsqrt_rn_f64_mediumpath_v1) ;  /* 0x00000028009c7944 */ /* 0x000fea0003c00000 */
.L_x_688:
[----:B------:R-:W-:Y:S05]  /*09c0*/  BSYNC.RECONVERGENT B0 ;  /* 0x0000000000007941 */ /* 0x000fea0003800200 */
.L_x_687:
        /* <DEDUP_REMOVED lines=48> */
[----:B------:R-:W-:Y:S02]  /*0cd0*/  IMAD R23, R6, 0x100000, R17 ;  /* 0x0010000006177824 */ /* 0x000fe400078e0211 */
[----:B------:R-:W-:Y:S01]  /*0ce0*/  IMAD.MOV.U32 R22, RZ, RZ, R16 ;  /* 0x000000ffff167224 */ /* 0x000fe200078e0010 */
[----:B-1----:R-:W-:Y:S06]  /*0cf0*/  @!P0 BRA `(.L_x_690) ;  /* 0x0000000000348947 */ /* 0x002fec0003800000 */
        /* <DEDUP_REMOVED lines=13> */
.L_x_690:
[----:B------:R-:W-:Y:S05]  /*0dd0*/  BSYNC.RECONVERGENT B0 ;  /* 0x0000000000007941 */ /* 0x000fea0003800200 */
.L_x_689:
        /* <DEDUP_REMOVED lines=13> */
[----:B------:R-:W-:Y:S05]  /*0eb0*/  CALL.REL.NOINC `($_Z14calc_trans_isoPdS_S_S_S_S_S_S_S_S_S_S_S_S_S_dddiiiiii$__internal_accurate_pow) ;  /* 0x0000002400fc7944 */ /* 0x000fea0003c00000 */
[----:B------:R-:W-:Y:S05]  /*0ec0*/  BSYNC.RECONVERGENT B1 ;  /* 0x0000000000017941 */ /* 0x000fea0003800200 */
.L_x_693:
        /* <DEDUP_REMOVED lines=12> */
[----:B------:R-:W-:-:S02]  /*0f90*/  IMAD.MOV.U32 R5, RZ, RZ, 0x3ff39999 ;  /* 0x3ff39999ff057424 */ /* 0x000fc400078e00ff */
[----:B------:R-:W-:Y:S01]  /*0fa0*/  IMAD.MOV.U32 R39, RZ, RZ, 0x40000000 ;  /* 0x40000000ff277424 */ /* 0x000fe200078e00ff */
        /* <DEDUP_REMOVED lines=18> */
[----:B------:R-:W-:Y:S05]  /*10d0*/  CALL.REL.NOINC `($_Z14calc_trans_isoPdS_S_S_S_S_S_S_S_S_S_S_S_S_S_dddiiiiii$__internal_accurate_pow) ;  /* 0x0000002400747944 */ /* 0x000fea0003c00000 */
[----:B------:R-:W-:Y:S05]  /*10e0*/  BSYNC.RECONVERGENT B1 ;  /* 0x0000000000017941 */ /* 0x000fea0003800200 */
.L_x_694:
[C---:B------:R-:W-:Y:S01]  /*10f0*/  DADD R4, R2.reuse, 2 ;  /* 0x4000000002047429 */ /* 0x040fe20000000000 */
[----:B------:R-:W-:Y:S01]  /*1100*/  UMOV UR8, 0x64ece9a3 ;  /* 0x64ece9a300087882 */ /* 0x000fe20000000000 */
[----:B------:R-:W-:Y:S01]  /*1110*/  DSETP.NEU.AND P0, PT, R2, +INF , PT ;  /* 0x7ff000000200742a */ /* 0x000fe20003f0d000 */
[----:B------:R-:W-:Y:S01]  /*1120*/  UMOV UR9, 0x3fac9470 ;  /* 0x3fac947000097882 */ /* 0x000fe20000000000 */
[----:B------:R-:W-:-:S06]  /*1130*/  IMAD.MOV.U32 R6, RZ, RZ, 0x80000 ;  /* 0x00080000ff067424 */ /* 0x000fcc00078e00ff */
[----:B------:R-:W-:-:S04]  /*1140*/  LOP3.LUT R4, R5, 0x7ff00000, RZ, 0xc0, !PT ;  /* 0x7ff0000005047812 */ /* 0x000fc800078ec0ff */
[----:B------:R-:W-:-:S13]  /*1150*/  ISETP.NE.OR P0, PT, R4, 0x7ff00000, P0 ;  /* 0x7ff000000400780c */ /* 0x000fda0000705670 */
        /* <DEDUP_REMOVED lines=12> */
.L_x_692:
[----:B------:R-:W-:Y:S05]  /*1220*/  BSYNC.RECONVERGENT B0 ;  /* 0x0000000000007941 */ /* 0x000fea0003800200 */
.L_x_691:
[----:B------:R-:W-:Y:S01]  /*1230*/  DMUL R18, R12, R4 ;  /* 0x000000040c127228 */ /* 0x000fe20000000000 */
[----:B------:R-:W-:Y:S01]  /*1240*/  IMAD.MOV.U32 R6, RZ, RZ, 0x1 ;  /* 0x00000001ff067424 */ /* 0x000fe200078e00ff */
        /* <DEDUP_REMOVED lines=19> */
[----:B------:R-:W-:Y:S05]  /*1380*/  CALL.REL.NOINC `($__internal_16_$__cuda_sm20_div_rn_f64_full) ;  /* 0x00000018009c7944 */ /* 0x000fea0003c00000 */
.L_x_696:
[----:B------:R-:W-:Y:S05]  /*1390*/  BSYNC.RECONVERGENT B0 ;  /* 0x0000000000007941 */ /* 0x000fea0003800200 */
.L_x_695:
        /* <DEDUP_REMOVED lines=23> */
[----:B------:R-:W-:Y:S05]  /*1510*/  CALL.REL.NOINC `($__internal_17_$__cuda_sm20_dsqrt_rn_f64_mediumpath_v1) ;  /* 0x0000001c00c47944 */ /* 0x000fea0003c00000 */
[----:B------:R-:W-:Y:S02]  /*1520*/  IMAD.MOV.U32 R42, RZ, RZ, R8 ;  /* 0x000000ffff2a7224 */ /* 0x000fe400078e0008 */
[----:B------:R-:W-:-:S07]  /*1530*/  IMAD.MOV.U32 R43, RZ, RZ, R9 ;  /* 0x000000ffff2b7224 */ /* 0x000fce00078e0009 */
.L_x_698:
[----:B------:R-:W-:Y:S05]  /*1540*/  BSYNC.RECONVERGENT B0 ;  /* 0x0000000000007941 */ /* 0x000fea0003800200 */
.L_x_697:
[----:B------:R-:W-:Y:S01]  /*1550*/  DSETP.GE.AND P0, PT, R10, RZ, PT ;  /* 0x000000ff0a00722a */ /* 0x000fe20003f06000 */
[----:B------:R-:W-:Y:S01]  /*1560*/  BSSY.RECONVERGENT B0, `(.L_x_699) ;  /* 0x0000042000007945 */ /* 0x000fe20003800200 */
[----:B------:R-:W-:Y:S01]  /*1570*/  DADD R42, -R42, 1 ;  /* 0x3ff000002a2a7429 */ /* 0x000fe20000000100 */
[----:B------:R-:W-:Y:S01]  /*1580*/  MOV R4, 0x0 ;  /* 0x0000000000047802 */ /* 0x000fe20000000f00 */
[----:B------:R-:W-:Y:S02]  /*1590*/  IMAD.MOV.U32 R5, RZ, RZ, 0x3ff00000 ;  /* 0x3ff00000ff057424 */ /* 0x000fe400078e00ff */
[----:B------:R-:W-:-:S06]  /*15a0*/  DSETP.LEU.OR P0, PT, R2, RZ, !P0 ;  /* 0x000000ff0200722a */ /* 0x000fcc000470b400 */
[----:B------:R-:W-:-:S13]  /*15b0*/  ISETP.NE.OR P0, PT, R24, 0x1, P0 ;  /* 0x000000011800780c */ /* 0x000fda0000705670 */
[----:B------:R-:W-:Y:S05]  /*15c0*/  @P0 BRA `(.L_x_700) ;  /* 0x0000000000ec0947 */ /* 0x000fea0003800000 */
[----:B------:R-:W-:Y:S01]  /*15d0*/  DADD R40, -RZ, |R10| ;  /* 0x00000000ff287229 */ /* 0x000fe2000000050a */
[----:B------:R-:W-:Y:S01]  /*15e0*/  BSSY.RECONVERGENT B1, `(.L_x_701) ;  /* 0x0000004000017945 */ /* 0x000fe20003800200 */
[----:B------:R-:W-:Y:S01]  /*15f0*/  IMAD.MOV.U32 R39, RZ, RZ, 0x40000000 ;  /* 0x40000000ff277424 */ /* 0x000fe200078e00ff */
[----:B------:R-:W-:-:S08]  /*1600*/  MOV R38, 0x1620 ;  /* 0x0000162000267802 */ /* 0x000fd00000000f00 */
[----:B------:R-:W-:Y:S05]  /*1610*/  CALL.REL.NOINC `($_Z14calc_trans_isoPdS_S_S_S_S_S_S_S_S_S_S_S_S_S_dddiiiiii$__internal_accurate_pow) ;  /* 0x0000002000247944 */ /* 0x000fea0003c00000 */
[----:B------:R-:W-:Y:S05]  /*1620*/  BSYNC.RECONVERGENT B1 ;  /* 0x0000000000017941 */ /* 0x000fea0003800200 */
.L_x_701:
        /* <DEDUP_REMOVED lines=34> */
.L_x_702:
[C---:B------:R-:W-:Y:S01]  /*1850*/  DADD R4, R2.reuse, 2 ;  /* 0x4000000002047429 */ /* 0x040fe20000000000 */
[----:B------:R-:W-:Y:S01]  /*1860*/  UMOV UR8, 0x64ece9a3 ;  /* 0x64ece9a300087882 */ /* 0x000fe20000000000 */
[----:B------:R-:W-:Y:S01]  /*1870*/  DSETP.NEU.AND P0, PT, R2, +INF , PT ;  /* 0x7ff000000200742a */ /* 0x000fe20003f0d000 */
[----:B------:R-:W-:Y:S01]  /*1880*/  UMOV UR9, 0x3fac9470 ;  /* 0x3fac947000097882 */ /* 0x000fe20000000000 */
[----:B------:R-:W-:-:S06]  /*1890*/  MOV R6, 0x80000 ;  /* 0x0008000000067802 */ /* 0x000fcc0000000f00 */
[----:B------:R-:W-:-:S04]  /*18a0*/  LOP3.LUT R4, R5, 0x7ff00000, RZ, 0xc0, !PT ;  /* 0x7ff0000005047812 */ /* 0x000fc800078ec0ff */
[----:B------:R-:W-:-:S13]  /*18b0*/  ISETP.NE.OR P0, PT, R4, 0x7ff00000, P0 ;  /* 0x7ff000000400780c */ /* 0x000fda0000705670 */
        /* <DEDUP_REMOVED lines=12> */
.L_x_700:
[----:B------:R-:W-:Y:S05]  /*1980*/  BSYNC.RECONVERGENT B0 ;  /* 0x0000000000007941 */ /* 0x000fea0003800200 */
.L_x_699:
        /* <DEDUP_REMOVED lines=15> */
[----:B------:R-:W-:Y:S01]  /*1a80*/  FSETP.GT.AND P0, PT, |R2|, 1.469367938527859385e-39, PT ;  /* 0x001000000200780b */ /* 0x000fe20003f04200 */
[----:B------:R-:W-:-:S12]  /*1a90*/  DMUL R2, R42, 0.5 ;  /* 0x3fe000002a027828 */ /* 0x000fd80000000000 */
[----:B------:R-:W-:Y:S05]  /*1aa0*/  @P0 BRA P1, `(.L_x_704) ;  /* 0x0000000000100947 */ /* 0x000fea0000800000 */
[----:B------:R-:W-:Y:S01]  /*1ab0*/  IMAD.MOV.U32 R6, RZ, RZ, R10 ;  /* 0x000000ffff067224 */ /* 0x000fe200078e000a */
[----:B------:R-:W-:Y:S01]  /*1ac0*/  MOV R4, 0x1af0 ;  /* 0x00001af000047802 */ /* 0x000fe20000000f00 */
[----:B------:R-:W-:-:S07]  /*1ad0*/  IMAD.MOV.U32 R7, RZ, RZ, R11 ;  /* 0x000000ffff077224 */ /* 0x000fce00078e000b */
[----:B------:R-:W-:Y:S05]  /*1ae0*/  CALL.REL.NOINC `($__internal_16_$__cuda_sm20_div_rn_f64_full) ;  /* 0x0000001000c47944 */ /* 0x000fea0003c00000 */
.L_x_704:
[----:B------:R-:W-:Y:S05]  /*1af0*/  BSYNC.RECONVERGENT B0 ;  /* 0x0000000000007941 */ /* 0x000fea0003800200 */
.L_x_703:
        /* <DEDUP_REMOVED lines=22> */
[----:B------:R-:W-:Y:S02]  /*1c60*/  IMAD.MOV.U32 R27, RZ, RZ, R4 ;  /* 0x000000ffff1b7224 */ /* 0x000fe400078e0004 */
[----:B------:R-:W-:-:S07]  /*1c70*/  IMAD.MOV.U32 R9, RZ, RZ, R11 ;  /* 0x000000ffff097224 */ /* 0x000fce00078e000b */
[----:B------:R-:W-:Y:S05]  /*1c80*/  CALL.REL.NOINC `($__internal_17_$__cuda_sm20_dsqrt_rn_f64_mediumpath_v1) ;  /* 0x0000001400e87944 */ /* 0x000fea0003c00000 */
.L_x_706:
[----:B------:R-:W-:Y:S05]  /*1c90*/  BSYNC.RECONVERGENT B0 ;  /* 0x0000000000007941 */ /* 0x000fea0003800200 */
.L_x_705:
[----:B------:R-:W-:Y:S01]  /*1ca0*/  DADD R8, R8, 1 ;  /* 0x3ff0000008087429 */ /* 0x000fe20000000000 */
[----:B------:R-:W0:Y:S01]  /*1cb0*/  LDC.64 R18, c[0x0][0x390] ;  /* 0x0000e400ff127b82 */ /* 0x000e220000000a00 */
[----:B------:R-:W-:Y:S01]  /*1cc0*/  DMUL R6, R22, R22 ;  /* 0x0000001616067228 */ /* 0x000fe20000000000 */
[----:B------:R-:W1:Y:S01]  /*1cd0*/  LDCU.64 UR8, c[0x0][0x408] ;  /* 0x00008100ff0877ac */ /* 0x000e620008000a00 */
[----:B------:R-:W-:Y:S01]  /*1ce0*/  DMUL R4, R2, R2 ;  /* 0x0000000202047228 */ /* 0x000fe20000000000 */
[----:B------:R-:W-:Y:S01]  /*1cf0*/  BSSY.RECONVERGENT B0, `(.L_x_707) ;  /* 0x0000016000007945 */ /* 0x000fe20003800200 */
[----:B------:R-:W-:Y:S01]  /*1d00*/  DADD R20, R20, -1 ;  /* 0xbff0000014147429 */ /* 0x000fe20000000000 */
[----:B------:R-:W-:Y:S01]  /*1d10*/  IMAD.MOV.U32 R39, RZ, RZ, -0x40000000 ;  /* 0xc0000000ff277424 */ /* 0x000fe200078e00ff */
[----:B------:R-:W-:Y:S01]  /*1d20*/  DMUL R8, R8, 0.5 ;  /* 0x3fe0000008087828 */ /* 0x000fe20000000000 */
[----:B------:R-:W2:Y:S01]  /*1d30*/  LDC.64 R24, c[0x0][0x398] ;  /* 0x0000e600ff187b82 */ /* 0x000ea20000000a00 */
[----:B------:R-:W-:-:S06]  /*1d40*/  MOV R38, 0x1e50 ;  /* 0x00001e5000267802 */ /* 0x000fcc0000000f00 */
[-C--:B------:R-:W-:Y:S01]  /*1d50*/  DMUL R10, R8, R8.reuse ;  /* 0x00000008080a7228 */ /* 0x080fe20000000000 */
[----:B------:R-:W3:Y:S01]  /*1d60*/  LDC.64 R26, c[0x0][0x3a0] ;  /* 0x0000e800ff1a7b82 */ /* 0x000ee20000000a00 */
[----:B------:R-:W-:Y:S02]  /*1d70*/  DMUL R2, R2, R8 ;  /* 0x0000000802027228 */ /* 0x000fe40000000000 */
[----:B------:R-:W-:Y:S02]  /*1d80*/  DADD R8, -R6, 1 ;  /* 0x3ff0000006087429 */ /* 0x000fe40000000100 */
[----:B-1----:R-:W-:Y:S02]  /*1d90*/  DADD R40, -RZ, |UR8| ;  /* 0x40000008ff287e29 */ /* 0x002fe40008000100 */
[C-C-:B------:R-:W-:Y:S02]  /*1da0*/  DADD R16, R4.reuse, -R10.reuse ;  /* 0x0000000004107229 */ /* 0x140fe4000000080a */
[----:B------:R-:W-:-:S02]  /*1db0*/  DFMA R4, R4, R6, -R10 ;  /* 0x000000060404722b */ /* 0x000fc4000000080a */
[----:B------:R-:W-:Y:S01]  /*1dc0*/  DMUL R8, R2, R8 ;  /* 0x0000000802087228 */ /* 0x000fe20000000000 */
[----:B0-----:R-:W-:-:S03]  /*1dd0*/  IMAD.WIDE R2, R0, 0x8, R18 ;  /* 0x0000000800027825 */ /* 0x001fc600078e0212 */
[----:B------:R-:W-:Y:S01]  /*1de0*/  DMUL R16, R16, R22 ;  /* 0x0000001610107228 */ /* 0x000fe20000000000 */
[C---:B--2---:R-:W-:Y:S01]  /*1df0*/  IMAD.WIDE R6, R0.reuse, 0x8, R24 ;  /* 0x0000000800067825 */ /* 0x044fe200078e0218 */
[----:B------:R0:W-:Y:S04]  /*1e00*/  STG.E.64 desc[UR6][R2.64], R4 ;  /* 0x0000000402007986 */ /* 0x0001e8000c101b06 */
[----:B------:R0:W-:Y:S01]  /*1e10*/  STG.E.64 desc[UR6][R6.64], R8 ;  /* 0x0000000806007986 */ /* 0x0001e2000c101b06 */
[----:B---3--:R-:W-:-:S05]  /*1e20*/  IMAD.WIDE R10, R0, 0x8, R26 ;  /* 0x00000008000a7825 */ /* 0x008fca00078e021a */
[----:B------:R0:W-:Y:S02]  /*1e30*/  STG.E.64 desc[UR6][R10.64], R16 ;  /* 0x000000100a007986 */ /* 0x0001e4000c101b06 */
[----:B0-----:R-:W-:Y:S05]  /*1e40*/  CALL.REL.NOINC `($_Z14calc_trans_isoPdS_S_S_S_S_S_S_S_S_S_S_S_S_S_dddiiiiii$__internal_accurate_pow) ;  /* 0x0000001800187944 */ /* 0x001fea0003c00000 */
[----:B------:R-:W-:Y:S05]  /*1e50*/  BSYNC.RECONVERGENT B0 ;  /* 0x0000000000007941 */ /* 0x000fea0003800200 */
.L_x_707:
        /* <DEDUP_REMOVED lines=12> */
[----:B------:R-:W-:Y:S02]  /*1f20*/  @!P0 IMAD.MOV.U32 R2, RZ, RZ, 0x0 ;  /* 0x00000000ff028424 */ /* 0x000fe400078e00ff */
[----:B------:R-:W-:-:S09]  /*1f30*/  @!P0 IMAD.MOV.U32 R3, RZ, RZ, 0x7ff00000 ;  /* 0x7ff00000ff038424 */ /* 0x000fd200078e00ff */
[----:B------:R-:W-:Y:S05]  /*1f40*/  @P1 BRA `(.L_x_708) ;  /* 0x0000000000141947 */ /* 0x000fea0003800000 */
[----:B------:R-:W-:-:S14]  /*1f50*/  DSETP.NAN.AND P0, PT, R6, R6, PT ;  /* 0x000000060600722a */ /* 0x000fdc0003f08000 */
[----:B------:R-:W-:Y:S01]  /*1f60*/  @P0 DADD R2, R6, -2 ;  /* 0xc000000006020429 */ /* 0x000fe20000000000 */
[----:B------:R-:W-:Y:S10]  /*1f70*/  @P0 BRA `(.L_x_708) ;  /* 0x0000000000080947 */ /* 0x000ff40003800000 */
[----:B------:R-:W-:-:S14]  /*1f80*/  DSETP.NEU.AND P0, PT, |R6|, +INF , PT ;  /* 0x7ff000000600742a */ /* 0x000fdc0003f0d200 */
[----:B------:R-:W-:-:S07]  /*1f90*/  @!P0 CS2R R2, SRZ ;  /* 0x0000000000028805 */ /* 0x000fce000001ff00 */
.L_x_708:
[----:B------:R-:W-:Y:S01]  /*1fa0*/  BSSY.RECONVERGENT B0, `(.L_x_709) ;  /* 0x0000005000007945 */ /* 0x000fe20003800200 */
[----:B------:R-:W-:Y:S01]  /*1fb0*/  MOV R41, R5 ;  /* 0x0000000500297202 */ /* 0x000fe20000000f00 */
[----:B------:R-:W-:Y:S01]  /*1fc0*/  IMAD.MOV.U32 R39, RZ, RZ, -0x40000000 ;  /* 0xc0000000ff277424 */ /* 0x000fe200078e00ff */
[----:B------:R-:W-:-:S07]  /*1fd0*/  MOV R38, 0x1ff0 ;  /* 0x00001ff000267802 */ /* 0x000fce0000000f00 */
[----:B------:R-:W-:Y:S05]  /*1fe0*/  CALL.REL.NOINC `($_Z14calc_trans_isoPdS_S_S_S_S_S_S_S_S_S_S_S_S_S_dddiiiiii$__internal_accurate_pow) ;  /* 0x0000001400b07944 */ /* 0x000fea0003c00000 */
[----:B------:R-:W-:Y:S05]  /*1ff0*/  BSYNC.RECONVERGENT B0 ;  /* 0x0000000000007941 */ /* 0x000fea0003800200 */
.L_x_709:
[----:B------:R-:W0:Y:S08]  /*2000*/  LDC R16, c[0x0][0x404] ;  /* 0x00010100ff107b82 */ /* 0x000e300000000800 */
[----:B------:R-:W1:Y:S08]  /*2010*/  LDC.64 R8, c[0x0][0x400] ;  /* 0x00010000ff087b82 */ /* 0x000e700000000a00 */
[----:B------:R-:W2:Y:S01]  /*2020*/  LDC.64 R6, c[0x0][0x408] ;  /* 0x00010200ff067b82 */ /* 0x000ea20000000a00 */
[----:B0-----:R-:W0:Y:S01]  /*2030*/  MUFU.RCP64H R5, R16 ;  /* 0x0000001000057308 */ /* 0x001e220000001800 */
[----:B------:R-:W-:Y:S01]  /*2040*/  VIADD R4, R16, 0x300402 ;  /* 0x0030040210047836 */ /* 0x000fe20000000000 */
[----:B-1----:R-:W-:-:S02]  /*2050*/  DADD R18, R8, -2 ;  /* 0xc000000008127429 */ /* 0x002fc40000000000 */
[C---:B------:R-:W-:Y:S02]  /*2060*/  DSETP.NEU.AND P0, PT, R8.reuse, RZ, PT ;  /* 0x000000ff0800722a */ /* 0x040fe40003f0d000 */
[----:B------:R-:W-:Y:S02]  /*2070*/  DSETP.NEU.AND P2, PT, R8, 1, PT ;  /* 0x3ff000000800742a */ /* 0x000fe40003f4d000 */
[----:B------:R-:W-:Y:S01]  /*2080*/  IMAD.MOV.U32 R18, RZ, RZ, R24 ;  /* 0x000000ffff127224 */ /* 0x000fe200078e0018 */
[----:B0-----:R-:W-:-:S03]  /*2090*/  DFMA R26, R4, -R8, 1 ;  /* 0x3ff00000041a742b */ /* 0x001fc60000000808 */
[----:B------:R-:W-:Y:S01]  /*20a0*/  LOP3.LUT R11, R19, 0x7ff00000, RZ, 0xc0, !PT ;  /* 0x7ff00000130b7812 */ /* 0x000fe200078ec0ff */
[----:B------:R-:W-:-:S03]  /*20b0*/  IMAD.MOV.U32 R19, RZ, RZ, R25 ;  /* 0x000000ffff137224 */ /* 0x000fc600078e0019 */
[----:B------:R-:W-:Y:S02]  /*20c0*/  ISETP.NE.AND P1, PT, R11, 0x7ff00000, PT ;  /* 0x7ff000000b00780c */ /* 0x000fe40003f25270 */
[----:B------:R-:W-:Y:S01]  /*20d0*/  @!P0 IMAD.MOV.U32 R18, RZ, RZ, 0x0 ;  /* 0x00000000ff128424 */ /* 0x000fe200078e00ff */
[----:B------:R-:W-:Y:S01]  /*20e0*/  DFMA R28, R26, R26, R26 ;  /* 0x0000001a1a1c722b */ /* 0x000fe2000000001a */
[----:B------:R-:W-:-:S07]  /*20f0*/  @!P0 MOV R19, 0x7ff00000 ;  /* 0x7ff0000000138802 */ /* 0x000fce0000000f00 */
[----:B------:R-:W-:Y:S02]  /*2100*/  DFMA R28, R4, R28, R4 ;  /* 0x0000001c041c722b */ /* 0x000fe40000000004 */
[----:B--2---:R-:W-:Y:S09]  /*2110*/  @P1 BRA `(.L_x_710) ;  /* 0x0000000000141947 */ /* 0x004ff20003800000 */
[----:B------:R-:W-:-:S14]  /*2120*/  DSETP.NAN.AND P0, PT, R8, R8, PT ;  /* 0x000000080800722a */ /* 0x000fdc0003f08000 */
[----:B------:R-:W-:Y:S01]  /*2130*/  @P0 DADD R18, R8, -2 ;  /* 0xc000000008120429 */ /* 0x000fe20000000000 */
[----:B------:R-:W-:Y:S10]  /*2140*/  @P0 BRA `(.L_x_710) ;  /* 0x0000000000080947 */ /* 0x000ff40003800000 */
[----:B------:R-:W-:-:S14]  /*2150*/  DSETP.NEU.AND P0, PT, |R8|, +INF , PT ;  /* 0x7ff000000800742a */ /* 0x000fdc0003f0d200 */
[----:B------:R-:W-:-:S07]  /*2160*/  @!P0 CS2R R18, SRZ ;  /* 0x0000000000128805 */ /* 0x000fce000001ff00 */
.L_x_710:
        /* <DEDUP_REMOVED lines=16> */
[----:B0-----:R-:W-:Y:S02]  /*2270*/  IMAD.U32 R8, RZ, RZ, UR4 ;  /* 0x00000004ff087e24 */ /* 0x001fe4000f8e00ff */
[----:B------:R-:W-:-:S07]  /*2280*/  IMAD.U32 R5, RZ, RZ, UR5 ;  /* 0x00000005ff057e24 */ /* 0x000fce000f8e00ff */
[----:B------:R-:W-:Y:S05]  /*2290*/  CALL.REL.NOINC `($__internal_15_$__cuda_sm20_dblrcp_rn_slowpath_v3) ;  /* 0x0000000800307944 */ /* 0x000fea0003c00000 */
[----:B------:R-:W-:Y:S02]  /*22a0*/  IMAD.MOV.U32 R28, RZ, RZ, R4 ;  /* 0x000000ffff1c7224 */ /* 0x000fe400078e0004 */
[----:B------:R-:W-:-:S07]  /*22b0*/  IMAD.MOV.U32 R29, RZ, RZ, R5 ;  /* 0x000000ffff1d7224 */ /* 0x000fce00078e0005 */
.L_x_711:
        /* <DEDUP_REMOVED lines=17> */
[----:B------:R-:W-:Y:S05]  /*23d0*/  CALL.REL.NOINC `($__internal_15_$__cuda_sm20_dblrcp_rn_slowpath_v3) ;  /* 0x0000000400e07944 */ /* 0x000fea0003c00000 */
[----:B------:R-:W-:Y:S02]  /*23e0*/  IMAD.MOV.U32 R30, RZ, RZ, R4 ;  /* 0x000000ffff1e7224 */ /* 0x000fe400078e0004 */
[----:B------:R-:W-:-:S07]  /*23f0*/  IMAD.MOV.U32 R31, RZ, RZ, R5 ;  /* 0x000000ffff1f7224 */ /* 0x000fce00078e0005 */
.L_x_713:
[----:B------:R-:W-:Y:S05]  /*2400*/  BSYNC.RECONVERGENT B0 ;  /* 0x0000000000007941 */ /* 0x000fea0003800200 */
.L_x_712:
[----:B------:R-:W0:Y:S01]  /*2410*/  MUFU.RCP64H R3, R13 ;  /* 0x0000000d00037308 */ /* 0x000e220000001800 */
[----:B------:R-:W-:Y:S01]  /*2420*/  MOV R2, 0x1 ;  /* 0x0000000100027802 */ /* 0x000fe20000000f00 */
        /* <DEDUP_REMOVED lines=21> */
[----:B------:R-:W-:Y:S05]  /*2580*/  CALL.REL.NOINC `($__internal_16_$__cuda_sm20_div_rn_f64_full) ;  /* 0x00000008001c7944 */ /* 0x000fea0003c00000 */
[----:B------:R-:W-:Y:S01]  /*2590*/  IMAD.MOV.U32 R2, RZ, RZ, R6 ;  /* 0x000000ffff027224 */ /* 0x000fe200078e0006 */
[----:B------:R-:W-:-:S07]  /*25a0*/  MOV R3, R7 ;  /* 0x0000000700037202 */ /* 0x000fce0000000f00 */
.L_x_715:
[----:B------:R-:W-:Y:S05]  /*25b0*/  BSYNC.RECONVERGENT B0 ;  /* 0x0000000000007941 */ /* 0x000fea0003800200 */
.L_x_714:
        /* <DEDUP_REMOVED lines=21> */
.L_x_717:
[----:B------:R-:W-:Y:S05]  /*2710*/  BSYNC.RECONVERGENT B0 ;  /* 0x0000000000007941 */ /* 0x000fea0003800200 */
.L_x_716:
[----:B------:R-:W0:Y:S01]  /*2720*/  LDC.64 R8, c[0x0][0x400] ;  /* 0x00010000ff087b82 */ /* 0x000e220000000a00 */
[----:B------:R-:W-:Y:S01]  /*2730*/  ISETP.NE.AND P3, PT, R10, 0x7ff00000, PT ;  /* 0x7ff000000a00780c */ /* 0x000fe20003f65270 */
[----:B------:R-:W-:Y:S01]  /*2740*/  @!P1 IMAD.MOV.U32 R22, RZ, RZ, 0x0 ;  /* 0x00000000ff169424 */ /* 0x000fe200078e00ff */
[----:B------:R-:W-:Y:S01]  /*2750*/  ISETP.NE.AND P2, PT, R11, 0x7ff00000, PT ;  /* 0x7ff000000b00780c */ /* 0x000fe20003f45270 */
[----:B------:R-:W-:-:S04]  /*2760*/  @!P1 IMAD.MOV.U32 R23, RZ, RZ, 0x7ff00000 ;  /* 0x7ff00000ff179424 */ /* 0x000fc800078e00ff */
[----:B------:R-:W1:Y:S01]  /*2770*/  LDC.64 R16, c[0x0][0x408] ;  /* 0x00010200ff107b82 */ /* 0x000e620000000a00 */
[C---:B0-----:R-:W-:Y:S02]  /*2780*/  DSETP.NEU.AND P4, PT, R8.reuse, RZ, PT ;  /* 0x000000ff0800722a */ /* 0x041fe40003f8d000 */
[----:B------:R-:W-:-:S12]  /*2790*/  DSETP.NEU.AND P0, PT, R8, 1, PT ;  /* 0x3ff000000800742a */ /* 0x000fd80003f0d000 */
[----:B------:R-:W-:Y:S01]  /*27a0*/  @!P4 MOV R24, 0x0 ;  /* 0x000000000018c802 */ /* 0x000fe20000000f00 */
        /* <DEDUP_REMOVED lines=8> */
.L_x_718:
[----:B------:R-:W-:Y:S05]  /*2830*/  @P2 BRA `(.L_x_719) ;  /* 0x0000000000142947 */ /* 0x000fea0003800000 */
[----:B------:R-:W-:-:S14]  /*2840*/  DSETP.NAN.AND P1, PT, R8, R8, PT ;  /* 0x000000080800722a */ /* 0x000fdc0003f28000 */
[----:B------:R-:W-:Y:S01]  /*2850*/  @P1 DADD R24, R8, -2 ;  /* 0xc000000008181429 */ /* 0x000fe20000000000 */
[----:B------:R-:W-:Y:S10]  /*2860*/  @P1 BRA `(.L_x_719) ;  /* 0x0000000000081947 */ /* 0x000ff40003800000 */
[----:B------:R-:W-:-:S14]  /*2870*/  DSETP.NEU.AND P1, PT, |R8|, +INF , PT ;  /* 0x7ff000000800742a */ /* 0x000fdc0003f2d200 */
[----:B------:R-:W-:-:S07]  /*2880*/  @!P1 CS2R R24, SRZ ;  /* 0x0000000000189805 */ /* 0x000fce000001ff00 */
.L_x_719:
[----:B------:R-:W-:Y:S01]  /*2890*/  FSEL R18, R24, RZ, P0 ;  /* 0x000000ff18127208 */ /* 0x000fe20000000000 */
[----:B------:R-:W-:Y:S01]  /*28a0*/  DFMA R32, R32, R6, R2 ;  /* 0x000000062020722b */ /* 0x000fe20000000002 */
[----:B------:R-:W-:Y:S01]  /*28b0*/  FSEL R19, R25, 1.875, P0 ;  /* 0x3ff0000019137808 */ /* 0x000fe20000000000 */
[----:B------:R-:W-:Y:S01]  /*28c0*/  DSETP.NEU.AND P0, PT, R16, 1, PT ;  /* 0x3ff000001000742a */ /* 0x000fe20003f0d000 */
[----:B------:R-:W-:Y:S01]  /*28d0*/  FSETP.GEU.AND P1, PT, |R21|, 6.5827683646048100446e-37, PT ;  /* 0x036000001500780b */ /* 0x000fe20003f2e200 */
[----:B------:R-:W-:Y:S01]  /*28e0*/  BSSY.RECONVERGENT B0, `(.L_x_720) ;  /* 0x000001e000007945 */ /* 0x000fe20003800200 */
[----:B------:R-:W-:Y:S02]  /*28f0*/  DADD R28, -R30, R28 ;  /* 0x000000001e1c7229 */ /* 0x000fe4000000011c */
[----:B------:R-:W-:Y:S01]  /*2900*/  DMUL R18, R14, R18 ;  /* 0x000000120e127228 */ /* 0x000fe20000000000 */
[----:B------:R-:W-:Y:S01]  /*2910*/  FSEL R4, R22, RZ, P0 ;  /* 0x000000ff16047208 */ /* 0x000fe20000000000 */
[----:B------:R-:W0:Y:S01]  /*2920*/  LDC.64 R14, c[0x0][0x3a8] ;  /* 0x0000ea00ff0e7b82 */ /* 0x000e220000000a00 */
[----:B------:R-:W-:Y:S01]  /*2930*/  FSEL R5, R23, 1.875, P0 ;  /* 0x3ff0000017057808 */ /* 0x000fe20000000000 */
[----:B------:R-:W-:-:S05]  /*2940*/  DMUL R32, R32, 0.5 ;  /* 0x3fe0000020207828 */ /* 0x000fca0000000000 */
[----:B------:R-:W-:Y:S01]  /*2950*/  DFMA R18, -R12, R18, R4 ;  /* 0x000000120c12722b */ /* 0x000fe20000000104 */
[----:B------:R-:W-:Y:S02]  /*2960*/  IMAD.MOV.U32 R4, RZ, RZ, 0x1 ;  /* 0x00000001ff047424 */ /* 0x000fe400078e00ff */
        /* <DEDUP_REMOVED lines=20> */
[----:B------:R-:W-:Y:S05]  /*2ab0*/  CALL.REL.NOINC `($__internal_16_$__cuda_sm20_div_rn_f64_full) ;  /* 0x0000000000d07944 */ /* 0x000fea0003c00000 */
.L_x_721:
[----:B------:R-:W-:Y:S05]  /*2ac0*/  BSYNC.RECONVERGENT B0 ;  /* 0x0000000000007941 */ /* 0x000fea0003800200 */
.L_x_720:
[----:B------:R-:W-:Y:S01]  /*2ad0*/  DFMA R28, R28, R6, -R2 ;  /* 0x000000061c1c722b */ /* 0x000fe20000000802 */
[----:B------:R-:W0:Y:S07]  /*2ae0*/  LDC.64 R2, c[0x0][0x3b0] ;  /* 0x0000ec00ff027b82 */ /* 0x000e2e0000000a00 */
[----:B------:R-:W-:-:S08]  /*2af0*/  DMUL R28, R28, 0.5 ;  /* 0x3fe000001c1c7828 */ /* 0x000fd00000000000 */
[----:B------:R-:W-:-:S06]  /*2b00*/  DSETP.GEU.AND P0, PT, |R28|, 100000000, PT ;  /* 0x4197d7841c00742a */ /* 0x000fcc0003f0e200 */
[----:B------:R-:W-:Y:S02]  /*2b10*/  FSEL R4, R28, RZ, !P0 ;  /* 0x000000ff1c047208 */ /* 0x000fe40004000000 */
[----:B------:R-:W-:Y:S01]  /*2b20*/  FSEL R5, R29, RZ, !P0 ;  /* 0x000000ff1d057208 */ /* 0x000fe20004000000 */
[----:B0-----:R-:W-:-:S05]  /*2b30*/  IMAD.WIDE R2, R0, 0x8, R2 ;  /* 0x0000000800027825 */ /* 0x001fca00078e0202 */
[----:B------:R-:W-:Y:S01]  /*2b40*/  STG.E.64 desc[UR6][R2.64], R4 ;  /* 0x0000000402007986 */ /* 0x000fe2000c101b06 */
[----:B------:R-:W-:Y:S05]  /*2b50*/  EXIT ;  /* 0x000000000000794d */ /* 0x000fea0003800000 */
        .weak           $__internal_15_$__cuda_sm20_dblrcp_rn_slowpath_v3
        .type           $__internal_15_$__cuda_sm20_dblrcp_rn_slowpath_v3,@function
        .size           $__internal_15_$__cuda_sm20_dblrcp_rn_slowpath_v3,($__internal_16_$__cuda_sm20_div_rn_f64_full - $__internal_15_$__cuda_sm20_dblrcp_rn_slowpath_v3)
$__internal_15_$__cuda_sm20_dblrcp_rn_slowpath_v3:
[----:B------:R-:W-:Y:S01]  /*2b60*/  IMAD.MOV.U32 R4, RZ, RZ, R8 ;  /* 0x000000ffff047224 */ /* 0x000fe200078e0008 */
[----:B------:R-:W-:Y:S05]  /*2b70*/  BSSY.RECONVERGENT B1, `(.L_x_722) ;  /* 0x0000024000017945 */ /* 0x000fea0003800200 */
[----:B------:R-:W-:-:S14]  /*2b80*/  DSETP.GTU.AND P0, PT, |R4|, +INF , PT ;  /* 0x7ff000000400742a */ /* 0x000fdc0003f0c200 */
        /* <DEDUP_REMOVED lines=9> */
[----:B------:R-:W-:Y:S02]  /*2c20*/  VIADD R9, R5, 0xc0200000 ;  /* 0xc020000005097836 */ /* 0x000fe40000000000 */
        /* <DEDUP_REMOVED lines=12> */
.L_x_725:
[----:B------:R-:W-:Y:S01]  /*2cf0*/  DMUL R4, R4, 8.11296384146066816958e+31 ;  /* 0x4690000004047828 */ /* 0x000fe20000000000 */
[----:B------:R-:W-:-:S05]  /*2d00*/  MOV R8, R16 ;  /* 0x0000001000087202 */ /* 0x000fca0000000f00 */
        /* <DEDUP_REMOVED lines=8> */
.L_x_723:
[----:B------:R-:W-:Y:S01]  /*2d90*/  LOP3.LUT R9, R5, 0x80000, RZ, 0xfc, !PT ;  /* 0x0008000005097812 */ /* 0x000fe200078efcff */
[----:B------:R-:W-:-:S07]  /*2da0*/  IMAD.MOV.U32 R8, RZ, RZ, R4 ;  /* 0x000000ffff087224 */ /* 0x000fce00078e0004 */
.L_x_724:
[----:B------:R-:W-:Y:S05]  /*2db0*/  BSYNC.RECONVERGENT B1 ;  /* 0x0000000000017941 */ /* 0x000fea0003800200 */
.L_x_722:
[----:B------:R-:W-:Y:S02]  /*2dc0*/  IMAD.MOV.U32 R7, RZ, RZ, 0x0 ;  /* 0x00000000ff077424 */ /* 0x000fe400078e00ff */
[----:B------:R-:W-:Y:S02]  /*2dd0*/  IMAD.MOV.U32 R4, RZ, RZ, R8 ;  /* 0x000000ffff047224 */ /* 0x000fe400078e0008 */
[----:B------:R-:W-:Y:S01]  /*2de0*/  IMAD.MOV.U32 R5, RZ, RZ, R9 ;  /* 0x000000ffff057224 */ /* 0x000fe200078e0009 */
[----:B------:R-:W-:Y:S06]  /*2df0*/  RET.REL.NODEC R6 `(_Z14calc_trans_isoPdS_S_S_S_S_S_S_S_S_S_S_S_S_S_dddiiiiii) ;  /* 0xffffffd006807950 */ /* 0x000fec0003c3ffff */
        .weak           $__internal_16_$__cuda_sm20_div_rn_f64_full
        .type           $__internal_16_$__cuda_sm20_div_rn_f64_full,@function
        .size           $__internal_16_$__cuda_sm20_div_rn_f64_full,($__internal_17_$__cuda_sm20_dsqrt_rn_f64_mediumpath_v1 - $__internal_16_$__cuda_sm20_div_rn_f64_full)
$__internal_16_$__cuda_sm20_div_rn_f64_full:
[C---:B------:R-:W-:Y:S01]  /*2e00*/  FSETP.GEU.AND P0, PT, |R19|.reuse, 1.469367938527859385e-39, PT ;  /* 0x001000001300780b */ /* 0x040fe20003f0e200 */
[----:B------:R-:W-:Y:S01]  /*2e10*/  IMAD.MOV.U32 R35, RZ, RZ, R7 ;  /* 0x000000ffff237224 */ /* 0x000fe200078e0007 */
[----:B------:R-:W-:Y:S01]  /*2e20*/  LOP3.LUT R16, R19, 0x800fffff, RZ, 0xc0, !PT ;  /* 0x800fffff13107812 */ /* 0x000fe200078ec0ff */
[----:B------:R-:W-:Y:S01]  /*2e30*/  IMAD.MOV.U32 R40, RZ, RZ, 0x1 ;  /* 0x00000001ff287424 */ /* 0x000fe200078e00ff */
[----:B------:R-:W-:Y:S01]  /*2e40*/  MOV R34, R6 ;  /* 0x0000000600227202 */ /* 0x000fe20000000f00 */
[----:B------:R-:W-:Y:S01]  /*2e50*/  BSSY.RECONVERGENT B1, `(.L_x_726) ;  /* 0x0000059000017945 */ /* 0x000fe20003800200 */
[----:B------:R-:W-:Y:S01]  /*2e60*/  LOP3.LUT R17, R16, 0x3ff00000, RZ, 0xfc, !PT ;  /* 0x3ff0000010117812 */ /* 0x000fe200078efcff */
[----:B------:R-:W-:Y:S01]  /*2e70*/  IMAD.MOV.U32 R16, RZ, RZ, R18 ;  /* 0x000000ffff107224 */ /* 0x000fe200078e0012 */
[C---:B------:R-:W-:Y:S02]  /*2e80*/  FSETP.GEU.AND P3, PT, |R35|.reuse, 1.469367938527859385e-39, PT ;  /* 0x001000002300780b */ /* 0x040fe40003f6e200 */
[----:B------:R-:W-:-:S02]  /*2e90*/  LOP3.LUT R5, R35, 0x7ff00000, RZ, 0xc0, !PT ;  /* 0x7ff0000023057812 */ /* 0x000fc400078ec0ff */
[----:B------:R-:W-:Y:S01]  /*2ea0*/  LOP3.LUT R8, R19, 0x7ff00000, RZ, 0xc0, !PT ;  /* 0x7ff0000013087812 */ /* 0x000fe200078ec0ff */
[----:B------:R-:W-:-:S03]  /*2eb0*/  @!P0 DMUL R16, R18, 8.98846567431157953865e+307 ;  /* 0x7fe0000012108828 */ /* 0x000fc60000000000 */
[----:B------:R-:W-:-:S03]  /*2ec0*/  ISETP.GE.U32.AND P2, PT, R5, R8, PT ;  /* 0x000000080500720c */ /* 0x000fc60003f46070 */
[----:B------:R-:W0:Y:S02]  /*2ed0*/  MUFU.RCP64H R41, R17 ;  /* 0x0000001100297308 */ /* 0x000e240000001800 */
[----:B------:R-:W-:Y:S01]  /*2ee0*/  @!P3 LOP3.LUT R6, R19, 0x7ff00000, RZ, 0xc0, !PT ;  /* 0x7ff000001306b812 */ /* 0x000fe200078ec0ff */
[----:B------:R-:W-:Y:S01]  /*2ef0*/  @!P3 IMAD.MOV.U32 R42, RZ, RZ, RZ ;  /* 0x000000ffff2ab224 */ /* 0x000fe200078e00ff */
[----:B------:R-:W-:Y:S02]  /*2f00*/  @!P0 LOP3.LUT R8, R17, 0x7ff00000, RZ, 0xc0, !PT ;  /* 0x7ff0000011088812 */ /* 0x000fe400078ec0ff */
[----:B------:R-:W-:Y:S01]  /*2f10*/  @!P3 ISETP.GE.U32.AND P4, PT, R5, R6, PT ;  /* 0x000000060500b20c */ /* 0x000fe20003f86070 */
[----:B------:R-:W-:-:S05]  /*2f20*/  IMAD.MOV.U32 R6, RZ, RZ, 0x1ca00000 ;  /* 0x1ca00000ff067424 */ /* 0x000fca00078e00ff */
        /* <DEDUP_REMOVED lines=8> */
[----:B------:R-:W-:Y:S01]  /*2fb0*/  IMAD.MOV.U32 R36, RZ, RZ, R34 ;  /* 0x000000ffff247224 */ /* 0x000fe200078e0022 */
[----:B------:R-:W-:-:S05]  /*2fc0*/  MOV R7, R5 ;  /* 0x0000000500077202 */ /* 0x000fca0000000f00 */
[----:B------:R-:W-:Y:S02]  /*2fd0*/  DFMA R38, R40, -R16, 1 ;  /* 0x3ff000002826742b */ /* 0x000fe40000000810 */
[----:B------:R-:W-:-:S06]  /*2fe0*/  @!P3 DFMA R36, R36, 2, -R42 ;  /* 0x400000002424b82b */ /* 0x000fcc000000082a */
[----:B------:R-:W-:-:S04]  /*2ff0*/  DFMA R40, R40, R38, R40 ;  /* 0x000000262828722b */ /* 0x000fc80000000028 */
[----:B------:R-:W-:-:S04]  /*3000*/  @!P3 LOP3.LUT R7, R37, 0x7ff00000, RZ, 0xc0, !PT ;  /* 0x7ff000002507b812 */ /* 0x000fc800078ec0ff */
[----:B------:R-:W-:Y:S01]  /*3010*/  DMUL R38, R40, R36 ;  /* 0x0000002428267228 */ /* 0x000fe20000000000 */
        /* <DEDUP_REMOVED lines=12> */
[----:B------:R-:W-:-:S05]  /*30e0*/  SEL R6, R6, 0x63400000, !P0 ;  /* 0x6340000006067807 */ /* 0x000fca0004000000 */
[----:B------:R-:W-:-:S04]  /*30f0*/  IMAD.IADD R6, R7, 0x1, -R6 ;  /* 0x0000000107067824 */ /* 0x000fc800078e0a06 */
[----:B------:R-:W-:-:S06]  /*3100*/  VIADD R9, R6, 0x7fe00000 ;  /* 0x7fe0000006097836 */ /* 0x000fcc0000000000 */
[----:B------:R-:W-:-:S10]  /*3110*/  DMUL R40, R38, R8 ;  /* 0x0000000826287228 */ /* 0x000fd40000000000 */
[----:B------:R-:W-:-:S13]  /*3120*/  FSETP.GTU.AND P0, PT, |R41|, 1.469367938527859385e-39, PT ;  /* 0x001000002900780b */ /* 0x000fda0003f0c200 */
[----:B------:R-:W-:Y:S05]  /*3130*/  @P0 BRA `(.L_x_728) ;  /* 0x0000000000a80947 */ /* 0x000fea0003800000 */
[----:B------:R-:W-:-:S06]  /*3140*/  DFMA R16, R38, -R16, R36 ;  /* 0x800000102610722b */ /* 0x000fcc0000000024 */
[----:B------:R-:W-:-:S04]  /*3150*/  MOV R16, RZ ;  /* 0x000000ff00107202 */ /* 0x000fc80000000f00 */
        /* <DEDUP_REMOVED lines=16> */
.L_x_727:
        /* <DEDUP_REMOVED lines=13> */
[----:B------:R-:W-:Y:S02]  /*3330*/  @!P0 IMAD.MOV.U32 R41, RZ, RZ, R19 ;  /* 0x000000ffff298224 */ /* 0x000fe400078e0013 */
[----:B------:R-:W-:Y:S02]  /*3340*/  @P0 IMAD.MOV.U32 R40, RZ, RZ, RZ ;  /* 0x000000ffff280224 */ /* 0x000fe400078e00ff */
[----:B------:R-:W-:Y:S01]  /*3350*/  @P0 IMAD.MOV.U32 R41, RZ, RZ, R5 ;  /* 0x000000ffff290224 */ /* 0x000fe200078e0005 */
[----:B------:R-:W-:Y:S06]  /*3360*/  BRA `(.L_x_728) ;  /* 0x00000000001c7947 */ /* 0x000fec0003800000 */
.L_x_730:
[----:B------:R-:W-:Y:S02]  /*3370*/  LOP3.LUT R5, R19, 0x80000, RZ, 0xfc, !PT ;  /* 0x0008000013057812 */ /* 0x000fe400078efcff */
[----:B------:R-:W-:-:S03]  /*3380*/  MOV R40, R18 ;  /* 0x0000001200287202 */ /* 0x000fc60000000f00 */
[----:B------:R-:W-:Y:S01]  /*3390*/  IMAD.MOV.U32 R41, RZ, RZ, R5 ;  /* 0x000000ffff297224 */ /* 0x000fe200078e0005 */
[----:B------:R-:W-:Y:S06]  /*33a0*/  BRA `(.L_x_728) ;  /* 0x00000000000c7947 */ /* 0x000fec0003800000 */
.L_x_729:
[----:B------:R-:W-:Y:S01]  /*33b0*/  LOP3.LUT R5, R35, 0x80000, RZ, 0xfc, !PT ;  /* 0x0008000023057812 */ /* 0x000fe200078efcff */
[----:B------:R-:W-:-:S04]  /*33c0*/  IMAD.MOV.U32 R40, RZ, RZ, R34 ;  /* 0x000000ffff287224 */ /* 0x000fc800078e0022 */
[----:B------:R-:W-:-:S07]  /*33d0*/  IMAD.MOV.U32 R41, RZ, RZ, R5 ;  /* 0x000000ffff297224 */ /* 0x000fce00078e0005 */
.L_x_728:
[----:B------:R-:W-:Y:S05]  /*33e0*/  BSYNC.RECONVERGENT B1 ;  /* 0x0000000000017941 */ /* 0x000fea0003800200 */
.L_x_726:
[----:B------:R-:W-:Y:S01]  /*33f0*/  IMAD.MOV.U32 R5, RZ, RZ, 0x0 ;  /* 0x00000000ff057424 */ /* 0x000fe200078e00ff */
[----:B------:R-:W-:Y:S01]  /*3400*/  MOV R7, R41 ;  /* 0x0000002900077202 */ /* 0x000fe20000000f00 */
[----:B------:R-:W-:Y:S02]  /*3410*/  IMAD.MOV.U32 R6, RZ, RZ, R40 ;  /* 0x000000ffff067224 */ /* 0x000fe400078e0028 */
[----:B------:R-:W-:Y:S05]  /*3420*/  RET.REL.NODEC R4 `(_Z14calc_trans_isoPdS_S_S_S_S_S_S_S_S_S_S_S_S_S_dddiiiiii) ;  /* 0xffffffc804f47950 */ /* 0x000fea0003c3ffff */
        .weak           $__internal_17_$__cuda_sm20_dsqrt_rn_f64_mediumpath_v1
        .type           $__internal_17_$__cuda_sm20_dsqrt_rn_f64_mediumpath_v1,@function
        .size           $__internal_17_$__cuda_sm20_dsqrt_rn_f64_mediumpath_v1,($_Z14calc_trans_isoPdS_S_S_S_S_S_S_S_S_S_S_S_S_S_dddiiiiii$__internal_accurate_pow - $__internal_17_$__cuda_sm20_dsqrt_rn_f64_mediumpath_v1)
$__internal_17_$__cuda_sm20_dsqrt_rn_f64_mediumpath_v1:
[----:B------:R-:W-:Y:S01]  /*3430*/  ISETP.GE.U32.AND P0, PT, R27, -0x3400000, PT ;  /* 0xfcc000001b00780c */ /* 0x000fe20003f06070 */
[----:B------:R-:W-:Y:S01]  /*3440*/  BSSY.RECONVERGENT B1, `(.L_x_731) ;  /* 0x0000024000017945 */ /* 0x000fe20003800200 */
[----:B------:R-:W-:-:S11]  /*3450*/  IMAD.MOV.U32 R27, RZ, RZ, R7 ;  /* 0x000000ffff1b7224 */ /* 0x000fd600078e0007 */
        /* <DEDUP_REMOVED lines=9> */
.L_x_732:
        /* <DEDUP_REMOVED lines=24> */
.L_x_734:
[----:B------:R-:W-:-:S11]  /*3670*/  DADD R8, R26, R26 ;  /* 0x000000001a087229 */ /* 0x000fd6000000001a */
.L_x_733:
[----:B------:R-:W-:Y:S05]  /*3680*/  BSYNC.RECONVERGENT B1 ;  /* 0x0000000000017941 */ /* 0x000fea0003800200 */
.L_x_731:
[----:B------:R-:W-:-:S04]  /*3690*/  IMAD.MOV.U32 R7, RZ, RZ, 0x0 ;  /* 0x00000000ff077424 */ /* 0x000fc800078e00ff */
[----:B------:R-:W-:Y:S05]  /*36a0*/  RET.REL.NODEC R6 `(_Z14calc_trans_isoPdS_S_S_S_S_S_S_S_S_S_S_S_S_S_dddiiiiii) ;  /* 0xffffffc806547950 */ /* 0x000fea0003c3ffff */
        .type           $_Z14calc_trans_isoPdS_S_S_S_S_S_S_S_S_S_S_S_S_S_dddiiiiii$__internal_accurate_pow,@function
        .size           $_Z14calc_trans_isoPdS_S_S_S_S_S_S_S_S_S_S_S_S_S_dddiiiiii$__internal_accurate_pow,(.L_x_1105 - $_Z14calc_trans_isoPdS_S_S_S_S_S_S_S_S_S_S_S_S_S_dddiiiiii$__internal_accurate_pow)
$_Z14calc_trans_isoPdS_S_S_S_S_S_S_S_S_S_S_S_S_S_dddiiiiii$__internal_accurate_pow:
[----:B------:R-:W-:Y:S01]  /*36b0*/  ISETP.GT.U32.AND P0, PT, R41, 0xfffff, PT ;  /* 0x000fffff2900780c */ /* 0x000fe20003f04070 */
[----:B------:R-:W-:Y:S01]  /*36c0*/  IMAD.MOV.U32 R6, RZ, RZ, R41 ;  /* 0x000000ffff067224 */ /* 0x000fe200078e0029 */
[----:B------:R-:W-:Y:S01]  /*36d0*/  MOV R9, 0x3ed0f5d2 ;  /* 0x3ed0f5d200097802 */ /* 0x000fe20000000f00 */
[----:B------:R-:W-:Y:S01]  /*36e0*/  IMAD.MOV.U32 R34, RZ, RZ, R40 ;  /* 0x000000ffff227224 */ /* 0x000fe200078e0028 */
[----:B------:R-:W-:Y:S01]  /*36f0*/  UMOV UR8, 0x7d2cafe2 ;  /* 0x7d2cafe200087882 */ /* 0x000fe20000000000 */
[----:B------:R-:W-:Y:S01]  /*3700*/  IMAD.MOV.U32 R26, RZ, RZ, RZ ;  /* 0x000000ffff1a7224 */ /* 0x000fe200078e00ff */
[----:B------:R-:W-:Y:S01]  /*3710*/  UMOV UR9, 0x3eb0f5ff ;  /* 0x3eb0f5ff00097882 */ /* 0x000fe20000000000 */
[----:B------:R-:W-:Y:S01]  /*3720*/  IMAD.MOV.U32 R8, RZ, RZ, 0x41ad3b5a ;  /* 0x41ad3b5aff087424 */ /* 0x000fe200078e00ff */
[----:B------:R-:W-:Y:S01]  /*3730*/  UMOV UR10, 0x3b39803f ;  /* 0x3b39803f000a7882 */ /* 0x000fe20000000000 */
[----:B------:R-:W-:-:S04]  /*3740*/  UMOV UR11, 0x3c7abc9e ;  /* 0x3c7abc9e000b7882 */ /* 0x000fc80000000000 */
[----:B------:R-:W-:-:S10]  /*3750*/  @!P0 DMUL R4, R40, 1.80143985094819840000e+16 ;  /* 0x4350000028048828 */ /* 0x000fd40000000000 */
[----:B------:R-:W-:Y:S01]  /*3760*/  @!P0 IMAD.MOV.U32 R6, RZ, RZ, R5 ;  /* 0x000000ffff068224 */ /* 0x000fe200078e0005 */
[----:B------:R-:W-:-:S04]  /*3770*/  @!P0 MOV R34, R4 ;  /* 0x0000000400228202 */ /* 0x000fc80000000f00 */
[----:B------:R-:W-:-:S04]  /*3780*/  LOP3.LUT R6, R6, 0x800fffff, RZ, 0xc0, !PT ;  /* 0x800fffff06067812 */ /* 0x000fc800078ec0ff */
[----:B------:R-:W-:-:S04]  /*3790*/  LOP3.LUT R35, R6, 0x3ff00000, RZ, 0xfc, !PT ;  /* 0x3ff0000006237812 */ /* 0x000fc800078efcff */
        /* <DEDUP_REMOVED lines=11> */
[-C--:B------:R-:W-:Y:S02]  /*3850*/  DMUL R30, R6, R6.reuse ;  /* 0x00000006061e7228 */ /* 0x080fe40000000000 */
[----:B------:R-:W-:Y:S02]  /*3860*/  DADD R24, R34, -R6 ;  /* 0x0000000022187229 */ /* 0x000fe40000000806 */
[----:B------:R-:W-:-:S04]  /*3870*/  DMUL R16, R6, R6 ;  /* 0x0000000606107228 */ /* 0x000fc80000000000 */
[----:B------:R-:W-:Y:S01]  /*3880*/  DFMA R8, R30, UR8, R8 ;  /* 0x000000081e087c2b */ /* 0x000fe20008000008 */
        /* <DEDUP_REMOVED lines=33> */
[----:B------:R-:W-:-:S04]  /*3aa0*/  DFMA R30, R6, R34, R30 ;  /* 0x00000022061e722b */ /* 0x000fc8000000001e */
[----:B------:R-:W-:Y:S02]  /*3ab0*/  DADD R36, R8, R26 ;  /* 0x0000000008247229 */ /* 0x000fe4000000001a */
[----:B------:R-:W-:-:S06]  /*3ac0*/  DFMA R28, R24, R16, R28 ;  /* 0x00000010181c722b */ /* 0x000fcc000000001c */
[----:B------:R-:W-:Y:S02]  /*3ad0*/  DMUL R16, R36, R18 ;  /* 0x0000001224107228 */ /* 0x000fe40000000000 */
[----:B------:R-:W-:Y:S02]  /*3ae0*/  DFMA R28, R6, R30, R28 ;  /* 0x0000001e061c722b */ /* 0x000fe4000000001c */
[----:B------:R-:W-:-:S04]  /*3af0*/  DADD R30, R8, -R36 ;  /* 0x00000000081e7229 */ /* 0x000fc80000000824 */
[----:B------:R-:W-:-:S04]  /*3b00*/  DFMA R8, R36, R18, -R16 ;  /* 0x000000122408722b */ /* 0x000fc80000000810 */
[----:B------:R-:W-:-:S04]  /*3b10*/  DADD R30, R26, R30 ;  /* 0x000000001a1e7229 */ /* 0x000fc8000000001e */
[----:B------:R-:W-:-:S08]  /*3b20*/  DFMA R8, R36, R28, R8 ;  /* 0x0000001c2408722b */ /* 0x000fd00000000008 */
[----:B------:R-:W-:-:S08]  /*3b30*/  DFMA R30, R30, R18, R8 ;  /* 0x000000121e1e722b */ /* 0x000fd00000000008 */
[----:B------:R-:W-:-:S08]  /*3b40*/  DADD R18, R16, R30 ;  /* 0x0000000010127229 */ /* 0x000fd0000000001e */
[--C-:B------:R-:W-:Y:S02]  /*3b50*/  DADD R8, R6, R18.reuse ;  /* 0x0000000006087229 */ /* 0x100fe40000000012 */
[----:B------:R-:W-:-:S06]  /*3b60*/  DADD R16, R16, -R18 ;  /* 0x0000000010107229 */ /* 0x000fcc0000000812 */
[----:B------:R-:W-:Y:S02]  /*3b70*/  DADD R6, R6, -R8 ;  /* 0x0000000006067229 */ /* 0x000fe40000000808 */
[----:B------:R-:W-:-:S06]  /*3b80*/  DADD R16, R30, R16 ;  /* 0x000000001e107229 */ /* 0x000fcc0000000010 */
[----:B------:R-:W-:Y:S01]  /*3b90*/  DADD R6, R18, R6 ;  /* 0x0000000012067229 */ /* 0x000fe20000000006 */
[----:B------:R-:W-:Y:S02]  /*3ba0*/  SHF.R.U32.HI R18, RZ, 0x14, R41 ;  /* 0x00000014ff127819 */ /* 0x000fe40000011629 */
[----:B------:R-:W-:-:S05]  /*3bb0*/  @!P0 LEA.HI R18, R5, 0xffffffca, RZ, 0xc ;  /* 0xffffffca05128811 */ /* 0x000fca00078f60ff */
        /* <DEDUP_REMOVED lines=18> */
[----:B------:R-:W-:-:S03]  /*3ce0*/  IMAD.SHL.U32 R16, R9, 0x2, RZ ;  /* 0x0000000209107824 */ /* 0x000fc600078e00ff */
[----:B------:R-:W-:Y:S01]  /*3cf0*/  DFMA R6, R6, UR10, R18 ;  /* 0x0000000a06067c2b */ /* 0x000fe20008000012 */
[----:B------:R-:W-:Y:S02]  /*3d00*/  LOP3.LUT R19, R9, 0xff0fffff, RZ, 0xc0, !PT ;  /* 0xff0fffff09137812 */ /* 0x000fe400078ec0ff */
[----:B------:R-:W-:-:S05]  /*3d10*/  ISETP.GT.U32.AND P0, PT, R16, -0x2000001, PT ;  /* 0xfdffffff1000780c */ /* 0x000fca0003f04070 */
[----:B------:R-:W-:Y:S01]  /*3d20*/  DADD R16, R4, R6 ;  /* 0x0000000004107229 */ /* 0x000fe20000000006 */
[----:B------:R-:W-:-:S07]  /*3d30*/  SEL R9, R19, R9, P0 ;  /* 0x0000000913097207 */ /* 0x000fce0000000000 */
[----:B------:R-:W-:Y:S02]  /*3d40*/  DADD R18, R4, -R16 ;  /* 0x0000000004127229 */ /* 0x000fe40000000810 */
[----:B------:R-:W-:-:S06]  /*3d50*/  DMUL R4, R16, R8 ;  /* 0x0000000810047228 */ /* 0x000fcc0000000000 */
[----:B------:R-:W-:Y:S02]  /*3d60*/  DADD R18, R6, R18 ;  /* 0x0000000006127229 */ /* 0x000fe40000000012 */
[----:B------:R-:W-:Y:S01]  /*3d70*/  DFMA R16, R16, R8, -R4 ;  /* 0x000000081010722b */ /* 0x000fe20000000804 */
[----:B------:R-:W-:Y:S01]  /*3d80*/  IMAD.MOV.U32 R6, RZ, RZ, 0x652b82fe ;  /* 0x652b82feff067424 */ /* 0x000fe200078e00ff */
[----:B------:R-:W-:-:S06]  /*3d90*/  MOV R7, 0x3ff71547 ;  /* 0x3ff7154700077802 */ /* 0x000fcc0000000f00 */
        /* <DEDUP_REMOVED lines=49> */
[----:B------:R-:W-:-:S04]  /*40b0*/  @!P1 LEA.HI R4, R6, R6, RZ, 0x1 ;  /* 0x0000000606049211 */ /* 0x000fc800078f08ff */
[----:B------:R-:W-:Y:S02]  /*40c0*/  @!P1 SHF.R.S32.HI R7, RZ, 0x1, R4 ;  /* 0x00000001ff079819 */ /* 0x000fe40000011404 */
[----:B------:R-:W-:Y:S02]  /*40d0*/  FSEL R4, R24, RZ, P0 ;  /* 0x000000ff18047208 */ /* 0x000fe40000000000 */
[----:B------:R-:W-:Y:S01]  /*40e0*/  @!P1 IADD3 R6, PT, PT, R6, -R7, RZ ;  /* 0x8000000706069210 */ /* 0x000fe20007ffe0ff */
[----:B------:R-:W-:-:S03]  /*40f0*/  @!P1 IMAD R17, R7, 0x100000, R17 ;  /* 0x0010000007119824 */ /* 0x000fc600078e0211 */
[----:B------:R-:W-:Y:S01]  /*4100*/  @!P1 LEA R7, R6, 0x3ff00000, 0x14 ;  /* 0x3ff0000006079811 */ /* 0x000fe200078ea0ff */
[----:B------:R-:W-:-:S06]  /*4110*/  @!P1 IMAD.MOV.U32 R6, RZ, RZ, RZ ;  /* 0x000000ffff069224 */ /* 0x000fcc00078e00ff */
[----:B------:R-:W-:-:S11]  /*4120*/  @!P1 DMUL R4, R16, R6 ;  /* 0x0000000610049228 */ /* 0x000fd60000000000 */
.L_x_735:
[----:B------:R-:W-:Y:S01]  /*4130*/  DFMA R18, R18, R4, R4 ;  /* 0x000000041212722b */ /* 0x000fe20000000004 */
[----:B------:R-:W-:Y:S01]  /*4140*/  IMAD.MOV.U32 R39, RZ, RZ, 0x0 ;  /* 0x00000000ff277424 */ /* 0x000fe200078e00ff */
[----:B------:R-:W-:-:S08]  /*4150*/  DSETP.NEU.AND P0, PT, |R4|, +INF , PT ;  /* 0x7ff000000400742a */ /* 0x000fd00003f0d200 */
[----:B------:R-:W-:Y:S02]  /*4160*/  FSEL R24, R4, R18, !P0 ;  /* 0x0000001204187208 */ /* 0x000fe40004000000 */
[----:B------:R-:W-:Y:S01]  /*4170*/  FSEL R25, R5, R19, !P0 ;  /* 0x0000001305197208 */ /* 0x000fe20004000000 */
[----:B------:R-:W-:Y:S06]  /*4180*/  RET.REL.NODEC R38 `(_Z14calc_trans_isoPdS_S_S_S_S_S_S_S_S_S_S_S_S_S_dddiiiiii) ;  /* 0xffffffbc269c7950 */ /* 0x000fec0003c3ffff */
.L_x_736:
        /* <DEDUP_REMOVED lines=15> */
.L_x_1105:


//--------------------- .text._Z25planck_interpol_interfacePdS_S_iiii --------------------------
	.section	.text._Z25planck_interpol_interfacePdS_S_iiii,"ax",@progbits
	.align	128
        .global         _Z25planck_interpol_interfacePdS_S_iiii
        .type           _Z25planck_interpol_interfacePdS_S_iiii,@function
        .size           _Z25planck_interpol_interfacePdS_S_iiii,(.L_x_1106 - _Z25planck_interpol_interfacePdS_S_iiii)
        .other          _Z25planck_interpol_interfacePdS_S_iiii,@"STO_CUDA_ENTRY STV_DEFAULT"
_Z25planck_interpol_interfacePdS_S_iiii:
.text._Z25planck_interpol_interfacePdS_S_iiii:
        /* <DEDUP_REMOVED lines=13> */
[----:B------:R-:W0:Y:S01]  /*00d0*/  LDC.64 R4, c[0x0][0x388] ;  /* 0x0000e200ff047b82 */ /* 0x000e220000000a00 */
[----:B------:R-:W1:Y:S01]  /*00e0*/  LDCU.64 UR8, c[0x0][0x358] ;  /* 0x00006b00ff0877ac */ /* 0x000e620008000a00 */
[----:B------:R-:W-:Y:S01]  /*00f0*/  IMAD R9, R0, UR6, R7 ;  /* 0x0000000600097c24 */ /* 0x000fe2000f8e0207 */
[----:B------:R-:W2:Y:S05]  /*0100*/  LDCU UR4, c[0x0][0x3a4] ;  /* 0x00007480ff0477ac */ /* 0x000eaa0008000800 */
[----:B------:R-:W3:Y:S01]  /*0110*/  LDC.64 R2, c[0x0][0x380] ;  /* 0x0000e000ff027b82 */ /* 0x000ee20000000a00 */
[----:B0-----:R-:W-:-:S05]  /*0120*/  IMAD.WIDE R4, R9, 0x8, R4 ;  /* 0x0000000809047825 */ /* 0x001fca00078e0204 */
[----:B-1----:R0:W-:Y:S01]  /*0130*/  STG.E.64 desc[UR8][R4.64], RZ ;  /* 0x000000ff04007986 */ /* 0x0021e2000c101b08 */
[----:B---3--:R-:W-:-:S06]  /*0140*/  IMAD.WIDE.U32 R2, R7, 0x8, R2 ;  /* 0x0000000807027825 */ /* 0x008fcc00078e0002 */
[----:B------:R-:W3:Y:S01]  /*0150*/  LDG.E.64 R2, desc[UR8][R2.64] ;  /* 0x0000000802027981 */ /* 0x000ee2000c1e1b00 */
[----:B--2---:R-:W1:Y:S01]  /*0160*/  I2F.F64 R6, UR4 ;  /* 0x0000000400067d12 */ /* 0x004e620008201c00 */
[----:B------:R-:W-:Y:S01]  /*0170*/  IMAD.MOV.U32 R8, RZ, RZ, 0x1 ;  /* 0x00000001ff087424 */ /* 0x000fe200078e00ff */
[----:B------:R-:W-:Y:S06]  /*0180*/  BSSY.RECONVERGENT B0, `(.L_x_737) ;  /* 0x0000011000007945 */ /* 0x000fec0003800200 */
[----:B-1----:R-:W1:Y:S02]  /*0190*/  MUFU.RCP64H R9, R7 ;  /* 0x0000000700097308 */ /* 0x002e640000001800 */
[----:B-1----:R-:W-:-:S08]  /*01a0*/  DFMA R10, -R6, R8, 1 ;  /* 0x3ff00000060a742b */ /* 0x002fd00000000108 */
[----:B------:R-:W-:-:S08]  /*01b0*/  DFMA R10, R10, R10, R10 ;  /* 0x0000000a0a0a722b */ /* 0x000fd0000000000a */
[----:B------:R-:W-:-:S08]  /*01c0*/  DFMA R10, R8, R10, R8 ;  /* 0x0000000a080a722b */ /* 0x000fd00000000008 */
[----:B------:R-:W-:-:S08]  /*01d0*/  DFMA R12, -R6, R10, 1 ;  /* 0x3ff00000060c742b */ /* 0x000fd0000000010a */
[----:B------:R-:W-:Y:S02]  /*01e0*/  DFMA R12, R10, R12, R10 ;  /* 0x0000000c0a0c722b */ /* 0x000fe4000000000a */
[----:B---3--:R-:W-:-:S08]  /*01f0*/  DADD R8, R2, -1 ;  /* 0xbff0000002087429 */ /* 0x008fd00000000000 */
[----:B------:R-:W-:Y:S02]  /*0200*/  DMUL R2, R8, R12 ;  /* 0x0000000c08027228 */ /* 0x000fe40000000000 */
[----:B------:R-:W-:-:S06]  /*0210*/  FSETP.GEU.AND P1, PT, |R9|, 6.5827683646048100446e-37, PT ;  /* 0x036000000900780b */ /* 0x000fcc0003f2e200 */
[----:B------:R-:W-:-:S08]  /*0220*/  DFMA R10, -R6, R2, R8 ;  /* 0x00000002060a722b */ /* 0x000fd00000000108 */
[----:B------:R-:W-:-:S10]  /*0230*/  DFMA R2, R12, R10, R2 ;  /* 0x0000000a0c02722b */ /* 0x000fd40000000002 */
[----:B------:R-:W-:-:S05]  /*0240*/  FFMA R10, RZ, R7, R3 ;  /* 0x00000007ff0a7223 */ /* 0x000fca0000000003 */
[----:B------:R-:W-:-:S13]  /*0250*/  FSETP.GT.AND P0, PT, |R10|, 1.469367938527859385e-39, PT ;  /* 0x001000000a00780b */ /* 0x000fda0003f04200 */
[----:B0-----:R-:W-:Y:S05]  /*0260*/  @P0 BRA P1, `(.L_x_738) ;  /* 0x0000000000080947 */ /* 0x001fea0000800000 */
[----:B------:R-:W-:-:S07]  /*0270*/  MOV R12, 0x290 ;  /* 0x00000290000c7802 */ /* 0x000fce0000000f00 */
[----:B------:R-:W-:Y:S05]  /*0280*/  CALL.REL.NOINC `($__internal_18_$__cuda_sm20_div_rn_f64_full) ;  /* 0x0000000000c87944 */ /* 0x000fea0003c00000 */
.L_x_738:
[----:B------:R-:W-:Y:S05]  /*0290*/  BSYNC.RECONVERGENT B0 ;  /* 0x0000000000007941 */ /* 0x000fea0003800200 */
.L_x_737:
[----:B------:R-:W0:Y:S01]  /*02a0*/  LDCU UR4, c[0x0][0x3a0] ;  /* 0x00007400ff0477ac */ /* 0x000e220008000800 */
[----:B------:R-:W-:Y:S01]  /*02b0*/  IMAD.MOV.U32 R9, RZ, RZ, R3 ;  /* 0x000000ffff097224 */ /* 0x000fe200078e0003 */
[----:B------:R-:W-:Y:S01]  /*02c0*/  UMOV UR5, 0x3ff00418 ;  /* 0x3ff0041800057882 */ /* 0x000fe20000000000 */
[----:B0-----:R-:W0:Y:S01]  /*02d0*/  I2F.F64 R6, UR4 ;  /* 0x0000000400067d12 */ /* 0x001e220008201c00 */
[----:B------:R-:W-:Y:S02]  /*02e0*/  UMOV UR4, 0x9374bc6a ;  /* 0x9374bc6a00047882 */ /* 0x000fe40000000000 */
[----:B0-----:R-:W-:Y:S01]  /*02f0*/  DADD R6, R6, -UR4 ;  /* 0x8000000406067e29 */ /* 0x001fe20008000000 */
[----:B------:R-:W-:Y:S01]  /*0300*/  UMOV UR4, 0xd2f1a9fc ;  /* 0xd2f1a9fc00047882 */ /* 0x000fe20000000000 */
[----:B------:R-:W-:Y:S02]  /*0310*/  UMOV UR5, 0x3f50624d ;  /* 0x3f50624d00057882 */ /* 0x000fe40000000000 */
[----:B------:R-:W-:-:S04]  /*0320*/  UMOV UR6, UR5 ;  /* 0x0000000500067c82 */ /* 0x000fc80008000000 */
[----:B------:R-:W-:Y:S02]  /*0330*/  DSETP.MIN.AND P0, P1, R6, R2, PT ;  /* 0x000000020600722a */ /* 0x000fe40003900000 */
[----:B------:R-:W-:-:S04]  /*0340*/  IMAD.MOV.U32 R8, RZ, RZ, R7 ;  /* 0x000000ffff087224 */ /* 0x000fc800078e0007 */
[----:B------:R-:W-:Y:S02]  /*0350*/  SEL R2, R6, R2, P0 ;  /* 0x0000000206027207 */ /* 0x000fe40000000000 */
[----:B------:R-:W-:Y:S01]  /*0360*/  FSEL R11, R8, R9, P0 ;  /* 0x00000009080b7208 */ /* 0x000fe20000000000 */
[----:B------:R-:W-:-:S05]  /*0370*/  IMAD.U32 R8, RZ, RZ, UR6 ;  /* 0x00000006ff087e24 */ /* 0x000fca000f8e00ff */
[----:B------:R-:W-:-:S05]  /*0380*/  @P1 LOP3.LUT R11, R9, 0x80000, RZ, 0xfc, !PT ;  /* 0x00080000090b1812 */ /* 0x000fca00078efcff */
[----:B------:R-:W-:-:S04]  /*0390*/  IMAD.MOV.U32 R3, RZ, RZ, R11 ;  /* 0x000000ffff037224 */ /* 0x000fc800078e000b */
[----:B------:R-:W-:Y:S02]  /*03a0*/  IMAD.MOV.U32 R6, RZ, RZ, R3 ;  /* 0x000000ffff067224 */ /* 0x000fe400078e0003 */
[----:B------:R-:W-:-:S06]  /*03b0*/  DSETP.MAX.AND P0, P1, R2, UR4, PT ;  /* 0x0000000402007e2a */ /* 0x000fcc000b90f000 */
[----:B------:R-:W-:Y:S02]  /*03c0*/  FSEL R7, R6, UR6, P0 ;  /* 0x0000000606077c08 */ /* 0x000fe40008000000 */
[----:B------:R-:W-:-:S06]  /*03d0*/  SEL R2, R2, UR4, P0 ;  /* 0x0000000402027c07 */ /* 0x000fcc0008000000 */
[----:B------:R-:W-:-:S05]  /*03e0*/  @P1 LOP3.LUT R7, R8, 0x80000, RZ, 0xfc, !PT ;  /* 0x0008000008071812 */ /* 0x000fca00078efcff */
[----:B------:R-:W-:-:S04]  /*03f0*/  IMAD.MOV.U32 R3, RZ, RZ, R7 ;  /* 0x000000ffff037224 */ /* 0x000fc800078e0007 */
[----:B------:R-:W-:Y:S08]  /*0400*/  F2I.F64.FLOOR R15, R2 ;  /* 0x00000002000f7311 */ /* 0x000ff00000305100 */
[----:B------:R-:W0:Y:S02]  /*0410*/  F2I.F64.CEIL R14, R2 ;  /* 0x00000002000e7311 */ /* 0x000e240000309100 */
[----:B0-----:R-:W-:-:S13]  /*0420*/  ISETP.NE.AND P0, PT, R15, R14, PT ;  /* 0x0000000e0f00720c */ /* 0x001fda0003f05270 */
[----:B------:R-:W-:Y:S05]  /*0430*/  @!P0 BRA `(.L_x_739) ;  /* 0x0000000000408947 */ /* 0x000fea0003800000 */
[----:B------:R-:W0:Y:S01]  /*0440*/  LDC.64 R6, c[0x0][0x390] ;  /* 0x0000e400ff067b82 */ /* 0x000e220000000a00 */
[----:B------:R-:W1:Y:S02]  /*0450*/  LDCU UR4, c[0x0][0x39c] ;  /* 0x00007380ff0477ac */ /* 0x000e640008000800 */
[--C-:B-1----:R-:W-:Y:S02]  /*0460*/  IMAD R11, R14, UR4, R0.reuse ;  /* 0x000000040e0b7c24 */ /* 0x102fe4000f8e0200 */
[----:B------:R-:W-:Y:S02]  /*0470*/  IMAD R9, R15, UR4, R0 ;  /* 0x000000040f097c24 */ /* 0x000fe4000f8e0200 */
[----:B0-----:R-:W-:-:S04]  /*0480*/  IMAD.WIDE R10, R11, 0x8, R6 ;  /* 0x000000080b0a7825 */ /* 0x001fc800078e0206 */
[----:B------:R-:W-:Y:S02]  /*0490*/  IMAD.WIDE R6, R9, 0x8, R6 ;  /* 0x0000000809067825 */ /* 0x000fe400078e0206 */
[----:B------:R-:W2:Y:S04]  /*04a0*/  LDG.E.64 R10, desc[UR8][R10.64] ;  /* 0x000000080a0a7981 */ /* 0x000ea8000c1e1b00 */
[----:B------:R-:W3:Y:S01]  /*04b0*/  LDG.E.64 R6, desc[UR8][R6.64] ;  /* 0x0000000806067981 */ /* 0x000ee2000c1e1b00 */
[----:B------:R-:W0:Y:S08]  /*04c0*/  I2F.F64 R12, R15 ;  /* 0x0000000f000c7312 */ /* 0x000e300000201c00 */
[----:B------:R-:W1:Y:S01]  /*04d0*/  I2F.F64 R8, R14 ;  /* 0x0000000e00087312 */ /* 0x000e620000201c00 */
[----:B0-----:R-:W-:-:S02]  /*04e0*/  DADD R12, R2, -R12 ;  /* 0x00000000020c7229 */ /* 0x001fc4000000080c */
[----:B-1----:R-:W-:-:S06]  /*04f0*/  DADD R8, -R2, R8 ;  /* 0x0000000002087229 */ /* 0x002fcc0000000108 */
[----:B--2---:R-:W-:-:S08]  /*0500*/  DMUL R12, R10, R12 ;  /* 0x0000000c0a0c7228 */ /* 0x004fd00000000000 */
[----:B---3--:R-:W-:-:S07]  /*0510*/  DFMA R8, R6, R8, R12 ;  /* 0x000000080608722b */ /* 0x008fce000000000c */
[----:B------:R-:W-:Y:S01]  /*0520*/  STG.E.64 desc[UR8][R4.64], R8 ;  /* 0x0000000804007986 */ /* 0x000fe2000c101b08 */
[----:B------:R-:W-:Y:S05]  /*0530*/  EXIT ;  /* 0x000000000000794d */ /* 0x000fea0003800000 */
.L_x_739:
[----:B------:R-:W0:Y:S01]  /*0540*/  LDC.64 R2, c[0x0][0x390] ;  /* 0x0000e400ff027b82 */ /* 0x000e220000000a00 */
[----:B------:R-:W1:Y:S02]  /*0550*/  LDCU UR4, c[0x0][0x39c] ;  /* 0x00007380ff0477ac */ /* 0x000e640008000800 */
[----:B-1----:R-:W-:-:S04]  /*0560*/  IMAD R15, R15, UR4, R0 ;  /* 0x000000040f0f7c24 */ /* 0x002fc8000f8e0200 */
[----:B0-----:R-:W-:-:S06]  /*0570*/  IMAD.WIDE R2, R15, 0x8, R2 ;  /* 0x000000080f027825 */ /* 0x001fcc00078e0202 */
[----:B------:R-:W2:Y:S04]  /*0580*/  LDG.E.64 R2, desc[UR8][R2.64] ;  /* 0x0000000802027981 */ /* 0x000ea8000c1e1b00 */
[----:B--2---:R-:W-:Y:S01]  /*0590*/  STG.E.64 desc[UR8][R4.64], R2 ;  /* 0x0000000204007986 */ /* 0x004fe2000c101b08 */
[----:B------:R-:W-:Y:S05]  /*05a0*/  EXIT ;  /* 0x000000000000794d */ /* 0x000fea0003800000 */
        .weak           $__internal_18_$__cuda_sm20_div_rn_f64_full
        .type           $__internal_18_$__cuda_sm20_div_rn_f64_full,@function
        .size           $__internal_18_$__cuda_sm20_div_rn_f64_full,(.L_x_1106 - $__internal_18_$__cuda_sm20_div_rn_f64_full)
$__internal_18_$__cuda_sm20_div_rn_f64_full:
[C---:B------:R-:W-:Y:S01]  /*05b0*/  FSETP.GEU.AND P0, PT, |R7|.reuse, 1.469367938527859385e-39, PT ;  /* 0x001000000700780b */ /* 0x040fe20003f0e200 */
[----:B------:R-:W-:Y:S01]  /*05c0*/  IMAD.MOV.U32 R10, RZ, RZ, 0x1 ;  /* 0x00000001ff0a7424 */ /* 0x000fe200078e00ff */
[----:B------:R-:W-:Y:S01]  /*05d0*/  LOP3.LUT R2, R7, 0x800fffff, RZ, 0xc0, !PT ;  /* 0x800fffff07027812 */ /* 0x000fe200078ec0ff */
[----:B------:R-:W-:Y:S01]  /*05e0*/  BSSY.RECONVERGENT B1, `(.L_x_740) ;  /* 0x0000055000017945 */ /* 0x000fe20003800200 */
[C---:B------:R-:W-:Y:S02]  /*05f0*/  FSETP.GEU.AND P2, PT, |R9|.reuse, 1.469367938527859385e-39, PT ;  /* 0x001000000900780b */ /* 0x040fe40003f4e200 */
[----:B------:R-:W-:Y:S01]  /*0600*/  LOP3.LUT R3, R2, 0x3ff00000, RZ, 0xfc, !PT ;  /* 0x3ff0000002037812 */ /* 0x000fe200078efcff */
[----:B------:R-:W-:Y:S01]  /*0610*/  IMAD.MOV.U32 R2, RZ, RZ, R6 ;  /* 0x000000ffff027224 */ /* 0x000fe200078e0006 */
[----:B------:R-:W-:Y:S02]  /*0620*/  LOP3.LUT R13, R9, 0x7ff00000, RZ, 0xc0, !PT ;  /* 0x7ff00000090d7812 */ /* 0x000fe400078ec0ff */
[----:B------:R-:W-:-:S03]  /*0630*/  LOP3.LUT R16, R7, 0x7ff00000, RZ, 0xc0, !PT ;  /* 0x7ff0000007107812 */ /* 0x000fc600078ec0ff */
[----:B------:R-:W-:Y:S01]  /*0640*/  @!P0 DMUL R2, R6, 8.98846567431157953865e+307 ;  /* 0x7fe0000006028828 */ /* 0x000fe20000000000 */
[----:B------:R-:W-:-:S03]  /*0650*/  ISETP.GE.U32.AND P1, PT, R13, R16, PT ;  /* 0x000000100d00720c */ /* 0x000fc60003f26070 */
[----:B------:R-:W-:Y:S02]  /*0660*/  @!P2 LOP3.LUT R20, R7, 0x7ff00000, RZ, 0xc0, !PT ;  /* 0x7ff000000714a812 */ /* 0x000fe400078ec0ff */
[----:B------:R-:W0:Y:S02]  /*0670*/  MUFU.RCP64H R11, R3 ;  /* 0x00000003000b7308 */ /* 0x000e240000001800 */
[----:B------:R-:W-:Y:S01]  /*0680*/  @!P2 ISETP.GE.U32.AND P3, PT, R13, R20, PT ;  /* 0x000000140d00a20c */ /* 0x000fe20003f66070 */
[----:B------:R-:W-:Y:S01]  /*0690*/  @!P2 IMAD.MOV.U32 R20, RZ, RZ, RZ ;  /* 0x000000ffff14a224 */ /* 0x000fe200078e00ff */
[----:B0-----:R-:W-:-:S08]  /*06a0*/  DFMA R14, R10, -R2, 1 ;  /* 0x3ff000000a0e742b */ /* 0x001fd00000000802 */
[----:B------:R-:W-:Y:S01]  /*06b0*/  DFMA R18, R14, R14, R14 ;  /* 0x0000000e0e12722b */ /* 0x000fe2000000000e */
[----:B------:R-:W-:-:S05]  /*06c0*/  IMAD.MOV.U32 R14, RZ, RZ, 0x1ca00000 ;  /* 0x1ca00000ff0e7424 */ /* 0x000fca00078e00ff */
[C---:B------:R-:W-:Y:S02]  /*06d0*/  @!P2 SEL R15, R14.reuse, 0x63400000, !P3 ;  /* 0x634000000e0fa807 */ /* 0x040fe40005800000 */
[----:B------:R-:W-:Y:S01]  /*06e0*/  DFMA R18, R10, R18, R10 ;  /* 0x000000120a12722b */ /* 0x000fe2000000000a */
[----:B------:R-:W-:Y:S01]  /*06f0*/  SEL R11, R14, 0x63400000, !P1 ;  /* 0x634000000e0b7807 */ /* 0x000fe20004800000 */
[----:B------:R-:W-:Y:S01]  /*0700*/  IMAD.MOV.U32 R10, RZ, RZ, R8 ;  /* 0x000000ffff0a7224 */ /* 0x000fe200078e0008 */
[--C-:B------:R-:W-:Y:S02]  /*0710*/  @!P2 LOP3.LUT R15, R15, 0x80000000, R9.reuse, 0xf8, !PT ;  /* 0x800000000f0fa812 */ /* 0x100fe400078ef809 */
[----:B------:R-:W-:Y:S02]  /*0720*/  LOP3.LUT R11, R11, 0x800fffff, R9, 0xf8, !PT ;  /* 0x800fffff0b0b7812 */ /* 0x000fe400078ef809 */
[----:B------:R-:W-:Y:S01]  /*0730*/  @!P2 LOP3.LUT R21, R15, 0x100000, RZ, 0xfc, !PT ;  /* 0x001000000f15a812 */ /* 0x000fe200078efcff */
[----:B------:R-:W-:-:S05]  /*0740*/  DFMA R22, R18, -R2, 1 ;  /* 0x3ff000001216742b */ /* 0x000fca0000000802 */
[----:B------:R-:W-:-:S03]  /*0750*/  @!P2 DFMA R10, R10, 2, -R20 ;  /* 0x400000000a0aa82b */ /* 0x000fc60000000814 */
[----:B------:R-:W-:Y:S01]  /*0760*/  DFMA R18, R18, R22, R18 ;  /* 0x000000161212722b */ /* 0x000fe20000000012 */
[----:B------:R-:W-:Y:S02]  /*0770*/  IMAD.MOV.U32 R23, RZ, RZ, R13 ;  /* 0x000000ffff177224 */ /* 0x000fe400078e000d */
[----:B------:R-:W-:Y:S01]  /*0780*/  IMAD.MOV.U32 R22, RZ, RZ, R16 ;  /* 0x000000ffff167224 */ /* 0x000fe200078e0010 */
[----:B------:R-:W-:-:S03]  /*0790*/  @!P0 LOP3.LUT R22, R3, 0x7ff00000, RZ, 0xc0, !PT ;  /* 0x7ff0000003168812 */ /* 0x000fc600078ec0ff */
[----:B------:R-:W-:Y:S01]  /*07a0*/  @!P2 LOP3.LUT R23, R11, 0x7ff00000, RZ, 0xc0, !PT ;  /* 0x7ff000000b17a812 */ /* 0x000fe200078ec0ff */
[----:B------:R-:W-:Y:S01]  /*07b0*/  DMUL R20, R18, R10 ;  /* 0x0000000a12147228 */ /* 0x000fe20000000000 */
[----:B------:R-:W-:-:S03]  /*07c0*/  VIADD R24, R22, 0xffffffff ;  /* 0xffffffff16187836 */ /* 0x000fc60000000000 */
[----:B------:R-:W-:-:S04]  /*07d0*/  VIADD R15, R23, 0xffffffff ;  /* 0xffffffff170f7836 */ /* 0x000fc80000000000 */
[----:B------:R-:W-:Y:S01]  /*07e0*/  DFMA R16, R20, -R2, R10 ;  /* 0x800000021410722b */ /* 0x000fe2000000000a */
[----:B------:R-:W-:-:S04]  /*07f0*/  ISETP.GT.U32.AND P0, PT, R15, 0x7feffffe, PT ;  /* 0x7feffffe0f00780c */ /* 0x000fc80003f04070 */
[----:B------:R-:W-:-:S03]  /*0800*/  ISETP.GT.U32.OR P0, PT, R24, 0x7feffffe, P0 ;  /* 0x7feffffe1800780c */ /* 0x000fc60000704470 */
[----:B------:R-:W-:-:S10]  /*0810*/  DFMA R16, R18, R16, R20 ;  /* 0x000000101210722b */ /* 0x000fd40000000014 */
        /* <DEDUP_REMOVED lines=28> */
.L_x_741:
        /* <DEDUP_REMOVED lines=16> */
.L_x_744:
[----:B------:R-:W-:Y:S01]  /*0ae0*/  LOP3.LUT R15, R7, 0x80000, RZ, 0xfc, !PT ;  /* 0x00080000070f7812 */ /* 0x000fe200078efcff */
[----:B------:R-:W-:Y:S01]  /*0af0*/  IMAD.MOV.U32 R14, RZ, RZ, R6 ;  /* 0x000000ffff0e7224 */ /* 0x000fe200078e0006 */
[----:B------:R-:W-:Y:S06]  /*0b00*/  BRA `(.L_x_742) ;  /* 0x0000000000087947 */ /* 0x000fec0003800000 */
.L_x_743:
[----:B------:R-:W-:Y:S01]  /*0b10*/  LOP3.LUT R15, R9, 0x80000, RZ, 0xfc, !PT ;  /* 0x00080000090f7812 */ /* 0x000fe200078efcff */
[----:B------:R-:W-:-:S07]  /*0b20*/  IMAD.MOV.U32 R14, RZ, RZ, R8 ;  /* 0x000000ffff0e7224 */ /* 0x000fce00078e0008 */
.L_x_742:
[----:B------:R-:W-:Y:S05]  /*0b30*/  BSYNC.RECONVERGENT B1 ;  /* 0x0000000000017941 */ /* 0x000fea0003800200 */
.L_x_740:
[----:B------:R-:W-:Y:S02]  /*0b40*/  IMAD.MOV.U32 R13, RZ, RZ, 0x0 ;  /* 0x00000000ff0d7424 */ /* 0x000fe400078e00ff */
[----:B------:R-:W-:Y:S02]  /*0b50*/  IMAD.MOV.U32 R2, RZ, RZ, R14 ;  /* 0x000000ffff027224 */ /* 0x000fe400078e000e */
[----:B------:R-:W-:Y:S01]  /*0b60*/  IMAD.MOV.U32 R3, RZ, RZ, R15 ;  /* 0x000000ffff037224 */ /* 0x000fe200078e000f */
[----:B------:R-:W-:Y:S06]  /*0b70*/  RET.REL.NODEC R12 `(_Z25planck_interpol_interfacePdS_S_iiii) ;  /* 0xfffffff40c207950 */ /* 0x000fec0003c3ffff */
.L_x_745:
        /* <DEDUP_REMOVED lines=16> */
.L_x_1106:


//--------------------- .text._Z21planck_interpol_layerPdS_S_S_iiidii --------------------------
	.section	.text._Z21planck_interpol_layerPdS_S_S_iiidii,"ax",@progbits
	.align	128
        .global         _Z21planck_interpol_layerPdS_S_S_iiidii
        .type           _Z21planck_interpol_layerPdS_S_S_iiidii,@function
        .size           _Z21planck_interpol_layerPdS_S_S_iiidii,(.L_x_1107 - _Z21planck_interpol_layerPdS_S_S_iiidii)
        .other          _Z21planck_interpol_layerPdS_S_S_iiidii,@"STO_CUDA_ENTRY STV_DEFAULT"
_Z21planck_interpol_layerPdS_S_S_iiidii:
.text._Z21planck_interpol_layerPdS_S_S_iiidii:
[----:B------:R-:W-:Y:S01]  /*0000*/  LDC R1, c[0x0][0x37c] ;  /* 0x0000df00ff017b82 */ /* 0x000fe20000000800 */
[----:B------:R-:W0:Y:S07]  /*0010*/  S2R R0, SR_TID.X ;  /* 0x0000000000007919 */ /* 0x000e2e0000002100 */
[----:B------:R-:W0:Y:S01]  /*0020*/  S2UR UR4, SR_CTAID.X ;  /* 0x00000000000479c3 */ /* 0x000e220000002500 */
[----:B------:R-:W1:Y:S01]  /*0030*/  LDCU UR6, c[0x0][0x3a8] ;  /* 0x00007500ff0677ac */ /* 0x000e620008000800 */
[----:B------:R-:W2:Y:S06]  /*0040*/  S2R R13, SR_TID.Y ;  /* 0x00000000000d7919 */ /* 0x000eac0000002200 */
[----:B------:R-:W0:Y:S08]  /*0050*/  LDC R3, c[0x0][0x360] ;  /* 0x0000d800ff037b82 */ /* 0x000e300000000800 */
[----:B------:R-:W2:Y:S01]  /*0060*/  S2UR UR5, SR_CTAID.Y ;  /* 0x00000000000579c3 */ /* 0x000ea20000002600 */
[----:B-1----:R-:W-:-:S07]  /*0070*/  IMAD.U32 R7, RZ, RZ, UR6 ;  /* 0x00000006ff077e24 */ /* 0x002fce000f8e00ff */
[----:B------:R-:W2:Y:S01]  /*0080*/  LDC R2, c[0x0][0x364] ;  /* 0x0000d900ff027b82 */ /* 0x000ea20000000800 */
[----:B0-----:R-:W-:-:S05]  /*0090*/  IMAD R0, R3, UR4, R0 ;  /* 0x0000000403007c24 */ /* 0x001fca000f8e0200 */
[----:B------:R-:W-:Y:S01]  /*00a0*/  ISETP.GE.AND P0, PT, R0, R7, PT ;  /* 0x000000070000720c */ /* 0x000fe20003f06270 */
[----:B--2---:R-:W-:-:S12]  /*00b0*/  IMAD R13, R2, UR5, R13 ;  /* 0x00000005020d7c24 */ /* 0x004fd8000f8e020d */
[----:B------:R-:W-:Y:S05]  /*00c0*/  @P0 EXIT ;  /* 0x000000000000094d */ /* 0x000fea0003800000 */
[----:B------:R-:W0:Y:S01]  /*00d0*/  LDCU UR7, c[0x0][0x3a4] ;  /* 0x00007480ff0777ac */ /* 0x000e220008000800 */
[----:B------:R-:W-:Y:S01]  /*00e0*/  BSSY.RECONVERGENT B0, `(.L_x_746) ;  /* 0x0000053000007945 */ /* 0x000fe20003800200 */
[----:B------:R-:W1:Y:S01]  /*00f0*/  LDCU.64 UR8, c[0x0][0x358] ;  /* 0x00006b00ff0877ac */ /* 0x000e620008000a00 */
[----:B0-----:R-:W-:-:S13]  /*0100*/  ISETP.GE.AND P0, PT, R13, UR7, PT ;  /* 0x000000070d007c0c */ /* 0x001fda000bf06270 */
[----:B-1----:R-:W-:Y:S05]  /*0110*/  @P0 BRA `(.L_x_747) ;  /* 0x00000004003c0947 */ /* 0x002fea0003800000 */
[----:B------:R-:W0:Y:S01]  /*0120*/  LDC.64 R4, c[0x0][0x388] ;  /* 0x0000e200ff047b82 */ /* 0x000e220000000a00 */
[----:B------:R-:W-:-:S06]  /*0130*/  UIADD3 UR4, UPT, UPT, UR7, 0x2, URZ ;  /* 0x0000000207047890 */ /* 0x000fcc000fffe0ff */
[----:B------:R-:W-:Y:S01]  /*0140*/  IMAD R7, R0, UR4, R13 ;  /* 0x0000000400077c24 */ /* 0x000fe2000f8e020d */
[----:B------:R-:W1:Y:S04]  /*0150*/  LDC.64 R2, c[0x0][0x380] ;  /* 0x0000e000ff027b82 */ /* 0x000e680000000a00 */
[----:B------:R-:W2:Y:S01]  /*0160*/  LDCU UR4, c[0x0][0x3bc] ;  /* 0x00007780ff0477ac */ /* 0x000ea20008000800 */
[----:B0-----:R-:W-:-:S05]  /*0170*/  IMAD.WIDE R4, R7, 0x8, R4 ;  /* 0x0000000807047825 */ /* 0x001fca00078e0204 */
[----:B------:R0:W-:Y:S01]  /*0180*/  STG.E.64 desc[UR8][R4.64], RZ ;  /* 0x000000ff04007986 */ /* 0x0001e2000c101b08 */
[----:B-1----:R-:W-:-:S06]  /*0190*/  IMAD.WIDE.U32 R2, R13, 0x8, R2 ;  /* 0x000000080d027825 */ /* 0x002fcc00078e0002 */
        /* <DEDUP_REMOVED lines=21> */
[----:B------:R-:W-:-:S07]  /*02f0*/  IMAD.MOV.U32 R9, RZ, RZ, R7 ;  /* 0x000000ffff097224 */ /* 0x000fce00078e0007 */
[----:B------:R-:W-:Y:S05]  /*0300*/  CALL.REL.NOINC `($__internal_19_$__cuda_sm20_div_rn_f64_full) ;  /* 0x0000000400987944 */ /* 0x000fea0003c00000 */
[----:B------:R-:W-:Y:S01]  /*0310*/  MOV R2, R14 ;  /* 0x0000000e00027202 */ /* 0x000fe20000000f00 */
[----:B------:R-:W-:-:S07]  /*0320*/  IMAD.MOV.U32 R3, RZ, RZ, R15 ;  /* 0x000000ffff037224 */ /* 0x000fce00078e000f */
.L_x_749:
[----:B------:R-:W-:Y:S05]  /*0330*/  BSYNC.RECONVERGENT B1 ;  /* 0x0000000000017941 */ /* 0x000fea0003800200 */
.L_x_748:
        /* <DEDUP_REMOVED lines=10> */
[----:B------:R-:W-:Y:S01]  /*03e0*/  IMAD.MOV.U32 R8, RZ, RZ, R7 ;  /* 0x000000ffff087224 */ /* 0x000fe200078e0007 */
[----:B------:R-:W-:-:S03]  /*03f0*/  MOV R7, UR6 ;  /* 0x0000000600077c02 */ /* 0x000fc60008000f00 */
[----:B------:R-:W-:Y:S02]  /*0400*/  SEL R2, R6, R2, P0 ;  /* 0x0000000206027207 */ /* 0x000fe40000000000 */
[----:B------:R-:W-:-:S06]  /*0410*/  FSEL R11, R8, R9, P0 ;  /* 0x00000009080b7208 */ /* 0x000fcc0000000000 */
[----:B------:R-:W-:-:S05]  /*0420*/  @P1 LOP3.LUT R11, R9, 0x80000, RZ, 0xfc, !PT ;  /* 0x00080000090b1812 */ /* 0x000fca00078efcff */
[----:B------:R-:W-:-:S04]  /*0430*/  IMAD.MOV.U32 R3, RZ, RZ, R11 ;  /* 0x000000ffff037224 */ /* 0x000fc800078e000b */
[----:B------:R-:W-:Y:S02]  /*0440*/  IMAD.MOV.U32 R6, RZ, RZ, R3 ;  /* 0x000000ffff067224 */ /* 0x000fe400078e0003 */
[----:B------:R-:W-:-:S06]  /*0450*/  DSETP.MAX.AND P0, P1, R2, UR4, PT ;  /* 0x0000000402007e2a */ /* 0x000fcc000b90f000 */
[----:B------:R-:W-:Y:S02]  /*0460*/  FSEL R9, R6, UR6, P0 ;  /* 0x0000000606097c08 */ /* 0x000fe40008000000 */
[----:B------:R-:W-:Y:S01]  /*0470*/  SEL R8, R2, UR4, P0 ;  /* 0x0000000402087c07 */ /* 0x000fe20008000000 */
[----:B------:R-:W0:Y:S01]  /*0480*/  LDCU UR4, c[0x0][0x3a8] ;  /* 0x00007500ff0477ac */ /* 0x000e220008000800 */
[----:B------:R-:W1:Y:S04]  /*0490*/  LDC.64 R2, c[0x0][0x390] ;  /* 0x0000e400ff027b82 */ /* 0x000e680000000a00 */
[----:B------:R-:W-:-:S04]  /*04a0*/  @P1 LOP3.LUT R9, R7, 0x80000, RZ, 0xfc, !PT ;  /* 0x0008000007091812 */ /* 0x000fc800078efcff */
[----:B------:R-:W-:Y:S08]  /*04b0*/  F2I.F64.FLOOR R6, R8 ;  /* 0x0000000800067311 */ /* 0x000ff00000305100 */
[----:B------:R-:W2:Y:S02]  /*04c0*/  F2I.F64.CEIL R21, R8 ;  /* 0x0000000800157311 */ /* 0x000ea40000309100 */
[----:B--2---:R-:W-:-:S13]  /*04d0*/  ISETP.NE.AND P0, PT, R6, R21, PT ;  /* 0x000000150600720c */ /* 0x004fda0003f05270 */
[----:B0-----:R-:W-:-:S04]  /*04e0*/  @P0 IMAD.U32 R7, RZ, RZ, UR4 ;  /* 0x00000004ff070e24 */ /* 0x001fc8000f8e00ff */
[-CC-:B------:R-:W-:Y:S02]  /*04f0*/  @P0 IMAD R11, R21, R7.reuse, R0.reuse ;  /* 0x00000007150b0224 */ /* 0x180fe400078e0200 */
[----:B------:R-:W-:Y:S02]  /*0500*/  @P0 IMAD R15, R6, R7, R0 ;  /* 0x00000007060f0224 */ /* 0x000fe400078e0200 */
[----:B-1----:R-:W-:-:S04]  /*0510*/  @P0 IMAD.WIDE R10, R11, 0x8, R2 ;  /* 0x000000080b0a0825 */ /* 0x002fc800078e0202 */
[----:B------:R-:W-:Y:S02]  /*0520*/  @P0 IMAD.WIDE R14, R15, 0x8, R2 ;  /* 0x000000080f0e0825 */ /* 0x000fe400078e0202 */
[----:B------:R-:W2:Y:S04]  /*0530*/  @P0 LDG.E.64 R10, desc[UR8][R10.64] ;  /* 0x000000080a0a0981 */ /* 0x000ea8000c1e1b00 */
[----:B------:R-:W3:Y:S01]  /*0540*/  @P0 LDG.E.64 R14, desc[UR8][R14.64] ;  /* 0x000000080e0e0981 */ /* 0x000ee2000c1e1b00 */
[----:B------:R-:W0:Y:S01]  /*0550*/  @P0 I2F.F64 R18, R6 ;  /* 0x0000000600120312 */ /* 0x000e220000201c00 */
[----:B------:R-:W-:-:S07]  /*0560*/  @!P0 IMAD.U32 R7, RZ, RZ, UR4 ;  /* 0x00000004ff078e24 */ /* 0x000fce000f8e00ff */
[----:B------:R-:W1:Y:S01]  /*0570*/  @P0 I2F.F64 R16, R21 ;  /* 0x0000001500100312 */ /* 0x000e620000201c00 */
[C---:B0-----:R-:W-:Y:S02]  /*0580*/  @P0 DADD R18, R8.reuse, -R18 ;  /* 0x0000000008120229 */ /* 0x041fe40000000812 */
[----:B-1----:R-:W-:Y:S01]  /*0590*/  @P0 DADD R16, -R8, R16 ;  /* 0x0000000008100229 */ /* 0x002fe20000000110 */
[----:B------:R-:W-:-:S04]  /*05a0*/  @!P0 IMAD R9, R6, R7, R0 ;  /* 0x0000000706098224 */ /* 0x000fc800078e0200 */
[----:B------:R-:W-:Y:S01]  /*05b0*/  @!P0 IMAD.WIDE R2, R9, 0x8, R2 ;  /* 0x0000000809028825 */ /* 0x000fe200078e0202 */
[----:B--2---:R-:W-:-:S08]  /*05c0*/  @P0 DMUL R18, R10, R18 ;  /* 0x000000120a120228 */ /* 0x004fd00000000000 */
[----:B---3--:R-:W-:-:S07]  /*05d0*/  @P0 DFMA R16, R14, R16, R18 ;  /* 0x000000100e10022b */ /* 0x008fce0000000012 */
[----:B------:R0:W-:Y:S04]  /*05e0*/  @P0 STG.E.64 desc[UR8][R4.64], R16 ;  /* 0x0000001004000986 */ /* 0x0001e8000c101b08 */
[----:B------:R-:W2:Y:S04]  /*05f0*/  @!P0 LDG.E.64 R2, desc[UR8][R2.64] ;  /* 0x0000000802028981 */ /* 0x000ea8000c1e1b00 */
[----:B--2---:R0:W-:Y:S02]  /*0600*/  @!P0 STG.E.64 desc[UR8][R4.64], R2 ;  /* 0x0000000204008986 */ /* 0x0041e4000c101b08 */
.L_x_747:
[----:B------:R-:W-:Y:S05]  /*0610*/  BSYNC.RECONVERGENT B0 ;  /* 0x0000000000007941 */ /* 0x000fea0003800200 */
.L_x_746:
[----:B------:R-:W1:Y:S02]  /*0620*/  LDC R6, c[0x0][0x3a4] ;  /* 0x0000e900ff067b82 */ /* 0x000e640000000800 */
[----:B-1----:R-:W-:-:S13]  /*0630*/  ISETP.NE.AND P0, PT, R13, R6, PT ;  /* 0x000000060d00720c */ /* 0x002fda0003f05270 */
[----:B------:R-:W-:Y:S05]  /*0640*/  @P0 EXIT ;  /* 0x000000000000094d */ /* 0x000fea0003800000 */
[----:B------:R-:W1:Y:S02]  /*0650*/  LDCU UR4, c[0x0][0x3a0] ;  /* 0x00007400ff0477ac */ /* 0x000e640008000800 */
[----:B-1----:R-:W-:-:S09]  /*0660*/  UISETP.NE.AND UP0, UPT, UR4, 0x1, UPT ;  /* 0x000000010400788c */ /* 0x002fd2000bf05270 */
[----:B------:R-:W-:Y:S05]  /*0670*/  BRA.U UP0, `(.L_x_750) ;  /* 0x0000000100907547 */ /* 0x000fea000b800000 */
[----:B0-----:R-:W0:Y:S02]  /*0680*/  LDC.64 R2, c[0x0][0x398] ;  /* 0x0000e600ff027b82 */ /* 0x001e240000000a00 */
[----:B0-----:R-:W-:-:S05]  /*0690*/  IMAD.WIDE R2, R0, 0x8, R2 ;  /* 0x0000000800027825 */ /* 0x001fca00078e0202 */
[----:B------:R-:W2:Y:S01]  /*06a0*/  LDG.E.64 R4, desc[UR8][R2.64] ;  /* 0x0000000802047981 */ /* 0x000ea2000c1e1b00 */
[----:B------:R-:W0:Y:S01]  /*06b0*/  MUFU.RCP64H R7, 3.1415920257568359375 ;  /* 0x400921fb00077908 */ /* 0x000e220000001800 */
[----:B------:R-:W-:Y:S01]  /*06c0*/  IMAD.MOV.U32 R10, RZ, RZ, 0x54442d18 ;  /* 0x54442d18ff0a7424 */ /* 0x000fe200078e00ff */
[----:B------:R-:W-:Y:S01]  /*06d0*/  MOV R11, 0x400921fb ;  /* 0x400921fb000b7802 */ /* 0x000fe20000000f00 */
[----:B------:R-:W-:Y:S01]  /*06e0*/  IMAD.MOV.U32 R6, RZ, RZ, 0x1 ;  /* 0x00000001ff067424 */ /* 0x000fe200078e00ff */
[----:B------:R-:W-:Y:S05]  /*06f0*/  BSSY.RECONVERGENT B0, `(.L_x_751) ;  /* 0x0000015000007945 */ /* 0x000fea0003800200 */
[----:B0-----:R-:W-:-:S08]  /*0700*/  DFMA R8, R6, -R10, 1 ;  /* 0x3ff000000608742b */ /* 0x001fd0000000080a */
        /* <DEDUP_REMOVED lines=8> */
[----:B------:R-:W-:-:S05]  /*0790*/  FFMA R6, RZ, 2.1426990032196044922, R3 ;  /* 0x400921fbff067823 */ /* 0x000fca0000000003 */
[----:B------:R-:W-:-:S13]  /*07a0*/  FSETP.GT.AND P0, PT, |R6|, 1.469367938527859385e-39, PT ;  /* 0x001000000600780b */ /* 0x000fda0003f04200 */
[----:B------:R-:W-:Y:S05]  /*07b0*/  @P0 BRA P1, `(.L_x_752) ;  /* 0x0000000000200947 */ /* 0x000fea0000800000 */
[----:B------:R-:W-:Y:S01]  /*07c0*/  IMAD.MOV.U32 R2, RZ, RZ, R4 ;  /* 0x000000ffff027224 */ /* 0x000fe200078e0004 */
[----:B------:R-:W-:Y:S01]  /*07d0*/  MOV R9, 0x400921fb ;  /* 0x400921fb00097802 */ /* 0x000fe20000000f00 */
[----:B------:R-:W-:Y:S01]  /*07e0*/  IMAD.MOV.U32 R3, RZ, RZ, R5 ;  /* 0x000000ffff037224 */ /* 0x000fe200078e0005 */
[----:B------:R-:W-:Y:S01]  /*07f0*/  MOV R12, 0x820 ;  /* 0x00000820000c7802 */ /* 0x000fe20000000f00 */
[----:B------:R-:W-:-:S07]  /*0800*/  IMAD.MOV.U32 R6, RZ, RZ, 0x54442d18 ;  /* 0x54442d18ff067424 */ /* 0x000fce00078e00ff */
[----:B------:R-:W-:Y:S05]  /*0810*/  CALL.REL.NOINC `($__internal_19_$__cuda_sm20_div_rn_f64_full) ;  /* 0x0000000000547944 */ /* 0x000fea0003c00000 */
[----:B------:R-:W-:Y:S02]  /*0820*/  IMAD.MOV.U32 R2, RZ, RZ, R14 ;  /* 0x000000ffff027224 */ /* 0x000fe400078e000e */
[----:B------:R-:W-:-:S07]  /*0830*/  IMAD.MOV.U32 R3, RZ, RZ, R15 ;  /* 0x000000ffff037224 */ /* 0x000fce00078e000f */
.L_x_752:
[----:B------:R-:W-:Y:S05]  /*0840*/  BSYNC.RECONVERGENT B0 ;  /* 0x0000000000007941 */ /* 0x000fea0003800200 */
.L_x_751:
[----:B------:R-:W0:Y:S08]  /*0850*/  LDC R7, c[0x0][0x3a4] ;  /* 0x0000e900ff077b82 */ /* 0x000e300000000800 */
[----:B------:R-:W1:Y:S01]  /*0860*/  LDC.64 R4, c[0x0][0x388] ;  /* 0x0000e200ff047b82 */ /* 0x000e620000000a00 */
[----:B0-----:R-:W-:-:S04]  /*0870*/  VIADD R6, R7, 0x2 ;  /* 0x0000000207067836 */ /* 0x001fc80000000000 */
[----:B------:R-:W-:-:S04]  /*0880*/  IMAD R7, R0, R6, R7 ;  /* 0x0000000600077224 */ /* 0x000fc800078e0207 */
[----:B-1----:R-:W-:-:S05]  /*0890*/  IMAD.WIDE R4, R7, 0x8, R4 ;  /* 0x0000000807047825 */ /* 0x002fca00078e0204 */
[----:B------:R-:W-:Y:S01]  /*08a0*/  STG.E.64 desc[UR8][R4.64], R2 ;  /* 0x0000000204007986 */ /* 0x000fe2000c101b08 */
[----:B------:R-:W-:Y:S05]  /*08b0*/  EXIT ;  /* 0x000000000000794d */ /* 0x000fea0003800000 */
.L_x_750:
[----:B0-----:R-:W0:Y:S01]  /*08c0*/  LDC.64 R2, c[0x0][0x390] ;  /* 0x0000e400ff027b82 */ /* 0x001e220000000a00 */
[----:B------:R-:W1:Y:S07]  /*08d0*/  LDCU UR4, c[0x0][0x3b8] ;  /* 0x00007700ff0477ac */ /* 0x000e6e0008000800 */
[----:B------:R-:W2:Y:S01]  /*08e0*/  LDC.64 R4, c[0x0][0x388] ;  /* 0x0000e200ff047b82 */ /* 0x000ea20000000a00 */
[----:B-1----:R-:W-:-:S04]  /*08f0*/  IMAD R7, R7, UR4, R0 ;  /* 0x0000000407077c24 */ /* 0x002fc8000f8e0200 */
[----:B0-----:R-:W-:-:S06]  /*0900*/  IMAD.WIDE R2, R7, 0x8, R2 ;  /* 0x0000000807027825 */ /* 0x001fcc00078e0202 */
[----:B------:R-:W3:Y:S01]  /*0910*/  LDG.E.64 R2, desc[UR8][R2.64] ;  /* 0x0000000802027981 */ /* 0x000ee2000c1e1b00 */
[----:B------:R-:W-:-:S04]  /*0920*/  VIADD R7, R6, 0x2 ;  /* 0x0000000206077836 */ /* 0x000fc80000000000 */
[----:B------:R-:W-:-:S04]  /*0930*/  IMAD R7, R0, R7, R6 ;  /* 0x0000000700077224 */ /* 0x000fc800078e0206 */
[----:B--2---:R-:W-:-:S05]  /*0940*/  IMAD.WIDE R4, R7, 0x8, R4 ;  /* 0x0000000807047825 */ /* 0x004fca00078e0204 */
[----:B---3--:R-:W-:Y:S01]  /*0950*/  STG.E.64 desc[UR8][R4.64], R2 ;  /* 0x0000000204007986 */ /* 0x008fe2000c101b08 */
[----:B------:R-:W-:Y:S05]  /*0960*/  EXIT ;  /* 0x000000000000794d */ /* 0x000fea0003800000 */
        .weak           $__internal_19_$__cuda_sm20_div_rn_f64_full
        .type           $__internal_19_$__cuda_sm20_div_rn_f64_full,@function
        .size           $__internal_19_$__cuda_sm20_div_rn_f64_full,(.L_x_1107 - $__internal_19_$__cuda_sm20_div_rn_f64_full)
$__internal_19_$__cuda_sm20_div_rn_f64_full:
        /* <DEDUP_REMOVED lines=8> */
[C---:B------:R-:W-:Y:S01]  /*09f0*/  FSETP.GEU.AND P2, PT, |R7|.reuse, 1.469367938527859385e-39, PT ;  /* 0x001000000700780b */ /* 0x040fe20003f4e200 */
[----:B------:R-:W-:Y:S01]  /*0a00*/  IMAD.MOV.U32 R6, RZ, RZ, R2 ;  /* 0x000000ffff067224 */ /* 0x000fe200078e0002 */
[----:B------:R-:W-:-:S02]  /*0a10*/  LOP3.LUT R15, R7, 0x7ff00000, RZ, 0xc0, !PT ;  /* 0x7ff00000070f7812 */ /* 0x000fc400078ec0ff */
[----:B------:R-:W-:Y:S01]  /*0a20*/  LOP3.LUT R20, R9, 0x7ff00000, RZ, 0xc0, !PT ;  /* 0x7ff0000009147812 */ /* 0x000fe200078ec0ff */
[----:B------:R-:W-:-:S03]  /*0a30*/  @!P0 DMUL R10, R8, 8.98846567431157953865e+307 ;  /* 0x7fe00000080a8828 */ /* 0x000fc60000000000 */
[----:B------:R-:W-:-:S03]  /*0a40*/  ISETP.GE.U32.AND P1, PT, R15, R20, PT ;  /* 0x000000140f00720c */ /* 0x000fc60003f26070 */
[----:B------:R-:W0:Y:S02]  /*0a50*/  MUFU.RCP64H R17, R11 ;  /* 0x0000000b00117308 */ /* 0x000e240000001800 */
[----:B------:R-:W-:-:S04]  /*0a60*/  @!P2 LOP3.LUT R14, R9, 0x7ff00000, RZ, 0xc0, !PT ;  /* 0x7ff00000090ea812 */ /* 0x000fc800078ec0ff */
[----:B------:R-:W-:Y:S02]  /*0a70*/  @!P2 ISETP.GE.U32.AND P3, PT, R15, R14, PT ;  /* 0x0000000e0f00a20c */ /* 0x000fe40003f66070 */
[----:B------:R-:W-:-:S04]  /*0a80*/  MOV R14, 0x1ca00000 ;  /* 0x1ca00000000e7802 */ /* 0x000fc80000000f00 */
[----:B------:R-:W-:-:S04]  /*0a90*/  @!P2 SEL R19, R14, 0x63400000, !P3 ;  /* 0x634000000e13a807 */ /* 0x000fc80005800000 */
[----:B------:R-:W-:Y:S01]  /*0aa0*/  @!P2 LOP3.LUT R22, R19, 0x80000000, R7, 0xf8, !PT ;  /* 0x800000001316a812 */ /* 0x000fe200078ef807 */
[----:B0-----:R-:W-:-:S03]  /*0ab0*/  DFMA R2, R16, -R10, 1 ;  /* 0x3ff000001002742b */ /* 0x001fc6000000080a */
[----:B------:R-:W-:Y:S01]  /*0ac0*/  @!P2 LOP3.LUT R23, R22, 0x100000, RZ, 0xfc, !PT ;  /* 0x001000001617a812 */ /* 0x000fe200078efcff */
[----:B------:R-:W-:-:S04]  /*0ad0*/  @!P2 IMAD.MOV.U32 R22, RZ, RZ, RZ ;  /* 0x000000ffff16a224 */ /* 0x000fc800078e00ff */
[----:B------:R-:W-:-:S08]  /*0ae0*/  DFMA R2, R2, R2, R2 ;  /* 0x000000020202722b */ /* 0x000fd00000000002 */
[----:B------:R-:W-:Y:S01]  /*0af0*/  DFMA R16, R16, R2, R16 ;  /* 0x000000021010722b */ /* 0x000fe20000000010 */
[----:B------:R-:W-:Y:S01]  /*0b00*/  SEL R3, R14, 0x63400000, !P1 ;  /* 0x634000000e037807 */ /* 0x000fe20004800000 */
[----:B------:R-:W-:-:S03]  /*0b10*/  IMAD.MOV.U32 R2, RZ, RZ, R6 ;  /* 0x000000ffff027224 */ /* 0x000fc600078e0006 */
[----:B------:R-:W-:-:S03]  /*0b20*/  LOP3.LUT R3, R3, 0x800fffff, R7, 0xf8, !PT ;  /* 0x800fffff03037812 */ /* 0x000fc600078ef807 */
[----:B------:R-:W-:-:S03]  /*0b30*/  DFMA R18, R16, -R10, 1 ;  /* 0x3ff000001012742b */ /* 0x000fc6000000080a */
[----:B------:R-:W-:Y:S01]  /*0b40*/  @!P2 DFMA R2, R2, 2, -R22 ;  /* 0x400000000202a82b */ /* 0x000fe20000000816 */
[----:B------:R-:W-:-:S04]  /*0b50*/  IMAD.MOV.U32 R22, RZ, RZ, R15 ;  /* 0x000000ffff167224 */ /* 0x000fc800078e000f */
[----:B------:R-:W-:Y:S01]  /*0b60*/  DFMA R16, R16, R18, R16 ;  /* 0x000000121010722b */ /* 0x000fe20000000010 */
[----:B------:R-:W-:Y:S01]  /*0b70*/  IMAD.MOV.U32 R23, RZ, RZ, R20 ;  /* 0x000000ffff177224 */ /* 0x000fe200078e0014 */
[----:B------:R-:W-:-:S03]  /*0b80*/  @!P0 LOP3.LUT R23, R11, 0x7ff00000, RZ, 0xc0, !PT ;  /* 0x7ff000000b178812 */ /* 0x000fc600078ec0ff */
[----:B------:R-:W-:Y:S02]  /*0b90*/  @!P2 LOP3.LUT R22, R3, 0x7ff00000, RZ, 0xc0, !PT ;  /* 0x7ff000000316a812 */ /* 0x000fe400078ec0ff */
[----:B------:R-:W-:Y:S01]  /*0ba0*/  VIADD R25, R23, 0xffffffff ;  /* 0xffffffff17197836 */ /* 0x000fe20000000000 */
[----:B------:R-:W-:Y:S01]  /*0bb0*/  DMUL R18, R16, R2 ;  /* 0x0000000210127228 */ /* 0x000fe20000000000 */
[----:B------:R-:W-:-:S04]  /*0bc0*/  IADD3 R24, PT, PT, R22, -0x1, RZ ;  /* 0xffffffff16187810 */ /* 0x000fc80007ffe0ff */
[----:B------:R-:W-:-:S03]  /*0bd0*/  ISETP.GT.U32.AND P0, PT, R24, 0x7feffffe, PT ;  /* 0x7feffffe1800780c */ /* 0x000fc60003f04070 */
        /* <DEDUP_REMOVED lines=31> */
.L_x_754:
        /* <DEDUP_REMOVED lines=11> */
[----:B------:R-:W-:Y:S02]  /*0e80*/  @P0 LOP3.LUT R2, R15, 0x7ff00000, RZ, 0xfc, !PT ;  /* 0x7ff000000f020812 */ /* 0x000fe400078efcff */
[----:B------:R-:W-:Y:S01]  /*0e90*/  @!P0 MOV R14, RZ ;  /* 0x000000ff000e8202 */ /* 0x000fe20000000f00 */
[----:B------:R-:W-:Y:S02]  /*0ea0*/  @P0 IMAD.MOV.U32 R14, RZ, RZ, RZ ;  /* 0x000000ffff0e0224 */ /* 0x000fe400078e00ff */
[----:B------:R-:W-:Y:S01]  /*0eb0*/  @P0 IMAD.MOV.U32 R15, RZ, RZ, R2 ;  /* 0x000000ffff0f0224 */ /* 0x000fe200078e0002 */
[----:B------:R-:W-:Y:S06]  /*0ec0*/  BRA `(.L_x_755) ;  /* 0x0000000000147947 */ /* 0x000fec0003800000 */
.L_x_757:
[----:B------:R-:W-:Y:S01]  /*0ed0*/  LOP3.LUT R15, R9, 0x80000, RZ, 0xfc, !PT ;  /* 0x00080000090f7812 */ /* 0x000fe200078efcff */
[----:B------:R-:W-:Y:S01]  /*0ee0*/  IMAD.MOV.U32 R14, RZ, RZ, R8 ;  /* 0x000000ffff0e7224 */ /* 0x000fe200078e0008 */
[----:B------:R-:W-:Y:S06]  /*0ef0*/  BRA `(.L_x_755) ;  /* 0x0000000000087947 */ /* 0x000fec0003800000 */
.L_x_756:
[----:B------:R-:W-:Y:S02]  /*0f00*/  LOP3.LUT R15, R7, 0x80000, RZ, 0xfc, !PT ;  /* 0x00080000070f7812 */ /* 0x000fe400078efcff */
[----:B------:R-:W-:-:S07]  /*0f10*/  MOV R14, R6 ;  /* 0x00000006000e7202 */ /* 0x000fce0000000f00 */
.L_x_755:
[----:B------:R-:W-:Y:S05]  /*0f20*/  BSYNC.RECONVERGENT B2 ;  /* 0x0000000000027941 */ /* 0x000fea0003800200 */
.L_x_753:
[----:B------:R-:W-:Y:S02]  /*0f30*/  IMAD.MOV.U32 R2, RZ, RZ, R12 ;  /* 0x000000ffff027224 */ /* 0x000fe400078e000c */
[----:B------:R-:W-:-:S04]  /*0f40*/  IMAD.MOV.U32 R3, RZ, RZ, 0x0 ;  /* 0x00000000ff037424 */ /* 0x000fc800078e00ff */
[----:B------:R-:W-:Y:S05]  /*0f50*/  RET.REL.NODEC R2 `(_Z21planck_interpol_layerPdS_S_S_iiidii) ;  /* 0xfffffff002287950 */ /* 0x000fea0003c3ffff */
.L_x_758:
        /* <DEDUP_REMOVED lines=10> */
.L_x_1107:


//--------------------- .text._Z12calculate_cpPdS_S_i --------------------------
	.section	.text._Z12calculate_cpPdS_S_i,"ax",@progbits
	.align	128
        .global         _Z12calculate_cpPdS_S_i
        .type           _Z12calculate_cpPdS_S_i,@function
        .size           _Z12calculate_cpPdS_S_i,(.L_x_1108 - _Z12calculate_cpPdS_S_i)
        .other          _Z12calculate_cpPdS_S_i,@"STO_CUDA_ENTRY STV_DEFAULT"
_Z12calculate_cpPdS_S_i:
.text._Z12calculate_cpPdS_S_i:
        /* <DEDUP_REMOVED lines=9> */
[----:B------:R-:W1:Y:S07]  /*0090*/  LDCU.64 UR4, c[0x0][0x358] ;  /* 0x00006b00ff0477ac */ /* 0x000e6e0008000a00 */
[----:B------:R-:W2:Y:S01]  /*00a0*/  LDC.64 R6, c[0x0][0x388] ;  /* 0x0000e200ff067b82 */ /* 0x000ea20000000a00 */
[----:B0-----:R-:W-:-:S06]  /*00b0*/  IMAD.WIDE R2, R0, 0x8, R2 ;  /* 0x0000000800027825 */ /* 0x001fcc00078e0202 */
[----:B-1----:R-:W3:Y:S01]  /*00c0*/  LDG.E.64 R2, desc[UR4][R2.64] ;  /* 0x0000000402027981 */ /* 0x002ee2000c1e1b00 */
[----:B--2---:R-:W-:-:S05]  /*00d0*/  IMAD.WIDE R6, R0, 0x8, R6 ;  /* 0x0000000800067825 */ /* 0x004fca00078e0206 */
[----:B------:R-:W3:Y:S01]  /*00e0*/  LDG.E.64 R4, desc[UR4][R6.64] ;  /* 0x0000000406047981 */ /* 0x000ee2000c1e1b00 */
[----:B------:R-:W-:Y:S01]  /*00f0*/  IMAD.MOV.U32 R8, RZ, RZ, 0x1 ;  /* 0x00000001ff087424 */ /* 0x000fe200078e00ff */
[----:B------:R-:W-:Y:S01]  /*0100*/  UMOV UR6, 0xa8ba67b5 ;  /* 0xa8ba67b500067882 */ /* 0x000fe20000000000 */
[----:B------:R-:W-:Y:S01]  /*0110*/  UMOV UR7, 0x3ca3e5b1 ;  /* 0x3ca3e5b100077882 */ /* 0x000fe20000000000 */
[----:B------:R-:W-:Y:S01]  /*0120*/  BSSY.RECONVERGENT B0, `(.L_x_759) ;  /* 0x0000010000007945 */ /* 0x000fe20003800200 */
[----:B---3--:R-:W-:-:S06]  /*0130*/  DMUL R4, R2, R4 ;  /* 0x0000000402047228 */ /* 0x008fcc0000000000 */
[----:B------:R-:W0:Y:S02]  /*0140*/  MUFU.RCP64H R9, R5 ;  /* 0x0000000500097308 */ /* 0x000e240000001800 */
[----:B0-----:R-:W-:-:S08]  /*0150*/  DFMA R10, -R4, R8, 1 ;  /* 0x3ff00000040a742b */ /* 0x001fd00000000108 */
[----:B------:R-:W-:-:S08]  /*0160*/  DFMA R10, R10, R10, R10 ;  /* 0x0000000a0a0a722b */ /* 0x000fd0000000000a */
        /* <DEDUP_REMOVED lines=8> */
[----:B------:R-:W-:Y:S05]  /*01f0*/  @P0 BRA `(.L_x_760) ;  /* 0x0000000000080947 */ /* 0x000fea0003800000 */
[----:B------:R-:W-:-:S07]  /*0200*/  MOV R6, 0x220 ;  /* 0x0000022000067802 */ /* 0x000fce0000000f00 */
[----:B------:R-:W-:Y:S05]  /*0210*/  CALL.REL.NOINC `($__internal_20_$__cuda_sm20_div_rn_f64_full) ;  /* 0x0000000000147944 */ /* 0x000fea0003c00000 */
.L_x_760:
[----:B------:R-:W-:Y:S05]  /*0220*/  BSYNC.RECONVERGENT B0 ;  /* 0x0000000000007941 */ /* 0x000fea0003800200 */
.L_x_759:
[----:B------:R-:W0:Y:S02]  /*0230*/  LDC.64 R4, c[0x0][0x390] ;  /* 0x0000e400ff047b82 */ /* 0x000e240000000a00 */
[----:B0-----:R-:W-:-:S05]  /*0240*/  IMAD.WIDE R4, R0, 0x8, R4 ;  /* 0x0000000800047825 */ /* 0x001fca00078e0204 */
[----:B------:R-:W-:Y:S01]  /*0250*/  STG.E.64 desc[UR4][R4.64], R2 ;  /* 0x0000000204007986 */ /* 0x000fe2000c101b04 */
[----:B------:R-:W-:Y:S05]  /*0260*/  EXIT ;  /* 0x000000000000794d */ /* 0x000fea0003800000 */
        .weak           $__internal_20_$__cuda_sm20_div_rn_f64_full
        .type           $__internal_20_$__cuda_sm20_div_rn_f64_full,@function
        .size           $__internal_20_$__cuda_sm20_div_rn_f64_full,(.L_x_1108 - $__internal_20_$__cuda_sm20_div_rn_f64_full)
$__internal_20_$__cuda_sm20_div_rn_f64_full:
[C---:B------:R-:W-:Y:S01]  /*0270*/  FSETP.GEU.AND P0, PT, |R5|.reuse, 1.469367938527859385e-39, PT ;  /* 0x001000000500780b */ /* 0x040fe20003f0e200 */
[----:B------:R-:W-:Y:S01]  /*0280*/  IMAD.MOV.U32 R8, RZ, RZ, 0x1 ;  /* 0x00000001ff087424 */ /* 0x000fe200078e00ff */
[C---:B------:R-:W-:Y:S01]  /*0290*/  LOP3.LUT R2, R5.reuse, 0x800fffff, RZ, 0xc0, !PT ;  /* 0x800fffff05027812 */ /* 0x040fe200078ec0ff */
[----:B------:R-:W-:Y:S01]  /*02a0*/  IMAD.MOV.U32 R7, RZ, RZ, 0x1ca00000 ;  /* 0x1ca00000ff077424 */ /* 0x000fe200078e00ff */
[----:B------:R-:W-:Y:S01]  /*02b0*/  LOP3.LUT R14, R5, 0x7ff00000, RZ, 0xc0, !PT ;  /* 0x7ff00000050e7812 */ /* 0x000fe200078ec0ff */
[----:B------:R-:W-:Y:S01]  /*02c0*/  IMAD.MOV.U32 R17, RZ, RZ, 0x3ca00000 ;  /* 0x3ca00000ff117424 */ /* 0x000fe200078e00ff */
[----:B------:R-:W-:Y:S01]  /*02d0*/  LOP3.LUT R3, R2, 0x3ff00000, RZ, 0xfc, !PT ;  /* 0x3ff0000002037812 */ /* 0x000fe200078efcff */
[----:B------:R-:W-:Y:S01]  /*02e0*/  IMAD.MOV.U32 R2, RZ, RZ, R4 ;  /* 0x000000ffff027224 */ /* 0x000fe200078e0004 */
[----:B------:R-:W-:Y:S01]  /*02f0*/  ISETP.LE.U32.AND P1, PT, R14, 0x3ca00000, PT ;  /* 0x3ca000000e00780c */ /* 0x000fe20003f23070 */
[----:B------:R-:W-:Y:S01]  /*0300*/  IMAD.MOV.U32 R16, RZ, RZ, R14 ;  /* 0x000000ffff107224 */ /* 0x000fe200078e000e */
[----:B------:R-:W-:Y:S01]  /*0310*/  BSSY.RECONVERGENT B1, `(.L_x_761) ;  /* 0x0000042000017945 */ /* 0x000fe20003800200 */
[----:B------:R-:W-:Y:S01]  /*0320*/  VIADD R18, R17, 0xffffffff ;  /* 0xffffffff11127836 */ /* 0x000fe20000000000 */
[----:B------:R-:W-:Y:S01]  /*0330*/  SEL R12, R7, 0x63400000, !P1 ;  /* 0x63400000070c7807 */ /* 0x000fe20004800000 */
[----:B------:R-:W-:-:S06]  /*0340*/  @!P0 DMUL R2, R4, 8.98846567431157953865e+307 ;  /* 0x7fe0000004028828 */ /* 0x000fcc0000000000 */
[----:B------:R-:W0:Y:S04]  /*0350*/  MUFU.RCP64H R9, R3 ;  /* 0x0000000300097308 */ /* 0x000e280000001800 */
[----:B------:R-:W-:Y:S02]  /*0360*/  @!P0 LOP3.LUT R16, R3, 0x7ff00000, RZ, 0xc0, !PT ;  /* 0x7ff0000003108812 */ /* 0x000fe400078ec0ff */
[----:B------:R-:W-:-:S03]  /*0370*/  ISETP.GT.U32.AND P0, PT, R18, 0x7feffffe, PT ;  /* 0x7feffffe1200780c */ /* 0x000fc60003f04070 */
[----:B------:R-:W-:-:S05]  /*0380*/  VIADD R18, R16, 0xffffffff ;  /* 0xffffffff10127836 */ /* 0x000fca0000000000 */
[----:B------:R-:W-:Y:S01]  /*0390*/  ISETP.GT.U32.OR P0, PT, R18, 0x7feffffe, P0 ;  /* 0x7feffffe1200780c */ /* 0x000fe20000704470 */
[----:B0-----:R-:W-:-:S08]  /*03a0*/  DFMA R10, R8, -R2, 1 ;  /* 0x3ff00000080a742b */ /* 0x001fd00000000802 */
[----:B------:R-:W-:-:S08]  /*03b0*/  DFMA R10, R10, R10, R10 ;  /* 0x0000000a0a0a722b */ /* 0x000fd0000000000a */
[----:B------:R-:W-:-:S08]  /*03c0*/  DFMA R10, R8, R10, R8 ;  /* 0x0000000a080a722b */ /* 0x000fd00000000008 */
[----:B------:R-:W-:-:S08]  /*03d0*/  DFMA R8, R10, -R2, 1 ;  /* 0x3ff000000a08742b */ /* 0x000fd00000000802 */
[----:B------:R-:W-:Y:S01]  /*03e0*/  DFMA R10, R10, R8, R10 ;  /* 0x000000080a0a722b */ /* 0x000fe2000000000a */
[----:B------:R-:W-:Y:S01]  /*03f0*/  LOP3.LUT R9, R12, 0x3e5b1, RZ, 0xfc, !PT ;  /* 0x0003e5b10c097812 */ /* 0x000fe200078efcff */
[----:B------:R-:W-:-:S06]  /*0400*/  IMAD.MOV.U32 R8, RZ, RZ, -0x5745984b ;  /* 0xa8ba67b5ff087424 */ /* 0x000fcc00078e00ff */
[----:B------:R-:W-:-:S08]  /*0410*/  DMUL R12, R10, R8 ;  /* 0x000000080a0c7228 */ /* 0x000fd00000000000 */
[----:B------:R-:W-:-:S08]  /*0420*/  DFMA R14, R12, -R2, R8 ;  /* 0x800000020c0e722b */ /* 0x000fd00000000008 */
[----:B------:R-:W-:Y:S01]  /*0430*/  DFMA R10, R10, R14, R12 ;  /* 0x0000000e0a0a722b */ /* 0x000fe2000000000c */
[----:B------:R-:W-:Y:S10]  /*0440*/  @P0 BRA `(.L_x_762) ;  /* 0x0000000000740947 */ /* 0x000ff40003800000 */
[----:B------:R-:W-:Y:S01]  /*0450*/  LOP3.LUT R14, R5, 0x7ff00000, RZ, 0xc0, !PT ;  /* 0x7ff00000050e7812 */ /* 0x000fe200078ec0ff */
[----:B------:R-:W-:-:S03]  /*0460*/  IMAD.MOV.U32 R12, RZ, RZ, 0x3ca00000 ;  /* 0x3ca00000ff0c7424 */ /* 0x000fc600078e00ff */
[----:B------:R-:W-:Y:S01]  /*0470*/  ISETP.LE.U32.AND P0, PT, R14, 0x3ca00000, PT ;  /* 0x3ca000000e00780c */ /* 0x000fe20003f03070 */
[----:B------:R-:W-:Y:S02]  /*0480*/  IMAD.MOV R13, RZ, RZ, -R14 ;  /* 0x000000ffff0d7224 */ /* 0x000fe400078e0a0e */
[----:B------:R-:W-:Y:S01]  /*0490*/  IMAD.MOV.U32 R14, RZ, RZ, RZ ;  /* 0x000000ffff0e7224 */ /* 0x000fe200078e00ff */
[----:B------:R-:W-:Y:S02]  /*04a0*/  SEL R7, R7, 0x63400000, !P0 ;  /* 0x6340000007077807 */ /* 0x000fe40004000000 */
[----:B------:R-:W-:-:S04]  /*04b0*/  VIADDMNMX R12, R13, R12, 0xb9600000, !PT ;  /* 0xb96000000d0c7446 */ /* 0x000fc8000780010c */
[----:B------:R-:W-:-:S05]  /*04c0*/  VIMNMX R12, PT, PT, R12, 0x46a00000, PT ;  /* 0x46a000000c0c7848 */ /* 0x000fca0003fe0100 */
[----:B------:R-:W-:-:S04]  /*04d0*/  IMAD.IADD R7, R12, 0x1, -R7 ;  /* 0x000000010c077824 */ /* 0x000fc800078e0a07 */
        /* <DEDUP_REMOVED lines=18> */
[----:B------:R-:W-:Y:S01]  /*0600*/  FSEL R13, R5, R13, !P0 ;  /* 0x0000000d050d7208 */ /* 0x000fe20004000000 */
[----:B------:R-:W-:Y:S06]  /*0610*/  BRA `(.L_x_763) ;  /* 0x0000000000447947 */ /* 0x000fec0003800000 */
.L_x_762:
[----:B------:R-:W-:-:S14]  /*0620*/  DSETP.NAN.AND P0, PT, R4, R4, PT ;  /* 0x000000040400722a */ /* 0x000fdc0003f08000 */
[----:B------:R-:W-:Y:S05]  /*0630*/  @P0 BRA `(.L_x_764) ;  /* 0x0000000000340947 */ /* 0x000fea0003800000 */
[----:B------:R-:W-:Y:S01]  /*0640*/  ISETP.NE.AND P0, PT, R17, R16, PT ;  /* 0x000000101100720c */ /* 0x000fe20003f05270 */
[----:B------:R-:W-:Y:S02]  /*0650*/  IMAD.MOV.U32 R12, RZ, RZ, 0x0 ;  /* 0x00000000ff0c7424 */ /* 0x000fe400078e00ff */
[----:B------:R-:W-:-:S10]  /*0660*/  IMAD.MOV.U32 R13, RZ, RZ, -0x80000 ;  /* 0xfff80000ff0d7424 */ /* 0x000fd400078e00ff */
[----:B------:R-:W-:Y:S05]  /*0670*/  @!P0 BRA `(.L_x_763) ;  /* 0x00000000002c8947 */ /* 0x000fea0003800000 */
[----:B------:R-:W-:Y:S02]  /*0680*/  ISETP.NE.AND P0, PT, R17, 0x7ff00000, PT ;  /* 0x7ff000001100780c */ /* 0x000fe40003f05270 */
[----:B------:R-:W-:Y:S02]  /*0690*/  LOP3.LUT R4, R5, 0x3ca3e5b1, RZ, 0x3c, !PT ;  /* 0x3ca3e5b105047812 */ /* 0x000fe400078e3cff */
[----:B------:R-:W-:Y:S02]  /*06a0*/  ISETP.EQ.OR P0, PT, R16, RZ, !P0 ;  /* 0x000000ff1000720c */ /* 0x000fe40004702670 */
[----:B------:R-:W-:-:S11]  /*06b0*/  LOP3.LUT R13, R4, 0x80000000, RZ, 0xc0, !PT ;  /* 0x80000000040d7812 */ /* 0x000fd600078ec0ff */
[----:B------:R-:W-:Y:S01]  /*06c0*/  @P0 LOP3.LUT R2, R13, 0x7ff00000, RZ, 0xfc, !PT ;  /* 0x7ff000000d020812 */ /* 0x000fe200078efcff */
[----:B------:R-:W-:Y:S02]  /*06d0*/  @!P0 IMAD.MOV.U32 R12, RZ, RZ, RZ ;  /* 0x000000ffff0c8224 */ /* 0x000fe400078e00ff */
[----:B------:R-:W-:Y:S02]  /*06e0*/  @P0 IMAD.MOV.U32 R12, RZ, RZ, RZ ;  /* 0x000000ffff0c0224 */ /* 0x000fe400078e00ff */
[----:B------:R-:W-:Y:S01]  /*06f0*/  @P0 IMAD.MOV.U32 R13, RZ, RZ, R2 ;  /* 0x000000ffff0d0224 */ /* 0x000fe200078e0002 */
[----:B------:R-:W-:Y:S06]  /*0700*/  BRA `(.L_x_763) ;  /* 0x0000000000087947 */ /* 0x000fec0003800000 */
.L_x_764:
[----:B------:R-:W-:Y:S01]  /*0710*/  LOP3.LUT R13, R5, 0x80000, RZ, 0xfc, !PT ;  /* 0x00080000050d7812 */ /* 0x000fe200078efcff */
[----:B------:R-:W-:-:S07]  /*0720*/  IMAD.MOV.U32 R12, RZ, RZ, R4 ;  /* 0x000000ffff0c7224 */ /* 0x000fce00078e0004 */
.L_x_763:
[----:B------:R-:W-:Y:S05]  /*0730*/  BSYNC.RECONVERGENT B1 ;  /* 0x0000000000017941 */ /* 0x000fea0003800200 */
.L_x_761:
[----:B------:R-:W-:Y:S02]  /*0740*/  IMAD.MOV.U32 R7, RZ, RZ, 0x0 ;  /* 0x00000000ff077424 */ /* 0x000fe400078e00ff */
[----:B------:R-:W-:Y:S02]  /*0750*/  IMAD.MOV.U32 R2, RZ, RZ, R12 ;  /* 0x000000ffff027224 */ /* 0x000fe400078e000c */
[----:B------:R-:W-:Y:S01]  /*0760*/  IMAD.MOV.U32 R3, RZ, RZ, R13 ;  /* 0x000000ffff037224 */ /* 0x000fe200078e000d */
[----:B------:R-:W-:Y:S06]  /*0770*/  RET.REL.NODEC R6 `(_Z12calculate_cpPdS_S_i) ;  /* 0xfffffff806207950 */ /* 0x000fec0003c3ffff */
.L_x_765:
        /* <DEDUP_REMOVED lines=16> */
.L_x_1108:


//--------------------- .text._Z16entropy_interpolPdS_S_S_S_S_iii --------------------------
	.section	.text._Z16entropy_interpolPdS_S_S_S_S_iii,"ax",@progbits
	.align	128
        .global         _Z16entropy_interpolPdS_S_S_S_S_iii
        .type           _Z16entropy_interpolPdS_S_S_S_S_iii,@function
        .size           _Z16entropy_interpolPdS_S_S_S_S_iii,(.L_x_1109 - _Z16entropy_interpolPdS_S_S_S_S_iii)
        .other          _Z16entropy_interpolPdS_S_S_S_S_iii,@"STO_CUDA_ENTRY STV_DEFAULT"
_Z16entropy_interpolPdS_S_S_S_S_iii:
.text._Z16entropy_interpolPdS_S_S_S_S_iii:
        /* <DEDUP_REMOVED lines=10> */
[----:B------:R-:W0:Y:S02]  /*00a0*/  LDC.64 R4, c[0x0][0x388] ;  /* 0x0000e200ff047b82 */ /* 0x000e240000000a00 */
[----:B0-----:R-:W-:-:S06]  /*00b0*/  IMAD.WIDE R4, R26, 0x8, R4 ;  /* 0x000000081a047825 */ /* 0x001fcc00078e0204 */
[----:B-1----:R-:W2:Y:S02]  /*00c0*/  LDG.E.64 R4, desc[UR8][R4.64+-0x8] ;  /* 0xfffff80804047981 */ /* 0x002ea4000c1e1b00 */
[----:B--2---:R-:W-:Y:S01]  /*00d0*/  ISETP.GT.AND P0, PT, R5, 0xfffff, PT ;  /* 0x000fffff0500780c */ /* 0x004fe20003f04270 */
[----:B------:R-:W-:Y:S02]  /*00e0*/  IMAD.MOV.U32 R6, RZ, RZ, R4 ;  /* 0x000000ffff067224 */ /* 0x000fe400078e0004 */
[--C-:B------:R-:W-:Y:S02]  /*00f0*/  IMAD.MOV.U32 R7, RZ, RZ, R5.reuse ;  /* 0x000000ffff077224 */ /* 0x100fe400078e0005 */
[----:B------:R-:W-:-:S08]  /*0100*/  IMAD.MOV.U32 R3, RZ, RZ, R5 ;  /* 0x000000ffff037224 */ /* 0x000fd000078e0005 */
[----:B------:R-:W-:-:S10]  /*0110*/  @!P0 DMUL R6, R6, 1.80143985094819840000e+16 ;  /* 0x4350000006068828 */ /* 0x000fd40000000000 */
[----:B------:R-:W-:Y:S02]  /*0120*/  @!P0 IMAD.MOV.U32 R3, RZ, RZ, R7 ;  /* 0x000000ffff038224 */ /* 0x000fe400078e0007 */
[----:B------:R-:W-:Y:S02]  /*0130*/  @!P0 IMAD.MOV.U32 R4, RZ, RZ, R6 ;  /* 0x000000ffff048224 */ /* 0x000fe400078e0006 */
[----:B------:R-:W-:-:S05]  /*0140*/  VIADD R2, R3, 0xffffffff ;  /* 0xffffffff03027836 */ /* 0x000fca0000000000 */
[----:B------:R-:W-:Y:S02]  /*0150*/  ISETP.GT.U32.AND P1, PT, R2, 0x7feffffe, PT ;  /* 0x7feffffe0200780c */ /* 0x000fe40003f24070 */
[----:B------:R-:W-:Y:S01]  /*0160*/  MOV R2, 0xfffffc01 ;  /* 0xfffffc0100027802 */ /* 0x000fe20000000f00 */
[----:B------:R-:W-:-:S10]  /*0170*/  @!P0 IMAD.MOV.U32 R2, RZ, RZ, -0x435 ;  /* 0xfffffbcbff028424 */ /* 0x000fd400078e00ff */
[----:B------:R-:W-:Y:S05]  /*0180*/  @P1 BRA `(.L_x_766) ;  /* 0x0000000400001947 */ /* 0x000fea0003800000 */
[----:B------:R-:W-:Y:S01]  /*0190*/  LOP3.LUT R5, R3, 0xfffff, RZ, 0xc0, !PT ;  /* 0x000fffff03057812 */ /* 0x000fe200078ec0ff */
[----:B------:R-:W-:Y:S01]  /*01a0*/  IMAD.MOV.U32 R6, RZ, RZ, RZ ;  /* 0x000000ffff067224 */ /* 0x000fe200078e00ff */
[----:B------:R-:W-:Y:S01]  /*01b0*/  MOV R14, 0x8b7a8b04 ;  /* 0x8b7a8b04000e7802 */ /* 0x000fe20000000f00 */
[----:B------:R-:W-:Y:S01]  /*01c0*/  IMAD.MOV.U32 R15, RZ, RZ, 0x3ed0ee25 ;  /* 0x3ed0ee25ff0f7424 */ /* 0x000fe200078e00ff */
[----:B------:R-:W-:Y:S01]  /*01d0*/  LOP3.LUT R5, R5, 0x3ff00000, RZ, 0xfc, !PT ;  /* 0x3ff0000005057812 */ /* 0x000fe200078efcff */
[----:B------:R-:W-:Y:S01]  /*01e0*/  UMOV UR4, 0x3ae80f1e ;  /* 0x3ae80f1e00047882 */ /* 0x000fe20000000000 */
[----:B------:R-:W-:Y:S01]  /*01f0*/  UMOV UR5, 0x3eb1380b ;  /* 0x3eb1380b00057882 */ /* 0x000fe20000000000 */
[----:B------:R-:W-:Y:S01]  /*0200*/  LEA.HI R16, R3, R2, RZ, 0xc ;  /* 0x0000000203107211 */ /* 0x000fe200078f60ff */
[----:B------:R-:W-:Y:S01]  /*0210*/  IMAD.MOV.U32 R17, RZ, RZ, 0x43300000 ;  /* 0x43300000ff117424 */ /* 0x000fe200078e00ff */
[----:B------:R-:W-:Y:S01]  /*0220*/  ISETP.GE.U32.AND P0, PT, R5, 0x3ff6a09f, PT ;  /* 0x3ff6a09f0500780c */ /* 0x000fe20003f06070 */
[----:B------:R-:W-:Y:S01]  /*0230*/  UMOV UR6, 0x80000000 ;  /* 0x8000000000067882 */ /* 0x000fe20000000000 */
[----:B------:R-:W-:-:S11]  /*0240*/  UMOV UR7, 0x43300000 ;  /* 0x4330000000077882 */ /* 0x000fd60000000000 */
[----:B------:R-:W-:Y:S02]  /*0250*/  @P0 VIADD R7, R5, 0xfff00000 ;  /* 0xfff0000005070836 */ /* 0x000fe40000000000 */
[----:B------:R-:W-:Y:S02]  /*0260*/  @P0 VIADD R16, R16, 0x1 ;  /* 0x0000000110100836 */ /* 0x000fe40000000000 */
[----:B------:R-:W-:-:S03]  /*0270*/  @P0 IMAD.MOV.U32 R5, RZ, RZ, R7 ;  /* 0x000000ffff050224 */ /* 0x000fc600078e0007 */
[----:B------:R-:W-:-:S03]  /*0280*/  LOP3.LUT R16, R16, 0x80000000, RZ, 0x3c, !PT ;  /* 0x8000000010107812 */ /* 0x000fc600078e3cff */
        /* <DEDUP_REMOVED lines=13> */
[----:B------:R-:W-:Y:S02]  /*0360*/  DADD R14, R2, R2 ;  /* 0x00000000020e7229 */ /* 0x000fe40000000002 */
[----:B------:R-:W-:Y:S01]  /*0370*/  DADD R2, R16, -UR6 ;  /* 0x8000000610027e29 */ /* 0x000fe20008000000 */
[----:B------:R-:W-:Y:S01]  /*0380*/  UMOV UR6, 0xfefa39ef ;  /* 0xfefa39ef00067882 */ /* 0x000fe20000000000 */
[----:B------:R-:W-:Y:S01]  /*0390*/  UMOV UR7, 0x3fe62e42 ;  /* 0x3fe62e4200077882 */ /* 0x000fe20000000000 */
[----:B------:R-:W-:Y:S01]  /*03a0*/  DFMA R12, R10, R12, UR4 ;  /* 0x000000040a0c7e2b */ /* 0x000fe2000800000c */
[----:B------:R-:W-:Y:S01]  /*03b0*/  UMOV UR4, 0xa9ab0956 ;  /* 0xa9ab095600047882 */ /* 0x000fe20000000000 */
[----:B------:R-:W-:Y:S01]  /*03c0*/  UMOV UR5, 0x3f1745cb ;  /* 0x3f1745cb00057882 */ /* 0x000fe20000000000 */
[----:B------:R-:W-:-:S02]  /*03d0*/  DFMA R14, R4, -R8, R14 ;  /* 0x80000008040e722b */ /* 0x000fc4000000000e */
[----:B------:R-:W-:-:S03]  /*03e0*/  DFMA R4, R2, UR6, R8 ;  /* 0x0000000602047c2b */ /* 0x000fc60008000008 */
[----:B------:R-:W-:Y:S01]  /*03f0*/  DFMA R12, R10, R12, UR4 ;  /* 0x000000040a0c7e2b */ /* 0x000fe2000800000c */
[----:B------:R-:W-:Y:S01]  /*0400*/  UMOV UR4, 0x2d1b5154 ;  /* 0x2d1b515400047882 */ /* 0x000fe20000000000 */
[----:B------:R-:W-:Y:S01]  /*0410*/  UMOV UR5, 0x3f3c71c7 ;  /* 0x3f3c71c700057882 */ /* 0x000fe20000000000 */
[----:B------:R-:W-:-:S05]  /*0420*/  DMUL R14, R6, R14 ;  /* 0x0000000e060e7228 */ /* 0x000fca0000000000 */
        /* <DEDUP_REMOVED lines=22> */
.L_x_766:
[----:B------:R-:W-:Y:S01]  /*0590*/  IMAD.MOV.U32 R2, RZ, RZ, 0x0 ;  /* 0x00000000ff027424 */ /* 0x000fe200078e00ff */
[----:B------:R-:W-:Y:S02]  /*05a0*/  MOV R3, 0x7ff00000 ;  /* 0x7ff0000000037802 */ /* 0x000fe40000000f00 */
[----:B------:R-:W-:-:S04]  /*05b0*/  LOP3.LUT P0, RZ, R7, 0x7fffffff, RZ, 0xc0, !PT ;  /* 0x7fffffff07ff7812 */ /* 0x000fc8000780c0ff */
[----:B------:R-:W-:-:S10]  /*05c0*/  DFMA R2, R6, R2, +INF ;  /* 0x7ff000000602742b */ /* 0x000fd40000000002 */
[----:B------:R-:W-:Y:S02]  /*05d0*/  FSEL R4, R2, RZ, P0 ;  /* 0x000000ff02047208 */ /* 0x000fe40000000000 */
[----:B------:R-:W-:-:S07]  /*05e0*/  FSEL R5, R3, -QNAN , P0 ;  /* 0xfff0000003057808 */ /* 0x000fce0000000000 */
.L_x_767:
[----:B------:R-:W0:Y:S02]  /*05f0*/  LDC.64 R2, c[0x0][0x388] ;  /* 0x0000e200ff027b82 */ /* 0x000e240000000a00 */
[----:B0-----:R-:W2:Y:S01]  /*0600*/  LDG.E.64 R6, desc[UR8][R2.64] ;  /* 0x0000000802067981 */ /* 0x001ea2000c1e1b00 */
[----:B------:R-:W-:Y:S01]  /*0610*/  IMAD.MOV.U32 R14, RZ, RZ, -0x3ff ;  /* 0xfffffc01ff0e7424 */ /* 0x000fe200078e00ff */
[----:B--2---:R-:W-:Y:S01]  /*0620*/  ISETP.GT.AND P0, PT, R7, 0xfffff, PT ;  /* 0x000fffff0700780c */ /* 0x004fe20003f04270 */
[--C-:B------:R-:W-:Y:S02]  /*0630*/  IMAD.MOV.U32 R8, RZ, RZ, R6.reuse ;  /* 0x000000ffff087224 */ /* 0x100fe400078e0006 */
[--C-:B------:R-:W-:Y:S02]  /*0640*/  IMAD.MOV.U32 R9, RZ, RZ, R7.reuse ;  /* 0x000000ffff097224 */ /* 0x100fe400078e0007 */
[----:B------:R-:W-:Y:S02]  /*0650*/  IMAD.MOV.U32 R15, RZ, RZ, R7 ;  /* 0x000000ffff0f7224 */ /* 0x000fe400078e0007 */
[----:B------:R-:W-:-:S02]  /*0660*/  IMAD.MOV.U32 R20, RZ, RZ, R6 ;  /* 0x000000ffff147224 */ /* 0x000fc400078e0006 */
[----:B------:R-:W-:Y:S02]  /*0670*/  IMAD.MOV.U32 R3, RZ, RZ, R7 ;  /* 0x000000ffff037224 */ /* 0x000fe400078e0007 */
[----:B------:R-:W-:Y:S02]  /*0680*/  IMAD.MOV.U32 R2, RZ, RZ, R6 ;  /* 0x000000ffff027224 */ /* 0x000fe400078e0006 */
[----:B------:R-:W-:Y:S01]  /*0690*/  @!P0 DMUL R8, R6, 1.80143985094819840000e+16 ;  /* 0x4350000006088828 */ /* 0x000fe20000000000 */
[----:B------:R-:W-:-:S09]  /*06a0*/  @!P0 MOV R14, 0xfffffbcb ;  /* 0xfffffbcb000e8802 */ /* 0x000fd20000000f00 */
[----:B------:R-:W-:Y:S02]  /*06b0*/  @!P0 IMAD.MOV.U32 R15, RZ, RZ, R9 ;  /* 0x000000ffff0f8224 */ /* 0x000fe400078e0009 */
[----:B------:R-:W-:-:S03]  /*06c0*/  @!P0 IMAD.MOV.U32 R20, RZ, RZ, R8 ;  /* 0x000000ffff148224 */ /* 0x000fc600078e0008 */
[----:B------:R-:W-:-:S04]  /*06d0*/  IADD3 R10, PT, PT, R15, -0x1, RZ ;  /* 0xffffffff0f0a7810 */ /* 0x000fc80007ffe0ff */
[----:B------:R-:W-:-:S13]  /*06e0*/  ISETP.GT.U32.AND P1, PT, R10, 0x7feffffe, PT ;  /* 0x7feffffe0a00780c */ /* 0x000fda0003f24070 */
[----:B------:R-:W-:Y:S05]  /*06f0*/  @P1 BRA `(.L_x_768) ;  /* 0x0000000400001947 */ /* 0x000fea0003800000 */
[C---:B------:R-:W-:Y:S01]  /*0700*/  LOP3.LUT R8, R15.reuse, 0xfffff, RZ, 0xc0, !PT ;  /* 0x000fffff0f087812 */ /* 0x040fe200078ec0ff */
[----:B------:R-:W-:Y:S01]  /*0710*/  IMAD.MOV.U32 R19, RZ, RZ, 0x3ed0ee25 ;  /* 0x3ed0ee25ff137424 */ /* 0x000fe200078e00ff */
[----:B------:R-:W-:Y:S01]  /*0720*/  MOV R18, 0x8b7a8b04 ;  /* 0x8b7a8b0400127802 */ /* 0x000fe20000000f00 */
[----:B------:R-:W-:Y:S01]  /*0730*/  UMOV UR4, 0x3ae80f1e ;  /* 0x3ae80f1e00047882 */ /* 0x000fe20000000000 */
[----:B------:R-:W-:Y:S01]  /*0740*/  LOP3.LUT R21, R8, 0x3ff00000, RZ, 0xfc, !PT ;  /* 0x3ff0000008157812 */ /* 0x000fe200078efcff */
[----:B------:R-:W-:Y:S01]  /*0750*/  IMAD.MOV.U32 R8, RZ, RZ, RZ ;  /* 0x000000ffff087224 */ /* 0x000fe200078e00ff */
        /* <DEDUP_REMOVED lines=11> */
[----:B------:R-:W-:Y:S02]  /*0810*/  DADD R20, R20, -1 ;  /* 0xbff0000014147429 */ /* 0x000fe40000000000 */
[----:B------:R-:W-:Y:S01]  /*0820*/  DADD R14, R14, -UR6 ;  /* 0x800000060e0e7e29 */ /* 0x000fe20008000000 */
[----:B------:R-:W-:Y:S01]  /*0830*/  UMOV UR6, 0xfefa39ef ;  /* 0xfefa39ef00067882 */ /* 0x000fe20000000000 */
[----:B------:R-:W0:Y:S01]  /*0840*/  MUFU.RCP64H R9, R17 ;  /* 0x0000001100097308 */ /* 0x000e220000001800 */
[----:B------:R-:W-:Y:S01]  /*0850*/  UMOV UR7, 0x3fe62e42 ;  /* 0x3fe62e4200077882 */ /* 0x000fe20000000000 */
        /* <DEDUP_REMOVED lines=17> */
[----:B------:R-:W-:Y:S02]  /*0970*/  DFMA R20, R20, -R10, R18 ;  /* 0x8000000a1414722b */ /* 0x000fe40000000012 */
        /* <DEDUP_REMOVED lines=24> */
.L_x_768:
[----:B------:R-:W-:Y:S01]  /*0b00*/  IMAD.MOV.U32 R10, RZ, RZ, 0x0 ;  /* 0x00000000ff0a7424 */ /* 0x000fe200078e00ff */
[----:B------:R-:W-:Y:S02]  /*0b10*/  MOV R11, 0x7ff00000 ;  /* 0x7ff00000000b7802 */ /* 0x000fe40000000f00 */
[----:B------:R-:W-:-:S04]  /*0b20*/  LOP3.LUT P0, RZ, R9, 0x7fffffff, RZ, 0xc0, !PT ;  /* 0x7fffffff09ff7812 */ /* 0x000fc8000780c0ff */
[----:B------:R-:W-:-:S10]  /*0b30*/  DFMA R10, R8, R10, +INF ;  /* 0x7ff00000080a742b */ /* 0x000fd4000000000a */
[----:B------:R-:W-:Y:S02]  /*0b40*/  FSEL R18, R10, RZ, P0 ;  /* 0x000000ff0a127208 */ /* 0x000fe40000000000 */
[----:B------:R-:W-:-:S07]  /*0b50*/  FSEL R19, R11, -QNAN , P0 ;  /* 0xfff000000b137808 */ /* 0x000fce0000000000 */
.L_x_769:
[----:B------:R-:W0:Y:S08]  /*0b60*/  LDC R9, c[0x0][0x3b0] ;  /* 0x0000ec00ff097b82 */ /* 0x000e300000000800 */
[----:B------:R-:W0:Y:S02]  /*0b70*/  LDC.64 R16, c[0x0][0x398] ;  /* 0x0000e600ff107b82 */ /* 0x000e240000000a00 */
[----:B0-----:R-:W-:-:S05]  /*0b80*/  IMAD.WIDE R16, R9, 0x8, R16 ;  /* 0x0000000809107825 */ /* 0x001fca00078e0210 */
[----:B------:R0:W2:Y:S01]  /*0b90*/  LDG.E.64 R14, desc[UR8][R16.64+-0x8] ;  /* 0xfffff808100e7981 */ /* 0x0000a2000c1e1b00 */
[----:B------:R-:W-:Y:S01]  /*0ba0*/  UMOV UR4, 0xbaaafad3 ;  /* 0xbaaafad300047882 */ /* 0x000fe20000000000 */
[----:B------:R-:W-:Y:S01]  /*0bb0*/  UMOV UR5, 0x3c695355 ;  /* 0x3c69535500057882 */ /* 0x000fe20000000000 */
[----:B------:R-:W-:Y:S01]  /*0bc0*/  UMOV UR6, 0x1526e50e ;  /* 0x1526e50e00067882 */ /* 0x000fe20000000000 */
[----:B------:R-:W-:Y:S01]  /*0bd0*/  DMUL R12, R4, UR4 ;  /* 0x00000004040c7c28 */ /* 0x000fe20008000000 */
[----:B------:R-:W-:Y:S01]  /*0be0*/  UMOV UR7, 0x3fdbcb7b ;  /* 0x3fdbcb7b00077882 */ /* 0x000fe20000000000 */
[----:B------:R-:W-:Y:S01]  /*0bf0*/  DMUL R10, R18, UR4 ;  /* 0x00000004120a7c28 */ /* 0x000fe20008000000 */
[----:B0-----:R-:W-:-:S05]  /*0c00*/  MOV R16, 0xfffffc01 ;  /* 0xfffffc0100107802 */ /* 0x001fca0000000f00 */
[----:B------:R-:W-:Y:S02]  /*0c10*/  DFMA R4, R4, UR6, R12 ;  /* 0x0000000604047c2b */ /* 0x000fe4000800000c */
[----:B------:R-:W-:-:S08]  /*0c20*/  DFMA R10, R18, UR6, R10 ;  /* 0x00000006120a7c2b */ /* 0x000fd0000800000a */
[----:B------:R-:W-:Y:S01]  /*0c30*/  DADD R4, -R10, R4 ;  /* 0x000000000a047229 */ /* 0x000fe20000000104 */
[----:B--2---:R-:W-:Y:S01]  /*0c40*/  ISETP.GT.AND P0, PT, R15, 0xfffff, PT ;  /* 0x000fffff0f00780c */ /* 0x004fe20003f04270 */
[--C-:B------:R-:W-:Y:S02]  /*0c50*/  IMAD.MOV.U32 R8, RZ, RZ, R14.reuse ;  /* 0x000000ffff087224 */ /* 0x100fe400078e000e */
[----:B------:R-:W-:Y:S02]  /*0c60*/  IMAD.MOV.U32 R9, RZ, RZ, R15 ;  /* 0x000000ffff097224 */ /* 0x000fe400078e000f */
[----:B------:R-:W-:-:S08]  /*0c70*/  IMAD.MOV.U32 R20, RZ, RZ, R14 ;  /* 0x000000ffff147224 */ /* 0x000fd000078e000e */
[----:B------:R-:W-:Y:S01]  /*0c80*/  @!P0 DMUL R8, R8, 1.80143985094819840000e+16 ;  /* 0x4350000008088828 */ /* 0x000fe20000000000 */
[----:B------:R-:W-:-:S09]  /*0c90*/  @!P0 IMAD.MOV.U32 R16, RZ, RZ, -0x435 ;  /* 0xfffffbcbff108424 */ /* 0x000fd200078e00ff */
[----:B------:R-:W-:Y:S02]  /*0ca0*/  @!P0 IMAD.MOV.U32 R15, RZ, RZ, R9 ;  /* 0x000000ffff0f8224 */ /* 0x000fe400078e0009 */
[----:B------:R-:W-:Y:S02]  /*0cb0*/  @!P0 IMAD.MOV.U32 R20, RZ, RZ, R8 ;  /* 0x000000ffff148224 */ /* 0x000fe400078e0008 */
[----:B------:R-:W-:-:S05]  /*0cc0*/  VIADD R12, R15, 0xffffffff ;  /* 0xffffffff0f0c7836 */ /* 0x000fca0000000000 */
[----:B------:R-:W-:-:S13]  /*0cd0*/  ISETP.GT.U32.AND P1, PT, R12, 0x7feffffe, PT ;  /* 0x7feffffe0c00780c */ /* 0x000fda0003f24070 */
[----:B------:R-:W-:Y:S05]  /*0ce0*/  @P1 BRA `(.L_x_770) ;  /* 0x0000000400001947 */ /* 0x000fea0003800000 */
[C---:B------:R-:W-:Y:S01]  /*0cf0*/  LOP3.LUT R8, R15.reuse, 0xfffff, RZ, 0xc0, !PT ;  /* 0x000fffff0f087812 */ /* 0x040fe200078ec0ff */
[----:B------:R-:W-:Y:S01]  /*0d00*/  IMAD.MOV.U32 R22, RZ, RZ, -0x748574fc ;  /* 0x8b7a8b04ff167424 */ /* 0x000fe200078e00ff */
[----:B------:R-:W-:Y:S01]  /*0d10*/  UMOV UR10, 0x3ae80f1e ;  /* 0x3ae80f1e000a7882 */ /* 0x000fe20000000000 */
[----:B------:R-:W-:Y:S01]  /*0d20*/  IMAD.MOV.U32 R23, RZ, RZ, 0x3ed0ee25 ;  /* 0x3ed0ee25ff177424 */ /* 0x000fe200078e00ff */
[----:B------:R-:W-:Y:S01]  /*0d30*/  LOP3.LUT R21, R8, 0x3ff00000, RZ, 0xfc, !PT ;  /* 0x3ff0000008157812 */ /* 0x000fe200078efcff */
[----:B------:R-:W-:Y:S01]  /*0d40*/  IMAD.MOV.U32 R8, RZ, RZ, RZ ;  /* 0x000000ffff087224 */ /* 0x000fe200078e00ff */
[----:B------:R-:W-:Y:S01]  /*0d50*/  UMOV UR11, 0x3eb1380b ;  /* 0x3eb1380b000b7882 */ /* 0x000fe20000000000 */
[----:B------:R-:W-:Y:S01]  /*0d60*/  LEA.HI R15, R15, R16, RZ, 0xc ;  /* 0x000000100f0f7211 */ /* 0x000fe200078f60ff */
[----:B------:R-:W-:Y:S01]  /*0d70*/  UMOV UR12, 0x80000000 ;  /* 0x80000000000c7882 */ /* 0x000fe20000000000 */
[----:B------:R-:W-:Y:S01]  /*0d80*/  ISETP.GE.U32.AND P0, PT, R21, 0x3ff6a09f, PT ;  /* 0x3ff6a09f1500780c */ /* 0x000fe20003f06070 */
[----:B------:R-:W-:-:S12]  /*0d90*/  UMOV UR13, 0x43300000 ;  /* 0x43300000000d7882 */ /* 0x000fd80000000000 */
[----:B------:R-:W-:Y:S02]  /*0da0*/  @P0 VIADD R9, R21, 0xfff00000 ;  /* 0xfff0000015090836 */ /* 0x000fe40000000000 */
[----:B------:R-:W-:-:S03]  /*0db0*/  @P0 VIADD R15, R15, 0x1 ;  /* 0x000000010f0f0836 */ /* 0x000fc60000000000 */
[----:B------:R-:W-:Y:S02]  /*0dc0*/  @P0 MOV R21, R9 ;  /* 0x0000000900150202 */ /* 0x000fe40000000f00 */
[----:B------:R-:W-:Y:S02]  /*0dd0*/  LOP3.LUT R14, R15, 0x80000000, RZ, 0x3c, !PT ;  /* 0x800000000f0e7812 */ /* 0x000fe400078e3cff */
[----:B------:R-:W-:Y:S02]  /*0de0*/  MOV R15, 0x43300000 ;  /* 0x43300000000f7802 */ /* 0x000fe40000000f00 */
        /* <DEDUP_REMOVED lines=37> */
[----:B------:R-:W-:Y:S02]  /*1040*/  DMUL R20, R8, R20 ;  /* 0x0000001408147228 */ /* 0x000fe40000000000 */
[----:B------:R-:W-:Y:S01]  /*1050*/  DFMA R16, R14, -UR10, R18 ;  /* 0x8000000a0e107c2b */ /* 0x000fe20008000012 */
[----:B------:R-:W-:Y:S01]  /*1060*/  UMOV UR10, 0x3b39803f ;  /* 0x3b39803f000a7882 */ /* 0x000fe20000000000 */
[----:B------:R-:W-:Y:S01]  /*1070*/  UMOV UR11, 0x3c7abc9e ;  /* 0x3c7abc9e000b7882 */ /* 0x000fe20000000000 */
[----:B------:R-:W-:-:S05]  /*1080*/  DMUL R22, R12, R22 ;  /* 0x000000160c167228 */ /* 0x000fca0000000000 */
[----:B------:R-:W-:-:S03]  /*1090*/  DADD R16, -R10, R16 ;  /* 0x000000000a107229 */ /* 0x000fc60000000110 */
[----:B------:R-:W-:-:S08]  /*10a0*/  DFMA R20, R10, R22, R20 ;  /* 0x000000160a14722b */ /* 0x000fd00000000014 */
[----:B------:R-:W-:-:S08]  /*10b0*/  DADD R16, R20, -R16 ;  /* 0x0000000014107229 */ /* 0x000fd00000000810 */
[----:B------:R-:W-:-:S08]  /*10c0*/  DFMA R16, R14, UR10, R16 ;  /* 0x0000000a0e107c2b */ /* 0x000fd00008000010 */
[----:B------:R-:W-:Y:S01]  /*10d0*/  DADD R8, R18, R16 ;  /* 0x0000000012087229 */ /* 0x000fe20000000010 */
[----:B------:R-:W-:Y:S10]  /*10e0*/  BRA `(.L_x_771) ;  /* 0x0000000000187947 */ /* 0x000ff40003800000 */
.L_x_770:
[----:B------:R-:W-:Y:S01]  /*10f0*/  IMAD.MOV.U32 R10, RZ, RZ, 0x0 ;  /* 0x00000000ff0a7424 */ /* 0x000fe200078e00ff */
[----:B------:R-:W-:Y:S01]  /*1100*/  LOP3.LUT P0, RZ, R9, 0x7fffffff, RZ, 0xc0, !PT ;  /* 0x7fffffff09ff7812 */ /* 0x000fe2000780c0ff */
[----:B------:R-:W-:-:S06]  /*1110*/  IMAD.MOV.U32 R11, RZ, RZ, 0x7ff00000 ;  /* 0x7ff00000ff0b7424 */ /* 0x000fcc00078e00ff */
[----:B------:R-:W-:-:S10]  /*1120*/  DFMA R10, R8, R10, +INF ;  /* 0x7ff00000080a742b */ /* 0x000fd4000000000a */
[----:B------:R-:W-:Y:S02]  /*1130*/  FSEL R8, R10, RZ, P0 ;  /* 0x000000ff0a087208 */ /* 0x000fe40000000000 */
[----:B------:R-:W-:-:S07]  /*1140*/  FSEL R9, R11, -QNAN , P0 ;  /* 0xfff000000b097808 */ /* 0x000fce0000000000 */
.L_x_771:
[----:B------:R-:W0:Y:S02]  /*1150*/  LDC.64 R12, c[0x0][0x398] ;  /* 0x0000e600ff0c7b82 */ /* 0x000e240000000a00 */
[----:B0-----:R-:W2:Y:S01]  /*1160*/  LDG.E.64 R16, desc[UR8][R12.64] ;  /* 0x000000080c107981 */ /* 0x001ea2000c1e1b00 */
[----:B------:R-:W-:Y:S01]  /*1170*/  IMAD.MOV.U32 R24, RZ, RZ, -0x3ff ;  /* 0xfffffc01ff187424 */ /* 0x000fe200078e00ff */
[----:B--2---:R-:W-:Y:S01]  /*1180*/  ISETP.GT.AND P0, PT, R17, 0xfffff, PT ;  /* 0x000fffff1100780c */ /* 0x004fe20003f04270 */
[--C-:B------:R-:W-:Y:S01]  /*1190*/  IMAD.MOV.U32 R10, RZ, RZ, R16.reuse ;  /* 0x000000ffff0a7224 */ /* 0x100fe200078e0010 */
[-C--:B------:R-:W-:Y:S01]  /*11a0*/  MOV R25, R17.reuse ;  /* 0x0000001100197202 */ /* 0x080fe20000000f00 */
[----:B------:R-:W-:Y:S01]  /*11b0*/  IMAD.MOV.U32 R11, RZ, RZ, R17 ;  /* 0x000000ffff0b7224 */ /* 0x000fe200078e0011 */
[----:B------:R-:W-:Y:S01]  /*11c0*/  MOV R19, R17 ;  /* 0x0000001100137202 */ /* 0x000fe20000000f00 */
[----:B------:R-:W-:-:S08]  /*11d0*/  IMAD.MOV.U32 R18, RZ, RZ, R16 ;  /* 0x000000ffff127224 */ /* 0x000fd000078e0010 */
[----:B------:R-:W-:Y:S01]  /*11e0*/  @!P0 DMUL R10, R16, 1.80143985094819840000e+16 ;  /* 0x43500000100a8828 */ /* 0x000fe20000000000 */
[----:B------:R-:W-:-:S09]  /*11f0*/  @!P0 IMAD.MOV.U32 R24, RZ, RZ, -0x435 ;  /* 0xfffffbcbff188424 */ /* 0x000fd200078e00ff */
[----:B------:R-:W-:-:S04]  /*1200*/  @!P0 IMAD.MOV.U32 R25, RZ, RZ, R11 ;  /* 0x000000ffff198224 */ /* 0x000fc800078e000b */
[----:B------:R-:W-:-:S05]  /*1210*/  VIADD R14, R25, 0xffffffff ;  /* 0xffffffff190e7836 */ /* 0x000fca0000000000 */
[----:B------:R-:W-:Y:S01]  /*1220*/  ISETP.GT.U32.AND P1, PT, R14, 0x7feffffe, PT ;  /* 0x7feffffe0e00780c */ /* 0x000fe20003f24070 */
[----:B------:R-:W-:Y:S02]  /*1230*/  IMAD.MOV.U32 R14, RZ, RZ, R16 ;  /* 0x000000ffff0e7224 */ /* 0x000fe400078e0010 */
[----:B------:R-:W-:-:S10]  /*1240*/  @!P0 IMAD.MOV.U32 R14, RZ, RZ, R10 ;  /* 0x000000ffff0e8224 */ /* 0x000fd400078e000a */
[----:B------:R-:W-:Y:S05]  /*1250*/  @P1 BRA `(.L_x_772) ;  /* 0x0000000000f81947 */ /* 0x000fea0003800000 */
[C---:B------:R-:W-:Y:S01]  /*1260*/  LOP3.LUT R10, R25.reuse, 0xfffff, RZ, 0xc0, !PT ;  /* 0x000fffff190a7812 */ /* 0x040fe200078ec0ff */
[----:B------:R-:W-:Y:S01]  /*1270*/  UMOV UR10, 0x3ae80f1e ;  /* 0x3ae80f1e000a7882 */ /* 0x000fe20000000000 */
[----:B------:R-:W-:Y:S01]  /*1280*/  UMOV UR11, 0x3eb1380b ;  /* 0x3eb1380b000b7882 */ /* 0x000fe20000000000 */
[----:B------:R-:W-:Y:S02]  /*1290*/  LEA.HI R24, R25, R24, RZ, 0xc ;  /* 0x0000001819187211 */ /* 0x000fe400078f60ff */
[----:B------:R-:W-:Y:S01]  /*12a0*/  LOP3.LUT R15, R10, 0x3ff00000, RZ, 0xfc, !PT ;  /* 0x3ff000000a0f7812 */ /* 0x000fe200078efcff */
[----:B------:R-:W-:-:S03]  /*12b0*/  IMAD.MOV.U32 R10, RZ, RZ, RZ ;  /* 0x000000ffff0a7224 */ /* 0x000fc600078e00ff */
[----:B------:R-:W-:-:S13]  /*12c0*/  ISETP.GE.U32.AND P0, PT, R15, 0x3ff6a09f, PT ;  /* 0x3ff6a09f0f00780c */ /* 0x000fda0003f06070 */
[----:B------:R-:W-:Y:S02]  /*12d0*/  @P0 VIADD R11, R15, 0xfff00000 ;  /* 0xfff000000f0b0836 */ /* 0x000fe40000000000 */
[----:B------:R-:W-:-:S03]  /*12e0*/  @P0 VIADD R24, R24, 0x1 ;  /* 0x0000000118180836 */ /* 0x000fc60000000000 */
[----:B------:R-:W-:-:S06]  /*12f0*/  @P0 MOV R15, R11 ;  /* 0x0000000b000f0202 */ /* 0x000fcc0000000f00 */
[C---:B------:R-:W-:Y:S02]  /*1300*/  DADD R20, R14.reuse, 1 ;  /* 0x3ff000000e147429 */ /* 0x040fe40000000000 */
[----:B------:R-:W-:-:S04]  /*1310*/  DADD R14, R14, -1 ;  /* 0xbff000000e0e7429 */ /* 0x000fc80000000000 */
[----:B------:R-:W0:Y:S02]  /*1320*/  MUFU.RCP64H R11, R21 ;  /* 0x00000015000b7308 */ /* 0x000e240000001800 */
[----:B0-----:R-:W-:Y:S01]  /*1330*/  DFMA R22, -R20, R10, 1 ;  /* 0x3ff000001416742b */ /* 0x001fe2000000010a */
[----:B------:R-:W-:Y:S02]  /*1340*/  IMAD.MOV.U32 R20, RZ, RZ, -0x748574fc ;  /* 0x8b7a8b04ff147424 */ /* 0x000fe400078e00ff */
[----:B------:R-:W-:-:S05]  /*1350*/  IMAD.MOV.U32 R21, RZ, RZ, 0x3ed0ee25 ;  /* 0x3ed0ee25ff157424 */ /* 0x000fca00078e00ff */
[----:B------:R-:W-:-:S08]  /*1360*/  DFMA R22, R22, R22, R22 ;  /* 0x000000161616722b */ /* 0x000fd00000000016 */
[----:B------:R-:W-:-:S08]  /*1370*/  DFMA R22, R10, R22, R10 ;  /* 0x000000160a16722b */ /* 0x000fd0000000000a */
[----:B------:R-:W-:-:S08]  /*1380*/  DMUL R10, R14, R22 ;  /* 0x000000160e0a7228 */ /* 0x000fd00000000000 */
[----:B------:R-:W-:-:S08]  /*1390*/  DFMA R10, R14, R22, R10 ;  /* 0x000000160e0a722b */ /* 0x000fd0000000000a */
[----:B------:R-:W-:-:S08]  /*13a0*/  DADD R12, R14, -R10 ;  /* 0x000000000e0c7229 */ /* 0x000fd0000000080a */
[----:B------:R-:W-:-:S08]  /*13b0*/  DADD R12, R12, R12 ;  /* 0x000000000c0c7229 */ /* 0x000fd0000000000c */
[-C--:B------:R-:W-:Y:S02]  /*13c0*/  DFMA R12, R14, -R10.reuse, R12 ;  /* 0x8000000a0e0c722b */ /* 0x080fe4000000000c */
[----:B------:R-:W-:-:S06]  /*13d0*/  DMUL R14, R10, R10 ;  /* 0x0000000a0a0e7228 */ /* 0x000fcc0000000000 */
[----:B------:R-:W-:Y:S02]  /*13e0*/  DMUL R22, R22, R12 ;  /* 0x0000000c16167228 */ /* 0x000fe40000000000 */
[----:B------:R-:W-:Y:S01]  /*13f0*/  DFMA R20, R14, UR10, R20 ;  /* 0x0000000a0e147c2b */ /* 0x000fe20008000014 */
[----:B------:R-:W-:Y:S01]  /*1400*/  UMOV UR10, 0x9f02676f ;  /* 0x9f02676f000a7882 */ /* 0x000fe20000000000 */
[----:B------:R-:W-:Y:S01]  /*1410*/  UMOV UR11, 0x3ef3b266 ;  /* 0x3ef3b266000b7882 */ /* 0x000fe20000000000 */
[----:B------:R-:W-:Y:S02]  /*1420*/  LOP3.LUT R12, R24, 0x80000000, RZ, 0x3c, !PT ;  /* 0x80000000180c7812 */ /* 0x000fe400078e3cff */
[----:B------:R-:W-:-:S03]  /*1430*/  MOV R13, 0x43300000 ;  /* 0x43300000000d7802 */ /* 0x000fc60000000f00 */
        /* <DEDUP_REMOVED lines=15> */
[----:B------:R-:W-:Y:S01]  /*1530*/  DADD R12, R12, -UR10 ;  /* 0x8000000a0c0c7e29 */ /* 0x000fe20008000000 */
[----:B------:R-:W-:Y:S01]  /*1540*/  UMOV UR10, 0x55555554 ;  /* 0x55555554000a7882 */ /* 0x000fe20000000000 */
[----:B------:R-:W-:Y:S02]  /*1550*/  UMOV UR11, 0x3fb55555 ;  /* 0x3fb55555000b7882 */ /* 0x000fe40000000000 */
[----:B------:R-:W-:Y:S01]  /*1560*/  DFMA R24, R14, R20, UR10 ;  /* 0x0000000a0e187e2b */ /* 0x000fe20008000014 */
[----:B------:R-:W-:Y:S01]  /*1570*/  UMOV UR10, 0xfefa39ef ;  /* 0xfefa39ef000a7882 */ /* 0x000fe20000000000 */
[----:B------:R-:W-:-:S02]  /*1580*/  UMOV UR11, 0x3fe62e42 ;  /* 0x3fe62e42000b7882 */ /* 0x000fc40000000000 */
[----:B------:R-:W-:-:S04]  /*1590*/  DFMA R20, R12, UR10, R10 ;  /* 0x0000000a0c147c2b */ /* 0x000fc8000800000a */
[----:B------:R-:W-:-:S04]  /*15a0*/  DMUL R24, R14, R24 ;  /* 0x000000180e187228 */ /* 0x000fc80000000000 */
[----:B------:R-:W-:Y:S01]  /*15b0*/  DFMA R14, R12, -UR10, R20 ;  /* 0x8000000a0c0e7c2b */ /* 0x000fe20008000014 */
[----:B------:R-:W-:Y:S01]  /*15c0*/  UMOV UR10, 0x3b39803f ;  /* 0x3b39803f000a7882 */ /* 0x000fe20000000000 */
[----:B------:R-:W-:Y:S02]  /*15d0*/  UMOV UR11, 0x3c7abc9e ;  /* 0x3c7abc9e000b7882 */ /* 0x000fe40000000000 */
[----:B------:R-:W-:-:S04]  /*15e0*/  DFMA R22, R10, R24, R22 ;  /* 0x000000180a16722b */ /* 0x000fc80000000016 */
[----:B------:R-:W-:-:S08]  /*15f0*/  DADD R14, -R10, R14 ;  /* 0x000000000a0e7229 */ /* 0x000fd0000000010e */
[----:B------:R-:W-:-:S08]  /*1600*/  DADD R14, R22, -R14 ;  /* 0x00000000160e7229 */ /* 0x000fd0000000080e */
[----:B------:R-:W-:-:S08]  /*1610*/  DFMA R14, R12, UR10, R14 ;  /* 0x0000000a0c0e7c2b */ /* 0x000fd0000800000e */
[----:B------:R-:W-:Y:S01]  /*1620*/  DADD R20, R20, R14 ;  /* 0x0000000014147229 */ /* 0x000fe2000000000e */
[----:B------:R-:W-:Y:S10]  /*1630*/  BRA `(.L_x_773) ;  /* 0x0000000000187947 */ /* 0x000ff40003800000 */
.L_x_772:
[----:B------:R-:W-:Y:S01]  /*1640*/  IMAD.MOV.U32 R12, RZ, RZ, 0x0 ;  /* 0x00000000ff0c7424 */ /* 0x000fe200078e00ff */
[----:B------:R-:W-:Y:S01]  /*1650*/  LOP3.LUT P0, RZ, R11, 0x7fffffff, RZ, 0xc0, !PT ;  /* 0x7fffffff0bff7812 */ /* 0x000fe2000780c0ff */
[----:B------:R-:W-:-:S06]  /*1660*/  IMAD.MOV.U32 R13, RZ, RZ, 0x7ff00000 ;  /* 0x7ff00000ff0d7424 */ /* 0x000fcc00078e00ff */
[----:B------:R-:W-:-:S10]  /*1670*/  DFMA R12, R10, R12, +INF ;  /* 0x7ff000000a0c742b */ /* 0x000fd4000000000c */
[----:B------:R-:W-:Y:S02]  /*1680*/  FSEL R20, R12, RZ, P0 ;  /* 0x000000ff0c147208 */ /* 0x000fe40000000000 */
[----:B------:R-:W-:-:S07]  /*1690*/  FSEL R21, R13, -QNAN , P0 ;  /* 0xfff000000d157808 */ /* 0x000fce0000000000 */
.L_x_773:
[----:B------:R-:W0:Y:S02]  /*16a0*/  LDC.64 R12, c[0x0][0x380] ;  /* 0x0000e000ff0c7b82 */ /* 0x000e240000000a00 */
[----:B0-----:R-:W-:-:S06]  /*16b0*/  IMAD.WIDE R12, R0, 0x8, R12 ;  /* 0x00000008000c7825 */ /* 0x001fcc00078e020c */
[----:B------:R-:W2:Y:S01]  /*16c0*/  LDG.E.64 R12, desc[UR8][R12.64] ;  /* 0x000000080c0c7981 */ /* 0x000ea2000c1e1b00 */
[----:B------:R-:W-:Y:S01]  /*16d0*/  DMUL R14, R8, UR4 ;  /* 0x00000004080e7c28 */ /* 0x000fe20008000000 */
[----:B------:R-:W-:Y:S01]  /*16e0*/  BSSY.RECONVERGENT B0, `(.L_x_774) ;  /* 0x0000056000007945 */ /* 0x000fe20003800200 */
[----:B------:R-:W-:Y:S01]  /*16f0*/  DMUL R22, R20, UR4 ;  /* 0x0000000414167c28 */ /* 0x000fe20008000000 */
[----:B------:R-:W-:-:S05]  /*1700*/  IMAD.MOV.U32 R24, RZ, RZ, -0x3ff ;  /* 0xfffffc01ff187424 */ /* 0x000fca00078e00ff */
[----:B------:R-:W-:Y:S02]  /*1710*/  DFMA R14, R8, UR6, R14 ;  /* 0x00000006080e7c2b */ /* 0x000fe4000800000e */
[----:B------:R-:W-:-:S08]  /*1720*/  DFMA R22, R20, UR6, R22 ;  /* 0x0000000614167c2b */ /* 0x000fd00008000016 */
[----:B------:R-:W-:Y:S01]  /*1730*/  DADD R22, -R22, R14 ;  /* 0x0000000016167229 */ /* 0x000fe2000000010e */
[----:B--2---:R-:W-:Y:S01]  /*1740*/  ISETP.GT.AND P0, PT, R13, 0xfffff, PT ;  /* 0x000fffff0d00780c */ /* 0x004fe20003f04270 */
[----:B------:R-:W-:Y:S01]  /*1750*/  IMAD.MOV.U32 R10, RZ, RZ, R12 ;  /* 0x000000ffff0a7224 */ /* 0x000fe200078e000c */
[----:B------:R-:W-:Y:S01]  /*1760*/  MOV R25, R13 ;  /* 0x0000000d00197202 */ /* 0x000fe20000000f00 */
[----:B------:R-:W-:-:S10]  /*1770*/  IMAD.MOV.U32 R11, RZ, RZ, R13 ;  /* 0x000000ffff0b7224 */ /* 0x000fd400078e000d */
[----:B------:R-:W-:Y:S01]  /*1780*/  @!P0 DMUL R10, R10, 1.80143985094819840000e+16 ;  /* 0x435000000a0a8828 */ /* 0x000fe20000000000 */
[----:B------:R-:W-:-:S09]  /*1790*/  @!P0 MOV R24, 0xfffffbcb ;  /* 0xfffffbcb00188802 */ /* 0x000fd20000000f00 */
[----:B------:R-:W-:-:S04]  /*17a0*/  @!P0 IMAD.MOV.U32 R25, RZ, RZ, R11 ;  /* 0x000000ffff198224 */ /* 0x000fc800078e000b */
[----:B------:R-:W-:-:S05]  /*17b0*/  VIADD R8, R25, 0xffffffff ;  /* 0xffffffff19087836 */ /* 0x000fca0000000000 */
[----:B------:R-:W-:Y:S01]  /*17c0*/  ISETP.GT.U32.AND P1, PT, R8, 0x7feffffe, PT ;  /* 0x7feffffe0800780c */ /* 0x000fe20003f24070 */
[----:B------:R-:W-:Y:S02]  /*17d0*/  IMAD.MOV.U32 R8, RZ, RZ, R12 ;  /* 0x000000ffff087224 */ /* 0x000fe400078e000c */
[----:B------:R-:W-:-:S10]  /*17e0*/  @!P0 IMAD.MOV.U32 R8, RZ, RZ, R10 ;  /* 0x000000ffff088224 */ /* 0x000fd400078e000a */
[----:B------:R-:W-:Y:S05]  /*17f0*/  @P1 BRA `(.L_x_775) ;  /* 0x0000000000f81947 */ /* 0x000fea0003800000 */
[----:B------:R-:W-:Y:S01]  /*1800*/  LOP3.LUT R9, R25, 0xfffff, RZ, 0xc0, !PT ;  /* 0x000fffff19097812 */ /* 0x000fe200078ec0ff */
[----:B------:R-:W-:Y:S01]  /*1810*/  IMAD.MOV.U32 R10, RZ, RZ, RZ ;  /* 0x000000ffff0a7224 */ /* 0x000fe200078e00ff */
[----:B------:R-:W-:Y:S01]  /*1820*/  UMOV UR10, 0x3ae80f1e ;  /* 0x3ae80f1e000a7882 */ /* 0x000fe20000000000 */
[----:B------:R-:W-:Y:S01]  /*1830*/  UMOV UR11, 0x3eb1380b ;  /* 0x3eb1380b000b7882 */ /* 0x000fe20000000000 */
[----:B------:R-:W-:Y:S02]  /*1840*/  LOP3.LUT R9, R9, 0x3ff00000, RZ, 0xfc, !PT ;  /* 0x3ff0000009097812 */ /* 0x000fe400078efcff */
[----:B------:R-:W-:Y:S02]  /*1850*/  LEA.HI R27, R25, R24, RZ, 0xc ;  /* 0x00000018191b7211 */ /* 0x000fe400078f60ff */
[----:B------:R-:W-:-:S13]  /*1860*/  ISETP.GE.U32.AND P0, PT, R9, 0x3ff6a09f, PT ;  /* 0x3ff6a09f0900780c */ /* 0x000fda0003f06070 */
[----:B------:R-:W-:Y:S02]  /*1870*/  @P0 VIADD R11, R9, 0xfff00000 ;  /* 0xfff00000090b0836 */ /* 0x000fe40000000000 */
[----:B------:R-:W-:Y:S02]  /*1880*/  @P0 VIADD R27, R27, 0x1 ;  /* 0x000000011b1b0836 */ /* 0x000fe40000000000 */
[----:B------:R-:W-:-:S06]  /*1890*/  @P0 IMAD.MOV.U32 R9, RZ, RZ, R11 ;  /* 0x000000ffff090224 */ /* 0x000fcc00078e000b */
[C---:B------:R-:W-:Y:S02]  /*18a0*/  DADD R20, R8.reuse, 1 ;  /* 0x3ff0000008147429 */ /* 0x040fe40000000000 */
[----:B------:R-:W-:-:S04]  /*18b0*/  DADD R8, R8, -1 ;  /* 0xbff0000008087429 */ /* 0x000fc80000000000 */
[----:B------:R-:W0:Y:S02]  /*18c0*/  MUFU.RCP64H R11, R21 ;  /* 0x00000015000b7308 */ /* 0x000e240000001800 */
[----:B0-----:R-:W-:Y:S01]  /*18d0*/  DFMA R14, -R20, R10, 1 ;  /* 0x3ff00000140e742b */ /* 0x001fe2000000010a */
[----:B------:R-:W-:Y:S01]  /*18e0*/  MOV R20, 0x8b7a8b04 ;  /* 0x8b7a8b0400147802 */ /* 0x000fe20000000f00 */
[----:B------:R-:W-:-:S06]  /*18f0*/  IMAD.MOV.U32 R21, RZ, RZ, 0x3ed0ee25 ;  /* 0x3ed0ee25ff157424 */ /* 0x000fcc00078e00ff */
[----:B------:R-:W-:-:S08]  /*1900*/  DFMA R14, R14, R14, R14 ;  /* 0x0000000e0e0e722b */ /* 0x000fd0000000000e */
[----:B------:R-:W-:-:S08]  /*1910*/  DFMA R14, R10, R14, R10 ;  /* 0x0000000e0a0e722b */ /* 0x000fd0000000000a */
[----:B------:R-:W-:-:S08]  /*1920*/  DMUL R12, R8, R14 ;  /* 0x0000000e080c7228 */ /* 0x000fd00000000000 */
[----:B------:R-:W-:-:S08]  /*1930*/  DFMA R12, R8, R14, R12 ;  /* 0x0000000e080c722b */ /* 0x000fd0000000000c */
[----:B------:R-:W-:-:S08]  /*1940*/  DADD R10, R8, -R12 ;  /* 0x00000000080a7229 */ /* 0x000fd0000000080c */
[----:B------:R-:W-:-:S08]  /*1950*/  DADD R10, R10, R10 ;  /* 0x000000000a0a7229 */ /* 0x000fd0000000000a */
[-C--:B------:R-:W-:Y:S02]  /*1960*/  DFMA R10, R8, -R12.reuse, R10 ;  /* 0x8000000c080a722b */ /* 0x080fe4000000000a */
        /* <DEDUP_REMOVED lines=15> */
[----:B------:R-:W-:Y:S01]  /*1a60*/  DMUL R20, R14, R10 ;  /* 0x0000000a0e147228 */ /* 0x000fe20000000000 */
[----:B------:R-:W-:Y:S01]  /*1a70*/  UMOV UR11, 0x3f899999 ;  /* 0x3f899999000b7882 */ /* 0x000fe20000000000 */
[----:B------:R-:W-:Y:S01]  /*1a80*/  LOP3.LUT R10, R27, 0x80000000, RZ, 0x3c, !PT ;  /* 0x800000001b0a7812 */ /* 0x000fe200078e3cff */
[----:B------:R-:W-:-:S03]  /*1a90*/  IMAD.MOV.U32 R11, RZ, RZ, 0x43300000 ;  /* 0x43300000ff0b7424 */ /* 0x000fc600078e00ff */
        /* <DEDUP_REMOVED lines=20> */
.L_x_775:
[----:B------:R-:W-:Y:S01]  /*1be0*/  IMAD.MOV.U32 R8, RZ, RZ, 0x0 ;  /* 0x00000000ff087424 */ /* 0x000fe200078e00ff */
[----:B------:R-:W-:Y:S02]  /*1bf0*/  MOV R9, 0x7ff00000 ;  /* 0x7ff0000000097802 */ /* 0x000fe40000000f00 */
[----:B------:R-:W-:-:S04]  /*1c00*/  LOP3.LUT P0, RZ, R11, 0x7fffffff, RZ, 0xc0, !PT ;  /* 0x7fffffff0bff7812 */ /* 0x000fc8000780c0ff */
[----:B------:R-:W-:-:S10]  /*1c10*/  DFMA R8, R10, R8, +INF ;  /* 0x7ff000000a08742b */ /* 0x000fd40000000008 */
[----:B------:R-:W-:Y:S02]  /*1c20*/  FSEL R8, R8, RZ, P0 ;  /* 0x000000ff08087208 */ /* 0x000fe40000000000 */
[----:B------:R-:W-:-:S07]  /*1c30*/  FSEL R9, R9, -QNAN , P0 ;  /* 0xfff0000009097808 */ /* 0x000fce0000000000 */
.L_x_776:
[----:B------:R-:W-:Y:S05]  /*1c40*/  BSYNC.RECONVERGENT B0 ;  /* 0x0000000000007941 */ /* 0x000fea0003800200 */
.L_x_774:
[----:B------:R-:W-:Y:S01]  /*1c50*/  ISETP.GT.AND P0, PT, R3, 0xfffff, PT ;  /* 0x000fffff0300780c */ /* 0x000fe20003f04270 */
[----:B------:R-:W-:-:S12]  /*1c60*/  IMAD.MOV.U32 R28, RZ, RZ, -0x3ff ;  /* 0xfffffc01ff1c7424 */ /* 0x000fd800078e00ff */
[----:B------:R-:W-:Y:S01]  /*1c70*/  @!P0 DMUL R6, R6, 1.80143985094819840000e+16 ;  /* 0x4350000006068828 */ /* 0x000fe20000000000 */
[----:B------:R-:W-:-:S09]  /*1c80*/  @!P0 IMAD.MOV.U32 R28, RZ, RZ, -0x435 ;  /* 0xfffffbcbff1c8424 */ /* 0x000fd200078e00ff */
[----:B------:R-:W-:Y:S01]  /*1c90*/  @!P0 IMAD.MOV.U32 R3, RZ, RZ, R7 ;  /* 0x000000ffff038224 */ /* 0x000fe200078e0007 */
[----:B------:R-:W-:-:S03]  /*1ca0*/  @!P0 MOV R2, R6 ;  /* 0x0000000600028202 */ /* 0x000fc60000000f00 */
[----:B------:R-:W-:-:S05]  /*1cb0*/  VIADD R10, R3, 0xffffffff ;  /* 0xffffffff030a7836 */ /* 0x000fca0000000000 */
[----:B------:R-:W-:-:S13]  /*1cc0*/  ISETP.GT.U32.AND P1, PT, R10, 0x7feffffe, PT ;  /* 0x7feffffe0a00780c */ /* 0x000fda0003f24070 */
[----:B------:R-:W-:Y:S05]  /*1cd0*/  @P1 BRA `(.L_x_777) ;  /* 0x0000000000fc1947 */ /* 0x000fea0003800000 */
[----:B------:R-:W-:Y:S01]  /*1ce0*/  LOP3.LUT R6, R3, 0xfffff, RZ, 0xc0, !PT ;  /* 0x000fffff03067812 */ /* 0x000fe200078ec0ff */
[----:B------:R-:W-:Y:S01]  /*1cf0*/  IMAD.MOV.U32 R24, RZ, RZ, R2 ;  /* 0x000000ffff187224 */ /* 0x000fe200078e0002 */
[----:B------:R-:W-:Y:S01]  /*1d00*/  MOV R14, 0x8b7a8b04 ;  /* 0x8b7a8b04000e7802 */ /* 0x000fe20000000f00 */
[----:B------:R-:W-:Y:S01]  /*1d10*/  IMAD.MOV.U32 R15, RZ, RZ, 0x3ed0ee25 ;  /* 0x3ed0ee25ff0f7424 */ /* 0x000fe200078e00ff */
[----:B------:R-:W-:Y:S01]  /*1d20*/  LOP3.LUT R25, R6, 0x3ff00000, RZ, 0xfc, !PT ;  /* 0x3ff0000006197812 */ /* 0x000fe200078efcff */
[----:B------:R-:W-:Y:S01]  /*1d30*/  IMAD.MOV.U32 R6, RZ, RZ, RZ ;  /* 0x000000ffff067224 */ /* 0x000fe200078e00ff */
[----:B------:R-:W-:Y:S01]  /*1d40*/  UMOV UR10, 0x3ae80f1e ;  /* 0x3ae80f1e000a7882 */ /* 0x000fe20000000000 */
[----:B------:R-:W-:Y:S01]  /*1d50*/  UMOV UR11, 0x3eb1380b ;  /* 0x3eb1380b000b7882 */ /* 0x000fe20000000000 */
[----:B------:R-:W-:Y:S02]  /*1d60*/  ISETP.GE.U32.AND P0, PT, R25, 0x3ff6a09f, PT ;  /* 0x3ff6a09f1900780c */ /* 0x000fe40003f06070 */
[----:B------:R-:W-:-:S11]  /*1d70*/  LEA.HI R3, R3, R28, RZ, 0xc ;  /* 0x0000001c03037211 */ /* 0x000fd600078f60ff */
[----:B------:R-:W-:Y:S02]  /*1d80*/  @P0 VIADD R7, R25, 0xfff00000 ;  /* 0xfff0000019070836 */ /* 0x000fe40000000000 */
[----:B------:R-:W-:Y:S02]  /*1d90*/  @P0 VIADD R3, R3, 0x1 ;  /* 0x0000000103030836 */ /* 0x000fe40000000000 */
[----:B------:R-:W-:-:S03]  /*1da0*/  @P0 IMAD.MOV.U32 R25, RZ, RZ, R7 ;  /* 0x000000ffff190224 */ /* 0x000fc600078e0007 */
[----:B------:R-:W-:Y:S01]  /*1db0*/  LOP3.LUT R2, R3, 0x80000000, RZ, 0x3c, !PT ;  /* 0x8000000003027812 */ /* 0x000fe200078e3cff */
[----:B------:R-:W-:Y:S02]  /*1dc0*/  IMAD.MOV.U32 R3, RZ, RZ, 0x43300000 ;  /* 0x43300000ff037424 */ /* 0x000fe400078e00ff */
        /* <DEDUP_REMOVED lines=48> */
.L_x_777:
[----:B------:R-:W-:Y:S01]  /*20d0*/  IMAD.MOV.U32 R2, RZ, RZ, 0x0 ;  /* 0x00000000ff027424 */ /* 0x000fe200078e00ff */
[----:B------:R-:W-:Y:S02]  /*20e0*/  MOV R3, 0x7ff00000 ;  /* 0x7ff0000000037802 */ /* 0x000fe40000000f00 */
[----:B------:R-:W-:-:S04]  /*20f0*/  LOP3.LUT P0, RZ, R7, 0x7fffffff, RZ, 0xc0, !PT ;  /* 0x7fffffff07ff7812 */ /* 0x000fc8000780c0ff */
[----:B------:R-:W-:-:S10]  /*2100*/  DFMA R2, R6, R2, +INF ;  /* 0x7ff000000602742b */ /* 0x000fd40000000002 */
[----:B------:R-:W-:Y:S02]  /*2110*/  FSEL R6, R2, RZ, P0 ;  /* 0x000000ff02067208 */ /* 0x000fe40000000000 */
[----:B------:R-:W-:-:S07]  /*2120*/  FSEL R7, R3, -QNAN , P0 ;  /* 0xfff0000003077808 */ /* 0x000fce0000000000 */
.L_x_778:
[----:B------:R-:W0:Y:S01]  /*2130*/  I2F.F64 R26, R26 ;  /* 0x0000001a001a7312 */ /* 0x000e220000201c00 */
[----:B------:R-:W-:Y:S01]  /*2140*/  IMAD.MOV.U32 R2, RZ, RZ, 0x1 ;  /* 0x00000001ff027424 */ /* 0x000fe200078e00ff */
[----:B------:R-:W-:Y:S01]  /*2150*/  DMUL R20, R6, UR4 ;  /* 0x0000000406147c28 */ /* 0x000fe20008000000 */
[----:B------:R-:W-:-:S07]  /*2160*/  FSETP.GEU.AND P1, PT, |R5|, 6.5827683646048100446e-37, PT ;  /* 0x036000000500780b */ /* 0x000fce0003f2e200 */
[----:B------:R-:W-:Y:S02]  /*2170*/  DFMA R20, R6, UR6, R20 ;  /* 0x0000000606147c2b */ /* 0x000fe40008000014 */
[----:B0-----:R-:W-:-:S06]  /*2180*/  DADD R12, R26, -1 ;  /* 0xbff000001a0c7429 */ /* 0x001fcc0000000000 */
        /* <DEDUP_REMOVED lines=9> */
[----:B------:R-:W-:-:S08]  /*2220*/  DMUL R2, R8, UR4 ;  /* 0x0000000408027c28 */ /* 0x000fd00008000000 */
[----:B------:R-:W-:Y:S01]  /*2230*/  FFMA R6, RZ, R13, R11 ;  /* 0x0000000dff067223 */ /* 0x000fe2000000000b */
[----:B------:R-:W-:-:S04]  /*2240*/  DFMA R2, R8, UR6, R2 ;  /* 0x0000000608027c2b */ /* 0x000fc80008000002 */
[----:B------:R-:W-:-:S04]  /*2250*/  FSETP.GT.AND P0, PT, |R6|, 1.469367938527859385e-39, PT ;  /* 0x001000000600780b */ /* 0x000fc80003f04200 */
[----:B------:R-:W-:-:S09]  /*2260*/  DADD R20, -R20, R2 ;  /* 0x0000000014147229 */ /* 0x000fd20000000102 */
[----:B------:R-:W-:Y:S05]  /*2270*/  @P0 BRA P1, `(.L_x_779) ;  /* 0x0000000000140947 */ /* 0x000fea0000800000 */
[----:B------:R-:W-:Y:S01]  /*2280*/  IMAD.MOV.U32 R14, RZ, RZ, R4 ;  /* 0x000000ffff0e7224 */ /* 0x000fe200078e0004 */
[----:B------:R-:W-:Y:S01]  /*2290*/  MOV R2, 0x22d0 ;  /* 0x000022d000027802 */ /* 0x000fe20000000f00 */
[----:B------:R-:W-:Y:S02]  /*22a0*/  IMAD.MOV.U32 R15, RZ, RZ, R5 ;  /* 0x000000ffff0f7224 */ /* 0x000fe400078e0005 */
[----:B------:R-:W-:-:S07]  /*22b0*/  IMAD.MOV.U32 R11, RZ, RZ, R13 ;  /* 0x000000ffff0b7224 */ /* 0x000fce00078e000d */
[----:B------:R-:W-:Y:S05]  /*22c0*/  CALL.REL.NOINC `($__internal_21_$__cuda_sm20_div_rn_f64_full) ;  /* 0x0000001400b47944 */ /* 0x000fea0003c00000 */
.L_x_779:
[----:B------:R-:W0:Y:S01]  /*22d0*/  MUFU.RCP64H R3, R11 ;  /* 0x0000000b00037308 */ /* 0x000e220000001800 */
[----:B------:R-:W-:Y:S01]  /*22e0*/  MOV R2, 0x1 ;  /* 0x0000000100027802 */ /* 0x000fe20000000f00 */
[----:B------:R-:W-:Y:S01]  /*22f0*/  BSSY.RECONVERGENT B0, `(.L_x_780) ;  /* 0x0000014000007945 */ /* 0x000fe20003800200 */
[----:B------:R-:W-:-:S04]  /*2300*/  FSETP.GEU.AND P1, PT, |R21|, 6.5827683646048100446e-37, PT ;  /* 0x036000001500780b */ /* 0x000fc80003f2e200 */
        /* <DEDUP_REMOVED lines=15> */
[----:B------:R-:W-:Y:S05]  /*2400*/  CALL.REL.NOINC `($__internal_21_$__cuda_sm20_div_rn_f64_full) ;  /* 0x0000001400647944 */ /* 0x000fea0003c00000 */
[----:B------:R-:W-:Y:S01]  /*2410*/  IMAD.MOV.U32 R2, RZ, RZ, R10 ;  /* 0x000000ffff027224 */ /* 0x000fe200078e000a */
[----:B------:R-:W-:-:S07]  /*2420*/  MOV R3, R11 ;  /* 0x0000000b00037202 */ /* 0x000fce0000000f00 */
.L_x_781:
[----:B------:R-:W-:Y:S05]  /*2430*/  BSYNC.RECONVERGENT B0 ;  /* 0x0000000000007941 */ /* 0x000fea0003800200 */
.L_x_780:
[----:B------:R-:W0:Y:S02]  /*2440*/  LDC.64 R6, c[0x0][0x390] ;  /* 0x0000e400ff067b82 */ /* 0x000e240000000a00 */
[----:B0-----:R-:W-:-:S06]  /*2450*/  IMAD.WIDE R6, R0, 0x8, R6 ;  /* 0x0000000800067825 */ /* 0x001fcc00078e0206 */
[----:B------:R-:W2:Y:S01]  /*2460*/  LDG.E.64 R6, desc[UR8][R6.64] ;  /* 0x0000000806067981 */ /* 0x000ea2000c1e1b00 */
[----:B------:R-:W-:Y:S01]  /*2470*/  UMOV UR4, 0xd2f1a9fc ;  /* 0xd2f1a9fc00047882 */ /* 0x000fe20000000000 */
[----:B------:R-:W-:Y:S01]  /*2480*/  UMOV UR5, 0x3f50624d ;  /* 0x3f50624d00057882 */ /* 0x000fe20000000000 */
[----:B------:R-:W-:Y:S01]  /*2490*/  IMAD.MOV.U32 R4, RZ, RZ, R3 ;  /* 0x000000ffff047224 */ /* 0x000fe200078e0003 */
[----:B------:R-:W-:Y:S01]  /*24a0*/  DSETP.MAX.AND P0, P1, R2, UR4, PT ;  /* 0x0000000402007e2a */ /* 0x000fe2000b90f000 */
[----:B------:R-:W-:Y:S01]  /*24b0*/  UMOV UR6, UR5 ;  /* 0x0000000500067c82 */ /* 0x000fe20008000000 */
[----:B------:R-:W-:Y:S01]  /*24c0*/  UMOV UR7, 0x3ff00418 ;  /* 0x3ff0041800077882 */ /* 0x000fe20000000000 */
[----:B------:R-:W-:Y:S03]  /*24d0*/  BSSY.RECONVERGENT B0, `(.L_x_782) ;  /* 0x0000061000007945 */ /* 0x000fe60003800200 */
[----:B------:R-:W-:Y:S01]  /*24e0*/  FSEL R5, R4, UR6, P0 ;  /* 0x0000000604057c08 */ /* 0x000fe20008000000 */
[----:B------:R-:W-:Y:S01]  /*24f0*/  IMAD.U32 R4, RZ, RZ, UR6 ;  /* 0x00000006ff047e24 */ /* 0x000fe2000f8e00ff */
[----:B------:R-:W-:Y:S01]  /*2500*/  SEL R2, R2, UR4, P0 ;  /* 0x0000000402027c07 */ /* 0x000fe20008000000 */
[----:B------:R-:W-:-:S02]  /*2510*/  UMOV UR6, 0x9374bc6a ;  /* 0x9374bc6a00067882 */ /* 0x000fc40000000000 */
[----:B------:R-:W-:-:S03]  /*2520*/  DADD R26, R26, -UR6 ;  /* 0x800000061a1a7e29 */ /* 0x000fc60008000000 */
[----:B------:R-:W-:-:S05]  /*2530*/  @P1 LOP3.LUT R5, R4, 0x80000, RZ, 0xfc, !PT ;  /* 0x0008000004051812 */ /* 0x000fca00078efcff */
[----:B------:R-:W-:Y:S02]  /*2540*/  IMAD.MOV.U32 R3, RZ, RZ, R5 ;  /* 0x000000ffff037224 */ /* 0x000fe400078e0005 */
[----:B------:R-:W-:Y:S02]  /*2550*/  IMAD.MOV.U32 R20, RZ, RZ, R26 ;  /* 0x000000ffff147224 */ /* 0x000fe400078e001a */
[----:B------:R-:W-:Y:S02]  /*2560*/  IMAD.MOV.U32 R4, RZ, RZ, R3 ;  /* 0x000000ffff047224 */ /* 0x000fe400078e0003 */
[----:B------:R-:W-:-:S06]  /*2570*/  DSETP.MIN.AND P1, P2, R26, R2, PT ;  /* 0x000000021a00722a */ /* 0x000fcc0003a20000 */
[----:B------:R-:W-:Y:S02]  /*2580*/  SEL R20, R20, R2, P1 ;  /* 0x0000000214147207 */ /* 0x000fe40000800000 */
[----:B------:R-:W-:-:S06]  /*2590*/  FSEL R21, R27, R4, P1 ;  /* 0x000000041b157208 */ /* 0x000fcc0000800000 */
[----:B------:R-:W-:-:S04]  /*25a0*/  @P2 LOP3.LUT R21, R4, 0x80000, RZ, 0xfc, !PT ;  /* 0x0008000004152812 */ /* 0x000fc800078efcff */
[----:B------:R0:W1:Y:S08]  /*25b0*/  F2I.F64.FLOOR R3, R20 ;  /* 0x0000001400037311 */ /* 0x0000700000305100 */
[----:B------:R0:W3:Y:S01]  /*25c0*/  F2I.F64.CEIL R4, R20 ;  /* 0x0000001400047311 */ /* 0x0000e20000309100 */
[----:B--2---:R-:W-:Y:S01]  /*25d0*/  ISETP.GT.AND P0, PT, R7, 0xfffff, PT ;  /* 0x000fffff0700780c */ /* 0x004fe20003f04270 */
[----:B------:R-:W-:Y:S01]  /*25e0*/  IMAD.MOV.U32 R8, RZ, RZ, R6 ;  /* 0x000000ffff087224 */ /* 0x000fe200078e0006 */
[----:B------:R-:W-:Y:S01]  /*25f0*/  MOV R9, R7 ;  /* 0x0000000700097202 */ /* 0x000fe20000000f00 */
[----:B------:R-:W-:-:S02]  /*2600*/  IMAD.MOV.U32 R5, RZ, RZ, R7 ;  /* 0x000000ffff057224 */ /* 0x000fc400078e0007 */
[----:B------:R-:W-:-:S08]  /*2610*/  IMAD.MOV.U32 R26, RZ, RZ, R6 ;  /* 0x000000ffff1a7224 */ /* 0x000fd000078e0006 */
[----:B------:R-:W-:-:S10]  /*2620*/  @!P0 DMUL R8, R8, 1.80143985094819840000e+16 ;  /* 0x4350000008088828 */ /* 0x000fd40000000000 */
[----:B------:R-:W-:Y:S02]  /*2630*/  @!P0 IMAD.MOV.U32 R5, RZ, RZ, R9 ;  /* 0x000000ffff058224 */ /* 0x000fe400078e0009 */
[----:B------:R-:W-:-:S03]  /*2640*/  @!P0 IMAD.MOV.U32 R26, RZ, RZ, R8 ;  /* 0x000000ffff1a8224 */ /* 0x000fc600078e0008 */
[----:B------:R-:W-:-:S04]  /*2650*/  IADD3 R2, PT, PT, R5, -0x1, RZ ;  /* 0xffffffff05027810 */ /* 0x000fc80007ffe0ff */
[----:B------:R-:W-:Y:S01]  /*2660*/  ISETP.GT.U32.AND P1, PT, R2, 0x7feffffe, PT ;  /* 0x7feffffe0200780c */ /* 0x000fe20003f24070 */
[----:B------:R-:W-:Y:S02]  /*2670*/  IMAD.MOV.U32 R2, RZ, RZ, -0x3ff ;  /* 0xfffffc01ff027424 */ /* 0x000fe400078e00ff */
[----:B------:R-:W-:-:S10]  /*2680*/  @!P0 IMAD.MOV.U32 R2, RZ, RZ, -0x435 ;  /* 0xfffffbcbff028424 */ /* 0x000fd400078e00ff */
[----:B01-3--:R-:W-:Y:S05]  /*2690*/  @P1 BRA `(.L_x_783) ;  /* 0x0000000000f81947 */ /* 0x00bfea0003800000 */
        /* <DEDUP_REMOVED lines=8> */
[----:B------:R-:W-:Y:S01]  /*2720*/  IMAD.MOV.U32 R25, RZ, RZ, 0x43300000 ;  /* 0x43300000ff197424 */ /* 0x000fe200078e00ff */
[----:B------:R-:W-:-:S13]  /*2730*/  ISETP.GE.U32.AND P0, PT, R27, 0x3ff6a09f, PT ;  /* 0x3ff6a09f1b00780c */ /* 0x000fda0003f06070 */
[----:B------:R-:W-:Y:S02]  /*2740*/  @P0 IADD3 R7, PT, PT, R27, -0x100000, RZ ;  /* 0xfff000001b070810 */ /* 0x000fe40007ffe0ff */
[----:B------:R-:W-:-:S03]  /*2750*/  @P0 IADD3 R2, PT, PT, R2, 0x1, RZ ;  /* 0x0000000102020810 */ /* 0x000fc60007ffe0ff */
[----:B------:R-:W-:Y:S01]  /*2760*/  @P0 IMAD.MOV.U32 R27, RZ, RZ, R7 ;  /* 0x000000ffff1b0224 */ /* 0x000fe200078e0007 */
[----:B------:R-:W-:-:S05]  /*2770*/  LOP3.LUT R24, R2, 0x80000000, RZ, 0x3c, !PT ;  /* 0x8000000002187812 */ /* 0x000fca00078e3cff */
        /* <DEDUP_REMOVED lines=30> */
[----:B------:R-:W-:Y:S01]  /*2960*/  DADD R24, R24, -UR4 ;  /* 0x8000000418187e29 */ /* 0x000fe20008000000 */
[----:B------:R-:W-:Y:S01]  /*2970*/  UMOV UR4, 0x55555554 ;  /* 0x5555555400047882 */ /* 0x000fe20000000000 */
[----:B------:R-:W-:Y:S02]  /*2980*/  UMOV UR5, 0x3fb55555 ;  /* 0x3fb5555500057882 */ /* 0x000fe40000000000 */
[----:B------:R-:W-:Y:S01]  /*2990*/  DFMA R26, R10, R14, UR4 ;  /* 0x000000040a1a7e2b */ /* 0x000fe2000800000e */
[----:B------:R-:W-:Y:S01]  /*29a0*/  UMOV UR4, 0xfefa39ef ;  /* 0xfefa39ef00047882 */ /* 0x000fe20000000000 */
[----:B------:R-:W-:Y:S01]  /*29b0*/  UMOV UR5, 0x3fe62e42 ;  /* 0x3fe62e4200057882 */ /* 0x000fe20000000000 */
[----:B------:R-:W-:-:S02]  /*29c0*/  DMUL R12, R6, R12 ;  /* 0x0000000c060c7228 */ /* 0x000fc40000000000 */
[----:B------:R-:W-:-:S03]  /*29d0*/  DFMA R14, R24, UR4, R8 ;  /* 0x00000004180e7c2b */ /* 0x000fc60008000008 */
[----:B------:R-:W-:-:S05]  /*29e0*/  DMUL R26, R10, R26 ;  /* 0x0000001a0a1a7228 */ /* 0x000fca0000000000 */
[----:B------:R-:W-:Y:S01]  /*29f0*/  DFMA R6, R24, -UR4, R14 ;  /* 0x8000000418067c2b */ /* 0x000fe2000800000e */
[----:B------:R-:W-:Y:S01]  /*2a00*/  UMOV UR4, 0x3b39803f ;  /* 0x3b39803f00047882 */ /* 0x000fe20000000000 */
[----:B------:R-:W-:Y:S01]  /*2a10*/  UMOV UR5, 0x3c7abc9e ;  /* 0x3c7abc9e00057882 */ /* 0x000fe20000000000 */
[----:B------:R-:W-:-:S05]  /*2a20*/  DFMA R12, R8, R26, R12 ;  /* 0x0000001a080c722b */ /* 0x000fca000000000c */
[----:B------:R-:W-:-:S08]  /*2a30*/  DADD R6, -R8, R6 ;  /* 0x0000000008067229 */ /* 0x000fd00000000106 */
[----:B------:R-:W-:-:S08]  /*2a40*/  DADD R6, R12, -R6 ;  /* 0x000000000c067229 */ /* 0x000fd00000000806 */
[----:B------:R-:W-:-:S08]  /*2a50*/  DFMA R6, R24, UR4, R6 ;  /* 0x0000000418067c2b */ /* 0x000fd00008000006 */
[----:B------:R-:W-:Y:S01]  /*2a60*/  DADD R14, R14, R6 ;  /* 0x000000000e0e7229 */ /* 0x000fe20000000006 */
[----:B------:R-:W-:Y:S10]  /*2a70*/  BRA `(.L_x_784) ;  /* 0x0000000000187947 */ /* 0x000ff40003800000 */
.L_x_783:
[----:B------:R-:W-:Y:S01]  /*2a80*/  IMAD.MOV.U32 R6, RZ, RZ, 0x0 ;  /* 0x00000000ff067424 */ /* 0x000fe200078e00ff */
[----:B------:R-:W-:Y:S01]  /*2a90*/  LOP3.LUT P0, RZ, R9, 0x7fffffff, RZ, 0xc0, !PT ;  /* 0x7fffffff09ff7812 */ /* 0x000fe2000780c0ff */
[----:B------:R-:W-:-:S06]  /*2aa0*/  IMAD.MOV.U32 R7, RZ, RZ, 0x7ff00000 ;  /* 0x7ff00000ff077424 */ /* 0x000fcc00078e00ff */
[----:B------:R-:W-:-:S10]  /*2ab0*/  DFMA R6, R8, R6, +INF ;  /* 0x7ff000000806742b */ /* 0x000fd40000000006 */
[----:B------:R-:W-:Y:S02]  /*2ac0*/  FSEL R14, R6, RZ, P0 ;  /* 0x000000ff060e7208 */ /* 0x000fe40000000000 */
[----:B------:R-:W-:-:S07]  /*2ad0*/  FSEL R15, R7, -QNAN , P0 ;  /* 0xfff00000070f7808 */ /* 0x000fce0000000000 */
.L_x_784:
[----:B------:R-:W-:Y:S05]  /*2ae0*/  BSYNC.RECONVERGENT B0 ;  /* 0x0000000000007941 */ /* 0x000fea0003800200 */
.L_x_782:
[----:B------:R-:W-:-:S13]  /*2af0*/  ISETP.GT.AND P0, PT, R19, 0xfffff, PT ;  /* 0x000fffff1300780c */ /* 0x000fda0003f04270 */
[----:B------:R-:W-:-:S10]  /*2b00*/  @!P0 DMUL R16, R16, 1.80143985094819840000e+16 ;  /* 0x4350000010108828 */ /* 0x000fd40000000000 */
[----:B------:R-:W-:Y:S02]  /*2b10*/  @!P0 IMAD.MOV.U32 R19, RZ, RZ, R17 ;  /* 0x000000ffff138224 */ /* 0x000fe400078e0011 */
[----:B------:R-:W-:-:S03]  /*2b20*/  @!P0 IMAD.MOV.U32 R18, RZ, RZ, R16 ;  /* 0x000000ffff128224 */ /* 0x000fc600078e0010 */
[----:B------:R-:W-:-:S04]  /*2b30*/  IADD3 R2, PT, PT, R19, -0x1, RZ ;  /* 0xffffffff13027810 */ /* 0x000fc80007ffe0ff */
[----:B------:R-:W-:Y:S01]  /*2b40*/  ISETP.GT.U32.AND P1, PT, R2, 0x7feffffe, PT ;  /* 0x7feffffe0200780c */ /* 0x000fe20003f24070 */
[----:B------:R-:W-:Y:S02]  /*2b50*/  IMAD.MOV.U32 R2, RZ, RZ, -0x3ff ;  /* 0xfffffc01ff027424 */ /* 0x000fe400078e00ff */
[----:B------:R-:W-:-:S10]  /*2b60*/  @!P0 IMAD.MOV.U32 R2, RZ, RZ, -0x435 ;  /* 0xfffffbcbff028424 */ /* 0x000fd400078e00ff */
[----:B------:R-:W-:Y:S05]  /*2b70*/  @P1 BRA `(.L_x_785) ;  /* 0x0000000400041947 */ /* 0x000fea0003800000 */
[----:B------:R-:W-:Y:S01]  /*2b80*/  LOP3.LUT R5, R19, 0xfffff, RZ, 0xc0, !PT ;  /* 0x000fffff13057812 */ /* 0x000fe200078ec0ff */
[----:B------:R-:W-:Y:S01]  /*2b90*/  IMAD.MOV.U32 R12, RZ, RZ, R18 ;  /* 0x000000ffff0c7224 */ /* 0x000fe200078e0012 */
[----:B------:R-:W-:Y:S01]  /*2ba0*/  UMOV UR4, 0x3ae80f1e ;  /* 0x3ae80f1e00047882 */ /* 0x000fe20000000000 */
[----:B------:R-:W-:Y:S01]  /*2bb0*/  IMAD.MOV.U32 R10, RZ, RZ, RZ ;  /* 0x000000ffff0a7224 */ /* 0x000fe200078e00ff */
[----:B------:R-:W-:Y:S01]  /*2bc0*/  LOP3.LUT R13, R5, 0x3ff00000, RZ, 0xfc, !PT ;  /* 0x3ff00000050d7812 */ /* 0x000fe200078efcff */
[----:B------:R-:W-:Y:S01]  /*2bd0*/  IMAD.MOV.U32 R24, RZ, RZ, -0x748574fc ;  /* 0x8b7a8b04ff187424 */ /* 0x000fe200078e00ff */
[----:B------:R-:W-:Y:S01]  /*2be0*/  UMOV UR5, 0x3eb1380b ;  /* 0x3eb1380b00057882 */ /* 0x000fe20000000000 */
[----:B------:R-:W-:Y:S01]  /*2bf0*/  IMAD.MOV.U32 R25, RZ, RZ, 0x3ed0ee25 ;  /* 0x3ed0ee25ff197424 */ /* 0x000fe200078e00ff */
[----:B------:R-:W-:Y:S01]  /*2c00*/  ISETP.GE.U32.AND P0, PT, R13, 0x3ff6a09f, PT ;  /* 0x3ff6a09f0d00780c */ /* 0x000fe20003f06070 */
[----:B------:R-:W-:Y:S01]  /*2c10*/  UMOV UR6, 0x80000000 ;  /* 0x8000000000067882 */ /* 0x000fe20000000000 */
[----:B------:R-:W-:Y:S01]  /*2c20*/  LEA.HI R2, R19, R2, RZ, 0xc ;  /* 0x0000000213027211 */ /* 0x000fe200078f60ff */
[----:B------:R-:W-:-:S10]  /*2c30*/  UMOV UR7, 0x43300000 ;  /* 0x4330000000077882 */ /* 0x000fd40000000000 */
[----:B------:R-:W-:Y:S02]  /*2c40*/  @P0 IADD3 R5, PT, PT, R13, -0x100000, RZ ;  /* 0xfff000000d050810 */ /* 0x000fe40007ffe0ff */
[----:B------:R-:W-:-:S03]  /*2c50*/  @P0 IADD3 R2, PT, PT, R2, 0x1, RZ ;  /* 0x0000000102020810 */ /* 0x000fc60007ffe0ff */
        /* <DEDUP_REMOVED lines=28> */
[----:B------:R-:W-:Y:S01]  /*2e20*/  LOP3.LUT R16, R2, 0x80000000, RZ, 0x3c, !PT ;  /* 0x8000000002107812 */ /* 0x000fe200078e3cff */
[----:B------:R-:W-:Y:S01]  /*2e30*/  IMAD.MOV.U32 R17, RZ, RZ, 0x43300000 ;  /* 0x43300000ff117424 */ /* 0x000fe200078e00ff */
[----:B------:R-:W-:-:S04]  /*2e40*/  UMOV UR5, 0x3f899999 ;  /* 0x3f89999900057882 */ /* 0x000fc80000000000 */
[----:B------:R-:W-:Y:S01]  /*2e50*/  DFMA R18, R6, R18, UR4 ;  /* 0x0000000406127e2b */ /* 0x000fe20008000012 */
[----:B------:R-:W-:Y:S01]  /*2e60*/  UMOV UR4, 0x55555554 ;  /* 0x5555555400047882 */ /* 0x000fe20000000000 */
[----:B------:R-:W-:Y:S01]  /*2e70*/  DADD R16, R16, -UR6 ;  /* 0x8000000610107e29 */ /* 0x000fe20008000000 */
[----:B------:R-:W-:Y:S01]  /*2e80*/  UMOV UR6, 0xfefa39ef ;  /* 0xfefa39ef00067882 */ /* 0x000fe20000000000 */
[----:B------:R-:W-:Y:S01]  /*2e90*/  UMOV UR7, 0x3fe62e42 ;  /* 0x3fe62e4200077882 */ /* 0x000fe20000000000 */
[----:B------:R-:W-:-:S03]  /*2ea0*/  UMOV UR5, 0x3fb55555 ;  /* 0x3fb5555500057882 */ /* 0x000fc60000000000 */
[----:B------:R-:W-:Y:S01]  /*2eb0*/  DFMA R18, R6, R18, UR4 ;  /* 0x0000000406127e2b */ /* 0x000fe20008000012 */
[----:B------:R-:W-:Y:S01]  /*2ec0*/  UMOV UR4, 0xfefa39ef ;  /* 0xfefa39ef00047882 */ /* 0x000fe20000000000 */
[----:B------:R-:W-:Y:S01]  /*2ed0*/  DFMA R12, R16, UR6, R8 ;  /* 0x00000006100c7c2b */ /* 0x000fe20008000008 */
[----:B------:R-:W-:-:S05]  /*2ee0*/  UMOV UR5, 0x3fe62e42 ;  /* 0x3fe62e4200057882 */ /* 0x000fca0000000000 */
[----:B------:R-:W-:Y:S02]  /*2ef0*/  DMUL R18, R6, R18 ;  /* 0x0000001206127228 */ /* 0x000fe40000000000 */
[----:B------:R-:W-:Y:S01]  /*2f00*/  DFMA R24, R16, -UR4, R12 ;  /* 0x8000000410187c2b */ /* 0x000fe2000800000c */
[----:B------:R-:W-:Y:S01]  /*2f10*/  UMOV UR4, 0x3b39803f ;  /* 0x3b39803f00047882 */ /* 0x000fe20000000000 */
[----:B------:R-:W-:-:S04]  /*2f20*/  UMOV UR5, 0x3c7abc9e ;  /* 0x3c7abc9e00057882 */ /* 0x000fc80000000000 */
[C---:B------:R-:W-:Y:S02]  /*2f30*/  DFMA R10, R8.reuse, R18, R10 ;  /* 0x00000012080a722b */ /* 0x040fe4000000000a */
[----:B------:R-:W-:-:S08]  /*2f40*/  DADD R24, -R8, R24 ;  /* 0x0000000008187229 */ /* 0x000fd00000000118 */
[----:B------:R-:W-:-:S08]  /*2f50*/  DADD R10, R10, -R24 ;  /* 0x000000000a0a7229 */ /* 0x000fd00000000818 */
[----:B------:R-:W-:-:S08]  /*2f60*/  DFMA R10, R16, UR4, R10 ;  /* 0x00000004100a7c2b */ /* 0x000fd0000800000a */
[----:B------:R-:W-:Y:S01]  /*2f70*/  DADD R6, R12, R10 ;  /* 0x000000000c067229 */ /* 0x000fe2000000000a */
[----:B------:R-:W-:Y:S10]  /*2f80*/  BRA `(.L_x_786) ;  /* 0x0000000000187947 */ /* 0x000ff40003800000 */
.L_x_785:
[----:B------:R-:W-:Y:S01]  /*2f90*/  IMAD.MOV.U32 R6, RZ, RZ, 0x0 ;  /* 0x00000000ff067424 */ /* 0x000fe200078e00ff */
[----:B------:R-:W-:Y:S01]  /*2fa0*/  LOP3.LUT P0, RZ, R17, 0x7fffffff, RZ, 0xc0, !PT ;  /* 0x7fffffff11ff7812 */ /* 0x000fe2000780c0ff */
[----:B------:R-:W-:-:S06]  /*2fb0*/  IMAD.MOV.U32 R7, RZ, RZ, 0x7ff00000 ;  /* 0x7ff00000ff077424 */ /* 0x000fcc00078e00ff */
[----:B------:R-:W-:-:S10]  /*2fc0*/  DFMA R6, R16, R6, +INF ;  /* 0x7ff000001006742b */ /* 0x000fd40000000006 */
[----:B------:R-:W-:Y:S02]  /*2fd0*/  FSEL R6, R6, RZ, P0 ;  /* 0x000000ff06067208 */ /* 0x000fe40000000000 */
[----:B------:R-:W-:-:S07]  /*2fe0*/  FSEL R7, R7, -QNAN , P0 ;  /* 0xfff0000007077808 */ /* 0x000fce0000000000 */
.L_x_786:
[----:B------:R-:W0:Y:S01]  /*2ff0*/  LDCU UR4, c[0x0][0x3b0] ;  /* 0x00007600ff0477ac */ /* 0x000e220008000800 */
[----:B------:R-:W-:Y:S01]  /*3000*/  IMAD.MOV.U32 R8, RZ, RZ, 0x1 ;  /* 0x00000001ff087424 */ /* 0x000fe200078e00ff */
[----:B------:R-:W-:Y:S01]  /*3010*/  FSETP.GEU.AND P1, PT, |R23|, 6.5827683646048100446e-37, PT ;  /* 0x036000001700780b */ /* 0x000fe20003f2e200 */
[----:B------:R-:W-:Y:S01]  /*3020*/  UMOV UR5, 0x3c695355 ;  /* 0x3c69535500057882 */ /* 0x000fe20000000000 */
[----:B0-----:R-:W0:Y:S01]  /*3030*/  I2F.F64 R18, UR4 ;  /* 0x0000000400127d12 */ /* 0x001e220008201c00 */
[----:B------:R-:W-:Y:S01]  /*3040*/  UMOV UR4, 0xbaaafad3 ;  /* 0xbaaafad300047882 */ /* 0x000fe20000000000 */
[----:B0-----:R-:W-:-:S06]  /*3050*/  DADD R12, R18, -1 ;  /* 0xbff00000120c7429 */ /* 0x001fcc0000000000 */
[----:B------:R-:W0:Y:S02]  /*3060*/  MUFU.RCP64H R9, R13 ;  /* 0x0000000d00097308 */ /* 0x000e240000001800 */
[----:B0-----:R-:W-:-:S08]  /*3070*/  DFMA R10, -R12, R8, 1 ;  /* 0x3ff000000c0a742b */ /* 0x001fd00000000108 */
[----:B------:R-:W-:-:S08]  /*3080*/  DFMA R10, R10, R10, R10 ;  /* 0x0000000a0a0a722b */ /* 0x000fd0000000000a */
[----:B------:R-:W-:-:S08]  /*3090*/  DFMA R10, R8, R10, R8 ;  /* 0x0000000a080a722b */ /* 0x000fd00000000008 */
[----:B------:R-:W-:-:S08]  /*30a0*/  DFMA R8, -R12, R10, 1 ;  /* 0x3ff000000c08742b */ /* 0x000fd0000000010a */
[----:B------:R-:W-:Y:S02]  /*30b0*/  DFMA R10, R10, R8, R10 ;  /* 0x000000080a0a722b */ /* 0x000fe4000000000a */
[----:B------:R-:W-:-:S06]  /*30c0*/  DMUL R8, R6, UR4 ;  /* 0x0000000406087c28 */ /* 0x000fcc0008000000 */
[----:B------:R-:W-:-:S08]  /*30d0*/  DMUL R16, R22, R10 ;  /* 0x0000000a16107228 */ /* 0x000fd00000000000 */
[----:B------:R-:W-:-:S08]  /*30e0*/  DFMA R24, -R12, R16, R22 ;  /* 0x000000100c18722b */ /* 0x000fd00000000116 */
[----:B------:R-:W-:Y:S02]  /*30f0*/  DFMA R10, R10, R24, R16 ;  /* 0x000000180a0a722b */ /* 0x000fe40000000010 */
[----:B------:R-:W-:Y:S01]  /*3100*/  DMUL R16, R14, UR4 ;  /* 0x000000040e107c28 */ /* 0x000fe20008000000 */
[----:B------:R-:W-:Y:S01]  /*3110*/  UMOV UR4, 0x1526e50e ;  /* 0x1526e50e00047882 */ /* 0x000fe20000000000 */
[----:B------:R-:W-:Y:S02]  /*3120*/  UMOV UR5, 0x3fdbcb7b ;  /* 0x3fdbcb7b00057882 */ /* 0x000fe40000000000 */
[----:B------:R-:W-:-:S04]  /*3130*/  DFMA R8, R6, UR4, R8 ;  /* 0x0000000406087c2b */ /* 0x000fc80008000008 */
[----:B------:R-:W-:Y:S01]  /*3140*/  FFMA R2, RZ, R13, R11 ;  /* 0x0000000dff027223 */ /* 0x000fe2000000000b */
[----:B------:R-:W-:-:S04]  /*3150*/  DFMA R16, R14, UR4, R16 ;  /* 0x000000040e107c2b */ /* 0x000fc80008000010 */
[----:B------:R-:W-:-:S04]  /*3160*/  FSETP.GT.AND P0, PT, |R2|, 1.469367938527859385e-39, PT ;  /* 0x001000000200780b */ /* 0x000fc80003f04200 */
[----:B------:R-:W-:-:S09]  /*3170*/  DADD R16, -R8, R16 ;  /* 0x0000000008107229 */ /* 0x000fd20000000110 */
[----:B------:R-:W-:Y:S05]  /*3180*/  @P0 BRA P1, `(.L_x_787) ;  /* 0x0000000000140947 */ /* 0x000fea0000800000 */
[----:B------:R-:W-:Y:S01]  /*3190*/  MOV R14, R22 ;  /* 0x00000016000e7202 */ /* 0x000fe20000000f00 */
[----:B------:R-:W-:Y:S01]  /*31a0*/  IMAD.MOV.U32 R15, RZ, RZ, R23 ;  /* 0x000000ffff0f7224 */ /* 0x000fe200078e0017 */
[----:B------:R-:W-:Y:S01]  /*31b0*/  MOV R2, 0x31e0 ;  /* 0x000031e000027802 */ /* 0x000fe20000000f00 */
[----:B------:R-:W-:-:S07]  /*31c0*/  IMAD.MOV.U32 R11, RZ, RZ, R13 ;  /* 0x000000ffff0b7224 */ /* 0x000fce00078e000d */
[----:B------:R-:W-:Y:S05]  /*31d0*/  CALL.REL.NOINC `($__internal_21_$__cuda_sm20_div_rn_f64_full) ;  /* 0x0000000400f07944 */ /* 0x000fea0003c00000 */
.L_x_787:
[----:B------:R-:W0:Y:S01]  /*31e0*/  MUFU.RCP64H R7, R11 ;  /* 0x0000000b00077308 */ /* 0x000e220000001800 */
        /* <DEDUP_REMOVED lines=15> */
[----:B------:R-:W-:Y:S01]  /*32e0*/  MOV R15, R17 ;  /* 0x00000011000f7202 */ /* 0x000fe20000000f00 */
[----:B------:R-:W-:Y:S01]  /*32f0*/  IMAD.MOV.U32 R12, RZ, RZ, R10 ;  /* 0x000000ffff0c7224 */ /* 0x000fe200078e000a */
[----:B------:R-:W-:-:S07]  /*3300*/  MOV R2, 0x3320 ;  /* 0x0000332000027802 */ /* 0x000fce0000000f00 */
[----:B------:R-:W-:Y:S05]  /*3310*/  CALL.REL.NOINC `($__internal_21_$__cuda_sm20_div_rn_f64_full) ;  /* 0x0000000400a07944 */ /* 0x000fea0003c00000 */
[----:B------:R-:W-:Y:S02]  /*3320*/  IMAD.MOV.U32 R6, RZ, RZ, R10 ;  /* 0x000000ffff067224 */ /* 0x000fe400078e000a */
[----:B------:R-:W-:-:S07]  /*3330*/  IMAD.MOV.U32 R7, RZ, RZ, R11 ;  /* 0x000000ffff077224 */ /* 0x000fce00078e000b */
.L_x_789:
[----:B------:R-:W-:Y:S05]  /*3340*/  BSYNC.RECONVERGENT B0 ;  /* 0x0000000000007941 */ /* 0x000fea0003800200 */
.L_x_788:
[----:B------:R-:W-:Y:S01]  /*3350*/  UMOV UR4, 0xd2f1a9fc ;  /* 0xd2f1a9fc00047882 */ /* 0x000fe20000000000 */
[----:B------:R-:W-:Y:S01]  /*3360*/  UMOV UR5, 0x3f50624d ;  /* 0x3f50624d00057882 */ /* 0x000fe20000000000 */
[----:B------:R-:W-:Y:S01]  /*3370*/  IMAD.MOV.U32 R2, RZ, RZ, R6 ;  /* 0x000000ffff027224 */ /* 0x000fe200078e0006 */
[----:B------:R-:W-:Y:S01]  /*3380*/  DSETP.MAX.AND P0, P1, R6, UR4, PT ;  /* 0x0000000406007e2a */ /* 0x000fe2000b90f000 */
[----:B------:R-:W-:Y:S01]  /*3390*/  UMOV UR6, UR5 ;  /* 0x0000000500067c82 */ /* 0x000fe20008000000 */
[----:B------:R-:W-:Y:S01]  /*33a0*/  UMOV UR10, 0x9374bc6a ;  /* 0x9374bc6a000a7882 */ /* 0x000fe20000000000 */
[----:B------:R-:W-:Y:S01]  /*33b0*/  UMOV UR11, 0x3ff00418 ;  /* 0x3ff00418000b7882 */ /* 0x000fe20000000000 */
[----:B------:R-:W-:Y:S01]  /*33c0*/  MOV R5, UR6 ;  /* 0x0000000600057c02 */ /* 0x000fe20008000f00 */
[----:B------:R-:W-:Y:S01]  /*33d0*/  DADD R18, R18, -UR10 ;  /* 0x8000000a12127e29 */ /* 0x000fe20008000000 */
[----:B------:R-:W-:Y:S01]  /*33e0*/  FSEL R7, R7, UR6, P0 ;  /* 0x0000000607077c08 */ /* 0x000fe20008000000 */
[----:B------:R-:W-:Y:S01]  /*33f0*/  BSSY.RECONVERGENT B0, `(.L_x_790) ;  /* 0x0000032000007945 */ /* 0x000fe20003800200 */
[----:B------:R-:W-:-:S06]  /*3400*/  SEL R6, R2, UR4, P0 ;  /* 0x0000000402067c07 */ /* 0x000fcc0008000000 */
[----:B------:R-:W-:Y:S01]  /*3410*/  @P1 LOP3.LUT R7, R5, 0x80000, RZ, 0xfc, !PT ;  /* 0x0008000005071812 */ /* 0x000fe200078efcff */
[----:B------:R-:W-:-:S04]  /*3420*/  IMAD.MOV.U32 R2, RZ, RZ, R19 ;  /* 0x000000ffff027224 */ /* 0x000fc800078e0013 */
[----:B------:R-:W-:Y:S01]  /*3430*/  IMAD.MOV.U32 R5, RZ, RZ, R7 ;  /* 0x000000ffff057224 */ /* 0x000fe200078e0007 */
[----:B------:R-:W-:-:S06]  /*3440*/  DSETP.MIN.AND P0, P1, R18, R6, PT ;  /* 0x000000061200722a */ /* 0x000fcc0003900000 */
[----:B------:R-:W-:Y:S02]  /*3450*/  FSEL R9, R2, R5, P0 ;  /* 0x0000000502097208 */ /* 0x000fe40000000000 */
[----:B------:R-:W-:-:S06]  /*3460*/  SEL R6, R18, R6, P0 ;  /* 0x0000000612067207 */ /* 0x000fcc0000000000 */
[----:B------:R-:W-:-:S05]  /*3470*/  @P1 LOP3.LUT R9, R5, 0x80000, RZ, 0xfc, !PT ;  /* 0x0008000005091812 */ /* 0x000fca00078efcff */
[----:B------:R-:W-:Y:S02]  /*3480*/  IMAD.MOV.U32 R7, RZ, RZ, R9 ;  /* 0x000000ffff077224 */ /* 0x000fe400078e0009 */
[----:B------:R-:W0:Y:S02]  /*3490*/  LDC.64 R8, c[0x0][0x3a0] ;  /* 0x0000e800ff087b82 */ /* 0x000e240000000a00 */
[----:B------:R-:W-:Y:S08]  /*34a0*/  F2I.F64.FLOOR R2, R6 ;  /* 0x0000000600027311 */ /* 0x000ff00000305100 */
[----:B------:R-:W1:Y:S01]  /*34b0*/  F2I.F64.CEIL R5, R6 ;  /* 0x0000000600057311 */ /* 0x000e620000309100 */
[----:B0-----:R-:W-:Y:S01]  /*34c0*/  IMAD.WIDE R8, R0, 0x8, R8 ;  /* 0x0000000800087825 */ /* 0x001fe200078e0208 */
[----:B-1----:R-:W-:-:S02]  /*34d0*/  ISETP.NE.AND P1, PT, R2, R5, PT ;  /* 0x000000050200720c */ /* 0x002fc40003f25270 */
[----:B------:R-:W-:Y:S02]  /*34e0*/  ISETP.NE.AND P0, PT, R2, R5, PT ;  /* 0x000000050200720c */ /* 0x000fe40003f05270 */
[CC--:B------:R-:W-:Y:S02]  /*34f0*/  ISETP.EQ.OR P3, PT, R3.reuse, R4.reuse, !P1 ;  /* 0x000000040300720c */ /* 0x0c0fe40004f62670 */
[----:B------:R-:W-:-:S11]  /*3500*/  ISETP.EQ.OR P2, PT, R3, R4, P0 ;  /* 0x000000040300720c */ /* 0x000fd60000742670 */
[----:B------:R-:W-:Y:S05]  /*3510*/  @P3 BRA `(.L_x_791) ;  /* 0x00000000007c3947 */ /* 0x000fea0003800000 */
[----:B------:R-:W0:Y:S01]  /*3520*/  LDC.64 R10, c[0x0][0x3a8] ;  /* 0x0000ea00ff0a7b82 */ /* 0x000e220000000a00 */
[----:B------:R-:W1:Y:S02]  /*3530*/  LDCU UR4, c[0x0][0x3b0] ;  /* 0x00007600ff0477ac */ /* 0x000e640008000800 */
[C---:B-1----:R-:W-:Y:S02]  /*3540*/  IMAD R17, R3.reuse, UR4, R5 ;  /* 0x0000000403117c24 */ /* 0x042fe4000f8e0205 */
[----:B------:R-:W-:Y:S02]  /*3550*/  IMAD R15, R3, UR4, R2 ;  /* 0x00000004030f7c24 */ /* 0x000fe4000f8e0202 */
[----:B0-----:R-:W-:-:S06]  /*3560*/  IMAD.WIDE R16, R17, 0x8, R10 ;  /* 0x0000000811107825 */ /* 0x001fcc00078e020a */
[----:B------:R-:W2:Y:S01]  /*3570*/  LDG.E.64 R16, desc[UR8][R16.64] ;  /* 0x0000000810107981 */ /* 0x000ea2000c1e1b00 */
[----:B------:R-:W-:-:S06]  /*3580*/  IMAD.WIDE R14, R15, 0x8, R10 ;  /* 0x000000080f0e7825 */ /* 0x000fcc00078e020a */
[----:B------:R-:W3:Y:S01]  /*3590*/  LDG.E.64 R14, desc[UR8][R14.64] ;  /* 0x000000080e0e7981 */ /* 0x000ee2000c1e1b00 */
[C---:B------:R-:W-:Y:S02]  /*35a0*/  IMAD R13, R4.reuse, UR4, R2 ;  /* 0x00000004040d7c24 */ /* 0x040fe4000f8e0202 */
[----:B------:R-:W-:Y:S02]  /*35b0*/  IMAD R19, R4, UR4, R5 ;  /* 0x0000000404137c24 */ /* 0x000fe4000f8e0205 */
[----:B------:R-:W-:-:S04]  /*35c0*/  IMAD.WIDE R12, R13, 0x8, R10 ;  /* 0x000000080d0c7825 */ /* 0x000fc800078e020a */
[----:B------:R-:W-:Y:S02]  /*35d0*/  IMAD.WIDE R10, R19, 0x8, R10 ;  /* 0x00000008130a7825 */ /* 0x000fe400078e020a */
[----:B------:R-:W4:Y:S04]  /*35e0*/  LDG.E.64 R12, desc[UR8][R12.64] ;  /* 0x000000080c0c7981 */ /* 0x000f28000c1e1b00 */
[----:B------:R-:W5:Y:S01]  /*35f0*/  LDG.E.64 R10, desc[UR8][R10.64] ;  /* 0x000000080a0a7981 */ /* 0x000f62000c1e1b00 */
[----:B------:R-:W0:Y:S08]  /*3600*/  I2F.F64 R18, R2 ;  /* 0x0000000200127312 */ /* 0x000e300000201c00 */
[----:B------:R-:W1:Y:S01]  /*3610*/  I2F.F64 R24, R4 ;  /* 0x0000000400187312 */ /* 0x000e620000201c00 */
[----:B0-----:R-:W-:-:S07]  /*3620*/  DADD R18, R6, -R18 ;  /* 0x0000000006127229 */ /* 0x001fce0000000812 */
[----:B------:R-:W0:Y:S01]  /*3630*/  I2F.F64 R22, R5 ;  /* 0x0000000500167312 */ /* 0x000e220000201c00 */
[----:B-1----:R-:W-:Y:S02]  /*3640*/  DADD R24, -R20, R24 ;  /* 0x0000000014187229 */ /* 0x002fe40000000118 */
[----:B0-----:R-:W-:Y:S02]  /*3650*/  DADD R22, -R6, R22 ;  /* 0x0000000006167229 */ /* 0x001fe40000000116 */
[----:B--2---:R-:W-:-:S06]  /*3660*/  DMUL R16, R16, R18 ;  /* 0x0000001210107228 */ /* 0x004fcc0000000000 */
[----:B---3--:R-:W-:Y:S02]  /*3670*/  DMUL R14, R14, R22 ;  /* 0x000000160e0e7228 */ /* 0x008fe40000000000 */
[----:B------:R-:W-:-:S08]  /*3680*/  DMUL R16, R24, R16 ;  /* 0x0000001018107228 */ /* 0x000fd00000000000 */
[----:B------:R-:W-:Y:S02]  /*3690*/  DFMA R14, R14, R24, R16 ;  /* 0x000000180e0e722b */ /* 0x000fe40000000010 */
[----:B------:R-:W0:Y:S01]  /*36a0*/  I2F.F64 R16, R3 ;  /* 0x0000000300107312 */ /* 0x000e220000201c00 */
[----:B----4-:R-:W-:Y:S02]  /*36b0*/  DMUL R12, R22, R12 ;  /* 0x0000000c160c7228 */ /* 0x010fe40000000000 */
[----:B-----5:R-:W-:Y:S02]  /*36c0*/  DMUL R10, R18, R10 ;  /* 0x0000000a120a7228 */ /* 0x020fe40000000000 */
[----:B0-----:R-:W-:-:S08]  /*36d0*/  DADD R16, R20, -R16 ;  /* 0x0000000014107229 */ /* 0x001fd00000000810 */
[----:B------:R-:W-:-:S08]  /*36e0*/  DFMA R12, R12, R16, R14 ;  /* 0x000000100c0c722b */ /* 0x000fd0000000000e */
[----:B------:R-:W-:-:S07]  /*36f0*/  DFMA R10, R16, R10, R12 ;  /* 0x0000000a100a722b */ /* 0x000fce000000000c */
[----:B------:R0:W-:Y:S04]  /*3700*/  STG.E.64 desc[UR8][R8.64], R10 ;  /* 0x0000000a08007986 */ /* 0x0001e8000c101b08 */
.L_x_791:
[----:B------:R-:W-:Y:S05]  /*3710*/  BSYNC.RECONVERGENT B0 ;  /* 0x0000000000007941 */ /* 0x000fea0003800200 */
.L_x_790:
[----:B------:R-:W1:Y:S08]  /*3720*/  @!P2 LDC R13, c[0x0][0x3b0] ;  /* 0x0000ec00ff0dab82 */ /* 0x000e700000000800 */
[----:B0-----:R-:W0:Y:S01]  /*3730*/  @!P2 LDC.64 R10, c[0x0][0x3a8] ;  /* 0x0000ea00ff0aab82 */ /* 0x001e220000000a00 */
[-CC-:B-1----:R-:W-:Y:S02]  /*3740*/  @!P2 IMAD R23, R4, R13.reuse, R2.reuse ;  /* 0x0000000d0417a224 */ /* 0x182fe400078e0202 */
[----:B------:R-:W-:-:S02]  /*3750*/  @!P2 IMAD R17, R3, R13, R2 ;  /* 0x0000000d0311a224 */ /* 0x000fc400078e0202 */
[----:B0-----:R-:W-:-:S05]  /*3760*/  @!P2 IMAD.WIDE R22, R23, 0x8, R10 ;  /* 0x000000081716a825 */ /* 0x001fca00078e020a */
[----:B------:R-:W2:Y:S01]  /*3770*/  @!P2 LDG.E.64 R12, desc[UR8][R22.64] ;  /* 0x00000008160ca981 */ /* 0x000ea2000c1e1b00 */
[----:B------:R-:W-:-:S05]  /*3780*/  @!P2 IMAD.WIDE R16, R17, 0x8, R10 ;  /* 0x000000081110a825 */ /* 0x000fca00078e020a */
[----:B------:R0:W3:Y:S01]  /*3790*/  @!P2 LDG.E.64 R14, desc[UR8][R16.64] ;  /* 0x00000008100ea981 */ /* 0x0000e2000c1e1b00 */
[----:B------:R-:W-:Y:S01]  /*37a0*/  ISETP.NE.OR P1, PT, R3, R4, !P1 ;  /* 0x000000040300720c */ /* 0x000fe20004f25670 */
[----:B------:R-:W1:Y:S08]  /*37b0*/  @!P2 I2F.F64 R24, R3 ;  /* 0x000000030018a312 */ /* 0x000e700000201c00 */
[----:B------:R-:W4:Y:S04]  /*37c0*/  @!P2 I2F.F64 R18, R4 ;  /* 0x000000040012a312 */ /* 0x000f280000201c00 */
[----:B------:R-:W5:Y:S01]  /*37d0*/  @!P1 LDC R0, c[0x0][0x3b0] ;  /* 0x0000ec00ff009b82 */ /* 0x000f620000000800 */
[----:B-1----:R-:W-:-:S07]  /*37e0*/  @!P2 DADD R24, R20, -R24 ;  /* 0x000000001418a229 */ /* 0x002fce0000000818 */
[----:B------:R-:W1:Y:S01]  /*37f0*/  @!P1 LDC.64 R10, c[0x0][0x3a8] ;  /* 0x0000ea00ff0a9b82 */ /* 0x000e620000000a00 */
[----:B----4-:R-:W-:Y:S01]  /*3800*/  @!P2 DADD R18, -R20, R18 ;  /* 0x000000001412a229 */ /* 0x010fe20000000112 */
[CC--:B-----5:R-:W-:Y:S02]  /*3810*/  @!P1 IMAD R21, R3.reuse, R0.reuse, R5 ;  /* 0x0000000003159224 */ /* 0x0e0fe400078e0205 */
[----:B0-----:R-:W-:Y:S02]  /*3820*/  @!P1 IMAD R17, R3, R0, R2 ;  /* 0x0000000003119224 */ /* 0x001fe400078e0202 */
[----:B-1----:R-:W-:-:S04]  /*3830*/  @!P1 IMAD.WIDE R20, R21, 0x8, R10 ;  /* 0x0000000815149825 */ /* 0x002fc800078e020a */
[----:B------:R-:W-:Y:S01]  /*3840*/  @!P1 IMAD.WIDE R16, R17, 0x8, R10 ;  /* 0x0000000811109825 */ /* 0x000fe200078e020a */
[----:B--2---:R-:W-:-:S08]  /*3850*/  @!P2 DMUL R12, R24, R12 ;  /* 0x0000000c180ca228 */ /* 0x004fd00000000000 */
[----:B---3--:R-:W-:-:S07]  /*3860*/  @!P2 DFMA R14, R18, R14, R12 ;  /* 0x0000000e120ea22b */ /* 0x008fce000000000c */
[----:B------:R0:W-:Y:S04]  /*3870*/  @!P2 STG.E.64 desc[UR8][R8.64], R14 ;  /* 0x0000000e0800a986 */ /* 0x0001e8000c101b08 */
[----:B------:R-:W2:Y:S04]  /*3880*/  @!P1 LDG.E.64 R12, desc[UR8][R20.64] ;  /* 0x00000008140c9981 */ /* 0x000ea8000c1e1b00 */
[----:B------:R-:W3:Y:S01]  /*3890*/  @!P1 LDG.E.64 R10, desc[UR8][R16.64] ;  /* 0x00000008100a9981 */ /* 0x000ee2000c1e1b00 */
[----:B------:R-:W1:Y:S01]  /*38a0*/  @!P1 I2F.F64 R22, R2 ;  /* 0x0000000200169312 */ /* 0x000e620000201c00 */
[----:B------:R-:W-:-:S07]  /*38b0*/  ISETP.NE.OR P0, PT, R3, R4, P0 ;  /* 0x000000040300720c */ /* 0x000fce0000705670 */
[----:B------:R-:W4:Y:S01]  /*38c0*/  @!P1 I2F.F64 R18, R5 ;  /* 0x0000000500129312 */ /* 0x000f220000201c00 */
[C---:B-1----:R-:W-:Y:S02]  /*38d0*/  @!P1 DADD R22, R6.reuse, -R22 ;  /* 0x0000000006169229 */ /* 0x042fe40000000816 */
[----:B----4-:R-:W-:-:S06]  /*38e0*/  @!P1 DADD R18, -R6, R18 ;  /* 0x0000000006129229 */ /* 0x010fcc0000000112 */
[----:B--2---:R-:W-:-:S08]  /*38f0*/  @!P1 DMUL R12, R22, R12 ;  /* 0x0000000c160c9228 */ /* 0x004fd00000000000 */
[----:B---3--:R-:W-:-:S07]  /*3900*/  @!P1 DFMA R10, R18, R10, R12 ;  /* 0x0000000a120a922b */ /* 0x008fce000000000c */
[----:B------:R0:W-:Y:S01]  /*3910*/  @!P1 STG.E.64 desc[UR8][R8.64], R10 ;  /* 0x0000000a08009986 */ /* 0x0001e2000c101b08 */
[----:B------:R-:W-:Y:S05]  /*3920*/  @P0 EXIT ;  /* 0x000000000000094d */ /* 0x000fea0003800000 */
[----:B------:R-:W1:Y:S01]  /*3930*/  LDC.64 R4, c[0x0][0x3a8] ;  /* 0x0000ea00ff047b82 */ /* 0x000e620000000a00 */
[----:B------:R-:W2:Y:S02]  /*3940*/  LDCU UR4, c[0x0][0x3b0] ;  /* 0x00007600ff0477ac */ /* 0x000ea40008000800 */
[----:B--2---:R-:W-:-:S04]  /*3950*/  IMAD R3, R3, UR4, R2 ;  /* 0x0000000403037c24 */ /* 0x004fc8000f8e0202 */
[----:B-1----:R-:W-:-:S06]  /*3960*/  IMAD.WIDE R2, R3, 0x8, R4 ;  /* 0x0000000803027825 */ /* 0x002fcc00078e0204 */
[----:B------:R-:W2:Y:S04]  /*3970*/  LDG.E.64 R2, desc[UR8][R2.64] ;  /* 0x0000000802027981 */ /* 0x000ea8000c1e1b00 */
[----:B--2---:R-:W-:Y:S01]  /*3980*/  STG.E.64 desc[UR8][R8.64], R2 ;  /* 0x0000000208007986 */ /* 0x004fe2000c101b08 */
[----:B------:R-:W-:Y:S05]  /*3990*/  EXIT ;  /* 0x000000000000794d */ /* 0x000fea0003800000 */
        .weak           $__internal_21_$__cuda_sm20_div_rn_f64_full
        .type           $__internal_21_$__cuda_sm20_div_rn_f64_full,@function
        .size           $__internal_21_$__cuda_sm20_div_rn_f64_full,(.L_x_1109 - $__internal_21_$__cuda_sm20_div_rn_f64_full)
$__internal_21_$__cuda_sm20_div_rn_f64_full:
[----:B------:R-:W-:Y:S01]  /*39a0*/  FSETP.GEU.AND P2, PT, |R15|, 1.469367938527859385e-39, PT ;  /* 0x001000000f00780b */ /* 0x000fe20003f4e200 */
[----:B------:R-:W-:Y:S01]  /*39b0*/  IMAD.MOV.U32 R10, RZ, RZ, R12 ;  /* 0x000000ffff0a7224 */ /* 0x000fe200078e000c */
[C---:B------:R-:W-:Y:S01]  /*39c0*/  FSETP.GEU.AND P0, PT, |R11|.reuse, 1.469367938527859385e-39, PT ;  /* 0x001000000b00780b */ /* 0x040fe20003f0e200 */
[----:B------:R-:W-:Y:S01]  /*39d0*/  IMAD.MOV.U32 R8, RZ, RZ, R14 ;  /* 0x000000ffff087224 */ /* 0x000fe200078e000e */
[----:B------:R-:W-:Y:S01]  /*39e0*/  LOP3.LUT R13, R11, 0x800fffff, RZ, 0xc0, !PT ;  /* 0x800fffff0b0d7812 */ /* 0x000fe200078ec0ff */
[----:B------:R-:W-:Y:S01]  /*39f0*/  IMAD.MOV.U32 R28, RZ, RZ, 0x1 ;  /* 0x00000001ff1c7424 */ /* 0x000fe200078e00ff */
[----:B------:R-:W-:Y:S01]  /*3a00*/  LOP3.LUT R5, R15, 0x7ff00000, RZ, 0xc0, !PT ;  /* 0x7ff000000f057812 */ /* 0x000fe200078ec0ff */
[----:B------:R-:W-:Y:S01]  /*3a10*/  BSSY.RECONVERGENT B1, `(.L_x_792) ;  /* 0x0000050000017945 */ /* 0x000fe20003800200 */
[----:B------:R-:W-:Y:S02]  /*3a20*/  LOP3.LUT R13, R13, 0x3ff00000, RZ, 0xfc, !PT ;  /* 0x3ff000000d0d7812 */ /* 0x000fe400078efcff */
[----:B------:R-:W-:-:S03]  /*3a30*/  LOP3.LUT R24, R11, 0x7ff00000, RZ, 0xc0, !PT ;  /* 0x7ff000000b187812 */ /* 0x000fc600078ec0ff */
[----:B------:R-:W-:Y:S01]  /*3a40*/  @!P2 LOP3.LUT R6, R11, 0x7ff00000, RZ, 0xc0, !PT ;  /* 0x7ff000000b06a812 */ /* 0x000fe200078ec0ff */
[----:B------:R-:W-:Y:S01]  /*3a50*/  @!P2 IMAD.MOV.U32 R30, RZ, RZ, RZ ;  /* 0x000000ffff1ea224 */ /* 0x000fe200078e00ff */
[----:B------:R-:W-:Y:S01]  /*3a60*/  @!P0 DMUL R12, R10, 8.98846567431157953865e+307 ;  /* 0x7fe000000a0c8828 */ /* 0x000fe20000000000 */
[C---:B------:R-:W-:Y:S02]  /*3a70*/  ISETP.GE.U32.AND P1, PT, R5.reuse, R24, PT ;  /* 0x000000180500720c */ /* 0x040fe40003f26070 */
[----:B------:R-:W-:Y:S02]  /*3a80*/  @!P2 ISETP.GE.U32.AND P3, PT, R5, R6, PT ;  /* 0x000000060500a20c */ /* 0x000fe40003f66070 */
[----:B------:R-:W-:Y:S01]  /*3a90*/  MOV R6, 0x1ca00000 ;  /* 0x1ca0000000067802 */ /* 0x000fe20000000f00 */
[----:B------:R-:W0:Y:S03]  /*3aa0*/  MUFU.RCP64H R29, R13 ;  /* 0x0000000d001d7308 */ /* 0x000e260000001800 */
[----:B------:R-:W-:-:S02]  /*3ab0*/  @!P2 SEL R7, R6, 0x63400000, !P3 ;  /* 0x634000000607a807 */ /* 0x000fc40005800000 */
[----:B------:R-:W-:Y:S02]  /*3ac0*/  SEL R9, R6, 0x63400000, !P1 ;  /* 0x6340000006097807 */ /* 0x000fe40004800000 */
[--C-:B------:R-:W-:Y:S02]  /*3ad0*/  @!P2 LOP3.LUT R7, R7, 0x80000000, R15.reuse, 0xf8, !PT ;  /* 0x800000000707a812 */ /* 0x100fe400078ef80f */
[----:B------:R-:W-:Y:S02]  /*3ae0*/  LOP3.LUT R9, R9, 0x800fffff, R15, 0xf8, !PT ;  /* 0x800fffff09097812 */ /* 0x000fe400078ef80f */
[----:B------:R-:W-:Y:S01]  /*3af0*/  @!P2 LOP3.LUT R31, R7, 0x100000, RZ, 0xfc, !PT ;  /* 0x00100000071fa812 */ /* 0x000fe200078efcff */
[----:B------:R-:W-:Y:S01]  /*3b00*/  IMAD.MOV.U32 R7, RZ, RZ, R5 ;  /* 0x000000ffff077224 */ /* 0x000fe200078e0005 */
[----:B------:R-:W-:-:S04]  /*3b10*/  @!P0 LOP3.LUT R24, R13, 0x7ff00000, RZ, 0xc0, !PT ;  /* 0x7ff000000d188812 */ /* 0x000fc800078ec0ff */
[----:B------:R-:W-:Y:S02]  /*3b20*/  @!P2 DFMA R8, R8, 2, -R30 ;  /* 0x400000000808a82b */ /* 0x000fe4000000081e */
[----:B0-----:R-:W-:-:S08]  /*3b30*/  DFMA R30, R28, -R12, 1 ;  /* 0x3ff000001c1e742b */ /* 0x001fd0000000080c */
[----:B------:R-:W-:Y:S01]  /*3b40*/  DFMA R30, R30, R30, R30 ;  /* 0x0000001e1e1e722b */ /* 0x000fe2000000001e */
[----:B------:R-:W-:-:S04]  /*3b50*/  @!P2 LOP3.LUT R7, R9, 0x7ff00000, RZ, 0xc0, !PT ;  /* 0x7ff000000907a812 */ /* 0x000fc800078ec0ff */
[----:B------:R-:W-:-:S03]  /*3b60*/  IADD3 R25, PT, PT, R7, -0x1, RZ ;  /* 0xffffffff07197810 */ /* 0x000fc60007ffe0ff */
[----:B------:R-:W-:Y:S01]  /*3b70*/  DFMA R28, R28, R30, R28 ;  /* 0x0000001e1c1c722b */ /* 0x000fe2000000001c */
[----:B------:R-:W-:Y:S01]  /*3b80*/  ISETP.GT.U32.AND P0, PT, R25, 0x7feffffe, PT ;  /* 0x7feffffe1900780c */ /* 0x000fe20003f04070 */
[----:B------:R-:W-:-:S05]  /*3b90*/  VIADD R25, R24, 0xffffffff ;  /* 0xffffffff18197836 */ /* 0x000fca0000000000 */
[----:B------:R-:W-:Y:S01]  /*3ba0*/  ISETP.GT.U32.OR P0, PT, R25, 0x7feffffe, P0 ;  /* 0x7feffffe1900780c */ /* 0x000fe20000704470 */
[----:B------:R-:W-:-:S08]  /*3bb0*/  DFMA R32, R28, -R12, 1 ;  /* 0x3ff000001c20742b */ /* 0x000fd0000000080c */
        /* <DEDUP_REMOVED lines=32> */
.L_x_793:
        /* <DEDUP_REMOVED lines=16> */
.L_x_796:
[----:B------:R-:W-:Y:S01]  /*3ec0*/  LOP3.LUT R31, R11, 0x80000, RZ, 0xfc, !PT ;  /* 0x000800000b1f7812 */ /* 0x000fe200078efcff */
[----:B------:R-:W-:Y:S01]  /*3ed0*/  IMAD.MOV.U32 R30, RZ, RZ, R10 ;  /* 0x000000ffff1e7224 */ /* 0x000fe200078e000a */
[----:B------:R-:W-:Y:S06]  /*3ee0*/  BRA `(.L_x_794) ;  /* 0x0000000000087947 */ /* 0x000fec0003800000 */
.L_x_795:
[----:B------:R-:W-:Y:S01]  /*3ef0*/  LOP3.LUT R31, R15, 0x80000, RZ, 0xfc, !PT ;  /* 0x000800000f1f7812 */ /* 0x000fe200078efcff */
[----:B------:R-:W-:-:S07]  /*3f00*/  IMAD.MOV.U32 R30, RZ, RZ, R14 ;  /* 0x000000ffff1e7224 */ /* 0x000fce00078e000e */
.L_x_794:
[----:B------:R-:W-:Y:S05]  /*3f10*/  BSYNC.RECONVERGENT B1 ;  /* 0x0000000000017941 */ /* 0x000fea0003800200 */
.L_x_792:
[----:B------:R-:W-:Y:S01]  /*3f20*/  IMAD.MOV.U32 R6, RZ, RZ, R2 ;  /* 0x000000ffff067224 */ /* 0x000fe200078e0002 */
[----:B------:R-:W-:Y:S01]  /*3f30*/  MOV R10, R30 ;  /* 0x0000001e000a7202 */ /* 0x000fe20000000f00 */
[----:B------:R-:W-:Y:S02]  /*3f40*/  IMAD.MOV.U32 R7, RZ, RZ, 0x0 ;  /* 0x00000000ff077424 */ /* 0x000fe400078e00ff */
[----:B------:R-:W-:Y:S02]  /*3f50*/  IMAD.MOV.U32 R11, RZ, RZ, R31 ;  /* 0x000000ffff0b7224 */ /* 0x000fe400078e001f */
[----:B------:R-:W-:Y:S05]  /*3f60*/  RET.REL.NODEC R6 `(_Z16entropy_interpolPdS_S_S_S_S_iii) ;  /* 0xffffffc006247950 */ /* 0x000fea0003c3ffff */
.L_x_797:
        /* <DEDUP_REMOVED lines=9> */
.L_x_1109:


//--------------------- .text._Z14kappa_interpolPdS_S_S_S_S_iiid --------------------------
	.section	.text._Z14kappa_interpolPdS_S_S_S_S_iiid,"ax",@progbits
	.align	128
        .global         _Z14kappa_interpolPdS_S_S_S_S_iiid
        .type           _Z14kappa_interpolPdS_S_S_S_S_iiid,@function
        .size           _Z14kappa_interpolPdS_S_S_S_S_iiid,(.L_x_1110 - _Z14kappa_interpolPdS_S_S_S_S_iiid)
        .other          _Z14kappa_interpolPdS_S_S_S_S_iiid,@"STO_CUDA_ENTRY STV_DEFAULT"
_Z14kappa_interpolPdS_S_S_S_S_iiid:
.text._Z14kappa_interpolPdS_S_S_S_S_iiid:
        /* <DEDUP_REMOVED lines=9> */
[----:B------:R-:W-:Y:S01]  /*0090*/  UMOV UR4, 0xd2f1a9fc ;  /* 0xd2f1a9fc00047882 */ /* 0x000fe20000000000 */
[----:B------:R-:W-:Y:S01]  /*00a0*/  UMOV UR5, 0x3f50624d ;  /* 0x3f50624d00057882 */ /* 0x000fe20000000000 */
[----:B------:R-:W1:Y:S01]  /*00b0*/  LDCU.64 UR8, c[0x0][0x358] ;  /* 0x00006b00ff0877ac */ /* 0x000e620008000a00 */
[----:B0-----:R-:W-:-:S14]  /*00c0*/  DSETP.GEU.AND P0, PT, R2, UR4, PT ;  /* 0x0000000402007e2a */ /* 0x001fdc000bf0e000 */
[----:B-1----:R-:W-:Y:S05]  /*00d0*/  @P0 BRA `(.L_x_798) ;  /* 0x0000003800440947 */ /* 0x002fea0003800000 */
[----:B------:R-:W0:Y:S08]  /*00e0*/  LDC R26, c[0x0][0x3b4] ;  /* 0x0000ed00ff1a7b82 */ /* 0x000e300000000800 */
[----:B------:R-:W0:Y:S02]  /*00f0*/  LDC.64 R4, c[0x0][0x388] ;  /* 0x0000e200ff047b82 */ /* 0x000e240000000a00 */
[----:B0-----:R-:W-:-:S06]  /*0100*/  IMAD.WIDE R4, R26, 0x8, R4 ;  /* 0x000000081a047825 */ /* 0x001fcc00078e0204 */
[----:B------:R-:W2:Y:S02]  /*0110*/  LDG.E.64 R4, desc[UR8][R4.64+-0x8] ;  /* 0xfffff80804047981 */ /* 0x000ea4000c1e1b00 */
        /* <DEDUP_REMOVED lines=76> */
.L_x_799:
[----:B------:R-:W-:Y:S01]  /*05e0*/  IMAD.MOV.U32 R2, RZ, RZ, 0x0 ;  /* 0x00000000ff027424 */ /* 0x000fe200078e00ff */
[----:B------:R-:W-:Y:S02]  /*05f0*/  MOV R3, 0x7ff00000 ;  /* 0x7ff0000000037802 */ /* 0x000fe40000000f00 */
[----:B------:R-:W-:-:S04]  /*0600*/  LOP3.LUT P0, RZ, R7, 0x7fffffff, RZ, 0xc0, !PT ;  /* 0x7fffffff07ff7812 */ /* 0x000fc8000780c0ff */
[----:B------:R-:W-:-:S10]  /*0610*/  DFMA R2, R6, R2, +INF ;  /* 0x7ff000000602742b */ /* 0x000fd40000000002 */
[----:B------:R-:W-:Y:S02]  /*0620*/  FSEL R4, R2, RZ, P0 ;  /* 0x000000ff02047208 */ /* 0x000fe40000000000 */
[----:B------:R-:W-:-:S07]  /*0630*/  FSEL R5, R3, -QNAN , P0 ;  /* 0xfff0000003057808 */ /* 0x000fce0000000000 */
.L_x_800:
        /* <DEDUP_REMOVED lines=81> */
.L_x_801:
[----:B------:R-:W-:Y:S01]  /*0b50*/  IMAD.MOV.U32 R10, RZ, RZ, 0x0 ;  /* 0x00000000ff0a7424 */ /* 0x000fe200078e00ff */
[----:B------:R-:W-:Y:S02]  /*0b60*/  MOV R11, 0x7ff00000 ;  /* 0x7ff00000000b7802 */ /* 0x000fe40000000f00 */
[----:B------:R-:W-:-:S04]  /*0b70*/  LOP3.LUT P0, RZ, R9, 0x7fffffff, RZ, 0xc0, !PT ;  /* 0x7fffffff09ff7812 */ /* 0x000fc8000780c0ff */
[----:B------:R-:W-:-:S10]  /*0b80*/  DFMA R10, R8, R10, +INF ;  /* 0x7ff00000080a742b */ /* 0x000fd4000000000a */
[----:B------:R-:W-:Y:S02]  /*0b90*/  FSEL R18, R10, RZ, P0 ;  /* 0x000000ff0a127208 */ /* 0x000fe40000000000 */
[----:B------:R-:W-:-:S07]  /*0ba0*/  FSEL R19, R11, -QNAN , P0 ;  /* 0xfff000000b137808 */ /* 0x000fce0000000000 */
.L_x_802:
        /* <DEDUP_REMOVED lines=89> */
.L_x_803:
[----:B------:R-:W-:Y:S01]  /*1140*/  IMAD.MOV.U32 R10, RZ, RZ, 0x0 ;  /* 0x00000000ff0a7424 */ /* 0x000fe200078e00ff */
[----:B------:R-:W-:Y:S01]  /*1150*/  LOP3.LUT P0, RZ, R9, 0x7fffffff, RZ, 0xc0, !PT ;  /* 0x7fffffff09ff7812 */ /* 0x000fe2000780c0ff */
[----:B------:R-:W-:-:S06]  /*1160*/  IMAD.MOV.U32 R11, RZ, RZ, 0x7ff00000 ;  /* 0x7ff00000ff0b7424 */ /* 0x000fcc00078e00ff */
[----:B------:R-:W-:-:S10]  /*1170*/  DFMA R10, R8, R10, +INF ;  /* 0x7ff00000080a742b */ /* 0x000fd4000000000a */
[----:B------:R-:W-:Y:S02]  /*1180*/  FSEL R8, R10, RZ, P0 ;  /* 0x000000ff0a087208 */ /* 0x000fe40000000000 */
[----:B------:R-:W-:-:S07]  /*1190*/  FSEL R9, R11, -QNAN , P0 ;  /* 0xfff000000b097808 */ /* 0x000fce0000000000 */
.L_x_804:
        /* <DEDUP_REMOVED lines=79> */
.L_x_805:
[----:B------:R-:W-:Y:S01]  /*1690*/  IMAD.MOV.U32 R12, RZ, RZ, 0x0 ;  /* 0x00000000ff0c7424 */ /* 0x000fe200078e00ff */
[----:B------:R-:W-:Y:S01]  /*16a0*/  LOP3.LUT P0, RZ, R11, 0x7fffffff, RZ, 0xc0, !PT ;  /* 0x7fffffff0bff7812 */ /* 0x000fe2000780c0ff */
[----:B------:R-:W-:-:S06]  /*16b0*/  IMAD.MOV.U32 R13, RZ, RZ, 0x7ff00000 ;  /* 0x7ff00000ff0d7424 */ /* 0x000fcc00078e00ff */
[----:B------:R-:W-:-:S10]  /*16c0*/  DFMA R12, R10, R12, +INF ;  /* 0x7ff000000a0c742b */ /* 0x000fd4000000000c */
[----:B------:R-:W-:Y:S02]  /*16d0*/  FSEL R20, R12, RZ, P0 ;  /* 0x000000ff0c147208 */ /* 0x000fe40000000000 */
[----:B------:R-:W-:-:S07]  /*16e0*/  FSEL R21, R13, -QNAN , P0 ;  /* 0xfff000000d157808 */ /* 0x000fce0000000000 */
.L_x_806:
        /* <DEDUP_REMOVED lines=84> */
.L_x_808:
[----:B------:R-:W-:Y:S01]  /*1c30*/  IMAD.MOV.U32 R8, RZ, RZ, 0x0 ;  /* 0x00000000ff087424 */ /* 0x000fe200078e00ff */
[----:B------:R-:W-:Y:S02]  /*1c40*/  MOV R9, 0x7ff00000 ;  /* 0x7ff0000000097802 */ /* 0x000fe40000000f00 */
[----:B------:R-:W-:-:S04]  /*1c50*/  LOP3.LUT P0, RZ, R11, 0x7fffffff, RZ, 0xc0, !PT ;  /* 0x7fffffff0bff7812 */ /* 0x000fc8000780c0ff */
[----:B------:R-:W-:-:S10]  /*1c60*/  DFMA R8, R10, R8, +INF ;  /* 0x7ff000000a08742b */ /* 0x000fd40000000008 */
[----:B------:R-:W-:Y:S02]  /*1c70*/  FSEL R8, R8, RZ, P0 ;  /* 0x000000ff08087208 */ /* 0x000fe40000000000 */
[----:B------:R-:W-:-:S07]  /*1c80*/  FSEL R9, R9, -QNAN , P0 ;  /* 0xfff0000009097808 */ /* 0x000fce0000000000 */
.L_x_809:
[----:B------:R-:W-:Y:S05]  /*1c90*/  BSYNC.RECONVERGENT B0 ;  /* 0x0000000000007941 */ /* 0x000fea0003800200 */
.L_x_807:
        /* <DEDUP_REMOVED lines=72> */
.L_x_810:
[----:B------:R-:W-:Y:S01]  /*2120*/  IMAD.MOV.U32 R2, RZ, RZ, 0x0 ;  /* 0x00000000ff027424 */ /* 0x000fe200078e00ff */
[----:B------:R-:W-:Y:S02]  /*2130*/  MOV R3, 0x7ff00000 ;  /* 0x7ff0000000037802 */ /* 0x000fe40000000f00 */
[----:B------:R-:W-:-:S04]  /*2140*/  LOP3.LUT P0, RZ, R7, 0x7fffffff, RZ, 0xc0, !PT ;  /* 0x7fffffff07ff7812 */ /* 0x000fc8000780c0ff */
[----:B------:R-:W-:-:S10]  /*2150*/  DFMA R2, R6, R2, +INF ;  /* 0x7ff000000602742b */ /* 0x000fd40000000002 */
[----:B------:R-:W-:Y:S02]  /*2160*/  FSEL R6, R2, RZ, P0 ;  /* 0x000000ff02067208 */ /* 0x000fe40000000000 */
[----:B------:R-:W-:-:S07]  /*2170*/  FSEL R7, R3, -QNAN , P0 ;  /* 0xfff0000003077808 */ /* 0x000fce0000000000 */
.L_x_811:
        /* <DEDUP_REMOVED lines=25> */
[----:B------:R-:W-:Y:S05]  /*2310*/  CALL.REL.NOINC `($__internal_22_$__cuda_sm20_div_rn_f64_full) ;  /* 0x0000001400c47944 */ /* 0x000fea0003c00000 */
.L_x_812:
        /* <DEDUP_REMOVED lines=19> */
[----:B------:R-:W-:Y:S05]  /*2450*/  CALL.REL.NOINC `($__internal_22_$__cuda_sm20_div_rn_f64_full) ;  /* 0x0000001400747944 */ /* 0x000fea0003c00000 */
[----:B------:R-:W-:Y:S01]  /*2460*/  IMAD.MOV.U32 R2, RZ, RZ, R10 ;  /* 0x000000ffff027224 */ /* 0x000fe200078e000a */
[----:B------:R-:W-:-:S07]  /*2470*/  MOV R3, R11 ;  /* 0x0000000b00037202 */ /* 0x000fce0000000f00 */
.L_x_814:
[----:B------:R-:W-:Y:S05]  /*2480*/  BSYNC.RECONVERGENT B0 ;  /* 0x0000000000007941 */ /* 0x000fea0003800200 */
.L_x_813:
        /* <DEDUP_REMOVED lines=100> */
.L_x_816:
[----:B------:R-:W-:Y:S01]  /*2ad0*/  IMAD.MOV.U32 R6, RZ, RZ, 0x0 ;  /* 0x00000000ff067424 */ /* 0x000fe200078e00ff */
[----:B------:R-:W-:Y:S01]  /*2ae0*/  LOP3.LUT P0, RZ, R9, 0x7fffffff, RZ, 0xc0, !PT ;  /* 0x7fffffff09ff7812 */ /* 0x000fe2000780c0ff */
[----:B------:R-:W-:-:S06]  /*2af0*/  IMAD.MOV.U32 R7, RZ, RZ, 0x7ff00000 ;  /* 0x7ff00000ff077424 */ /* 0x000fcc00078e00ff */
[----:B------:R-:W-:-:S10]  /*2b00*/  DFMA R6, R8, R6, +INF ;  /* 0x7ff000000806742b */ /* 0x000fd40000000006 */
[----:B------:R-:W-:Y:S02]  /*2b10*/  FSEL R14, R6, RZ, P0 ;  /* 0x000000ff060e7208 */ /* 0x000fe40000000000 */
[----:B------:R-:W-:-:S07]  /*2b20*/  FSEL R15, R7, -QNAN , P0 ;  /* 0xfff00000070f7808 */ /* 0x000fce0000000000 */
.L_x_817:
[----:B------:R-:W-:Y:S05]  /*2b30*/  BSYNC.RECONVERGENT B0 ;  /* 0x0000000000007941 */ /* 0x000fea0003800200 */
.L_x_815:
        /* <DEDUP_REMOVED lines=74> */
.L_x_818:
[----:B------:R-:W-:Y:S01]  /*2fe0*/  IMAD.MOV.U32 R6, RZ, RZ, 0x0 ;  /* 0x00000000ff067424 */ /* 0x000fe200078e00ff */
[----:B------:R-:W-:Y:S01]  /*2ff0*/  LOP3.LUT P0, RZ, R17, 0x7fffffff, RZ, 0xc0, !PT ;  /* 0x7fffffff11ff7812 */ /* 0x000fe2000780c0ff */
[----:B------:R-:W-:-:S06]  /*3000*/  IMAD.MOV.U32 R7, RZ, RZ, 0x7ff00000 ;  /* 0x7ff00000ff077424 */ /* 0x000fcc00078e00ff */
[----:B------:R-:W-:-:S10]  /*3010*/  DFMA R6, R16, R6, +INF ;  /* 0x7ff000001006742b */ /* 0x000fd40000000006 */
[----:B------:R-:W-:Y:S02]  /*3020*/  FSEL R6, R6, RZ, P0 ;  /* 0x000000ff06067208 */ /* 0x000fe40000000000 */
[----:B------:R-:W-:-:S07]  /*3030*/  FSEL R7, R7, -QNAN , P0 ;  /* 0xfff0000007077808 */ /* 0x000fce0000000000 */
.L_x_819:
        /* <DEDUP_REMOVED lines=30> */
[----:B------:R-:W-:Y:S05]  /*3220*/  CALL.REL.NOINC `($__internal_22_$__cuda_sm20_div_rn_f64_full) ;  /* 0x0000000800007944 */ /* 0x000fea0003c00000 */
.L_x_820:
        /* <DEDUP_REMOVED lines=19> */
[----:B------:R-:W-:Y:S05]  /*3360*/  CALL.REL.NOINC `($__internal_22_$__cuda_sm20_div_rn_f64_full) ;  /* 0x0000000400b07944 */ /* 0x000fea0003c00000 */
[----:B------:R-:W-:Y:S02]  /*3370*/  IMAD.MOV.U32 R6, RZ, RZ, R10 ;  /* 0x000000ffff067224 */ /* 0x000fe400078e000a */
[----:B------:R-:W-:-:S07]  /*3380*/  IMAD.MOV.U32 R7, RZ, RZ, R11 ;  /* 0x000000ffff077224 */ /* 0x000fce00078e000b */
.L_x_822:
[----:B------:R-:W-:Y:S05]  /*3390*/  BSYNC.RECONVERGENT B0 ;  /* 0x0000000000007941 */ /* 0x000fea0003800200 */
.L_x_821:
        /* <DEDUP_REMOVED lines=60> */
.L_x_824:
[----:B------:R-:W-:Y:S05]  /*3760*/  BSYNC.RECONVERGENT B0 ;  /* 0x0000000000007941 */ /* 0x000fea0003800200 */
.L_x_823:
        /* <DEDUP_REMOVED lines=40> */
.L_x_798:
[----:B------:R-:W0:Y:S02]  /*39f0*/  LDC.64 R4, c[0x0][0x3a0] ;  /* 0x0000e800ff047b82 */ /* 0x000e240000000a00 */
[----:B0-----:R-:W-:-:S05]  /*3a00*/  IMAD.WIDE R4, R0, 0x8, R4 ;  /* 0x0000000800047825 */ /* 0x001fca00078e0204 */
[----:B------:R-:W-:Y:S01]  /*3a10*/  STG.E.64 desc[UR8][R4.64], R2 ;  /* 0x0000000204007986 */ /* 0x000fe2000c101b08 */
[----:B------:R-:W-:Y:S05]  /*3a20*/  EXIT ;  /* 0x000000000000794d */ /* 0x000fea0003800000 */
        .weak           $__internal_22_$__cuda_sm20_div_rn_f64_full
        .type           $__internal_22_$__cuda_sm20_div_rn_f64_full,@function
        .size           $__internal_22_$__cuda_sm20_div_rn_f64_full,(.L_x_1110 - $__internal_22_$__cuda_sm20_div_rn_f64_full)
$__internal_22_$__cuda_sm20_div_rn_f64_full:
        /* <DEDUP_REMOVED lines=66> */
.L_x_826:
        /* <DEDUP_REMOVED lines=16> */
.L_x_829:
[----:B------:R-:W-:Y:S01]  /*3f50*/  LOP3.LUT R31, R11, 0x80000, RZ, 0xfc, !PT ;  /* 0x000800000b1f7812 */ /* 0x000fe200078efcff */
[----:B------:R-:W-:Y:S01]  /*3f60*/  IMAD.MOV.U32 R30, RZ, RZ, R10 ;  /* 0x000000ffff1e7224 */ /* 0x000fe200078e000a */
[----:B------:R-:W-:Y:S06]  /*3f70*/  BRA `(.L_x_827) ;  /* 0x0000000000087947 */ /* 0x000fec0003800000 */
.L_x_828:
[----:B------:R-:W-:Y:S01]  /*3f80*/  LOP3.LUT R31, R15, 0x80000, RZ, 0xfc, !PT ;  /* 0x000800000f1f7812 */ /* 0x000fe200078efcff */
[----:B------:R-:W-:-:S07]  /*3f90*/  IMAD.MOV.U32 R30, RZ, RZ, R14 ;  /* 0x000000ffff1e7224 */ /* 0x000fce00078e000e */
.L_x_827:
[----:B------:R-:W-:Y:S05]  /*3fa0*/  BSYNC.RECONVERGENT B1 ;  /* 0x0000000000017941 */ /* 0x000fea0003800200 */
.L_x_825:
[----:B------:R-:W-:Y:S01]  /*3fb0*/  IMAD.MOV.U32 R6, RZ, RZ, R2 ;  /* 0x000000ffff067224 */ /* 0x000fe200078e0002 */
[----:B------:R-:W-:Y:S01]  /*3fc0*/  MOV R10, R30 ;  /* 0x0000001e000a7202 */ /* 0x000fe20000000f00 */
[----:B------:R-:W-:Y:S02]  /*3fd0*/  IMAD.MOV.U32 R7, RZ, RZ, 0x0 ;  /* 0x00000000ff077424 */ /* 0x000fe400078e00ff */
[----:B------:R-:W-:Y:S02]  /*3fe0*/  IMAD.MOV.U32 R11, RZ, RZ, R31 ;  /* 0x000000ffff0b7224 */ /* 0x000fe400078e001f */
[----:B------:R-:W-:Y:S05]  /*3ff0*/  RET.REL.NODEC R6 `(_Z14kappa_interpolPdS_S_S_S_S_iiid) ;  /* 0xffffffc006007950 */ /* 0x000fea0003c3ffff */
.L_x_830:
        /* <DEDUP_REMOVED lines=16> */
.L_x_1110:


//--------------------- .text._Z20meanmolmass_interpolPdS_S_S_S_S_iii --------------------------
	.section	.text._Z20meanmolmass_interpolPdS_S_S_S_S_iii,"ax",@progbits
	.align	128
        .global         _Z20meanmolmass_interpolPdS_S_S_S_S_iii
        .type           _Z20meanmolmass_interpolPdS_S_S_S_S_iii,@function
        .size           _Z20meanmolmass_interpolPdS_S_S_S_S_iii,(.L_x_1111 - _Z20meanmolmass_interpolPdS_S_S_S_S_iii)
        .other          _Z20meanmolmass_interpolPdS_S_S_S_S_iii,@"STO_CUDA_ENTRY STV_DEFAULT"
_Z20meanmolmass_interpolPdS_S_S_S_S_iii:
.text._Z20meanmolmass_interpolPdS_S_S_S_S_iii:
        /* <DEDUP_REMOVED lines=10> */
[----:B------:R-:W0:Y:S08]  /*00a0*/  LDC.64 R28, c[0x0][0x3b0] ;  /* 0x0000ec00ff1c7b82 */ /* 0x000e300000000a00 */
[----:B------:R-:W2:Y:S01]  /*00b0*/  LDC.64 R8, c[0x0][0x388] ;  /* 0x0000e200ff087b82 */ /* 0x000ea20000000a00 */
[----:B0-----:R-:W-:-:S06]  /*00c0*/  IMAD.WIDE R10, R28, 0x8, R10 ;  /* 0x000000081c0a7825 */ /* 0x001fcc00078e020a */
[----:B-1----:R-:W3:Y:S01]  /*00d0*/  LDG.E.64 R10, desc[UR8][R10.64+-0x8] ;  /* 0xfffff8080a0a7981 */ /* 0x002ee2000c1e1b00 */
[----:B------:R-:W0:Y:S01]  /*00e0*/  LDC.64 R6, c[0x0][0x388] ;  /* 0x0000e200ff067b82 */ /* 0x000e220000000a00 */
[----:B--2---:R-:W-:-:S05]  /*00f0*/  IMAD.WIDE R8, R29, 0x8, R8 ;  /* 0x000000081d087825 */ /* 0x004fca00078e0208 */
[----:B------:R-:W2:Y:S04]  /*0100*/  LDG.E.64 R2, desc[UR8][R8.64+-0x8] ;  /* 0xfffff80808027981 */ /* 0x000ea8000c1e1b00 */
[----:B0-----:R-:W2:Y:S01]  /*0110*/  LDG.E.64 R6, desc[UR8][R6.64] ;  /* 0x0000000806067981 */ /* 0x001ea2000c1e1b00 */
[----:B---3--:R-:W-:Y:S01]  /*0120*/  ISETP.GT.AND P0, PT, R11, 0xfffff, PT ;  /* 0x000fffff0b00780c */ /* 0x008fe20003f04270 */
[----:B------:R-:W-:Y:S02]  /*0130*/  IMAD.MOV.U32 R12, RZ, RZ, R10 ;  /* 0x000000ffff0c7224 */ /* 0x000fe400078e000a */
[----:B------:R-:W-:-:S10]  /*0140*/  IMAD.MOV.U32 R13, RZ, RZ, R11 ;  /* 0x000000ffff0d7224 */ /* 0x000fd400078e000b */
[----:B------:R-:W-:Y:S01]  /*0150*/  @!P0 DMUL R12, R12, 1.80143985094819840000e+16 ;  /* 0x435000000c0c8828 */ /* 0x000fe20000000000 */
[----:B------:R-:W-:-:S09]  /*0160*/  IMAD.MOV.U32 R5, RZ, RZ, R11 ;  /* 0x000000ffff057224 */ /* 0x000fd200078e000b */
[----:B------:R-:W-:-:S04]  /*0170*/  @!P0 IMAD.MOV.U32 R5, RZ, RZ, R13 ;  /* 0x000000ffff058224 */ /* 0x000fc800078e000d */
[----:B------:R-:W-:-:S05]  /*0180*/  VIADD R0, R5, 0xffffffff ;  /* 0xffffffff05007836 */ /* 0x000fca0000000000 */
[----:B------:R-:W-:Y:S01]  /*0190*/  ISETP.GT.U32.AND P1, PT, R0, 0x7feffffe, PT ;  /* 0x7feffffe0000780c */ /* 0x000fe20003f24070 */
[----:B--2---:R-:W-:Y:S01]  /*01a0*/  DADD R2, R2, -R6 ;  /* 0x0000000002027229 */ /* 0x004fe20000000806 */
[----:B------:R-:W-:Y:S01]  /*01b0*/  MOV R0, 0xfffffc01 ;  /* 0xfffffc0100007802 */ /* 0x000fe20000000f00 */
[----:B------:R-:W-:Y:S02]  /*01c0*/  @!P0 IMAD.MOV.U32 R0, RZ, RZ, -0x435 ;  /* 0xfffffbcbff008424 */ /* 0x000fe400078e00ff */
[----:B------:R-:W-:-:S08]  /*01d0*/  @!P0 IMAD.MOV.U32 R10, RZ, RZ, R12 ;  /* 0x000000ffff0a8224 */ /* 0x000fd000078e000c */
[----:B------:R-:W-:Y:S05]  /*01e0*/  @P1 BRA `(.L_x_831) ;  /* 0x0000000400041947 */ /* 0x000fea0003800000 */
[----:B------:R-:W-:Y:S01]  /*01f0*/  LOP3.LUT R8, R5, 0xfffff, RZ, 0xc0, !PT ;  /* 0x000fffff05087812 */ /* 0x000fe200078ec0ff */
[----:B------:R-:W-:Y:S01]  /*0200*/  IMAD.MOV.U32 R18, RZ, RZ, -0x748574fc ;  /* 0x8b7a8b04ff127424 */ /* 0x000fe200078e00ff */
[----:B------:R-:W-:Y:S01]  /*0210*/  UMOV UR4, 0x3ae80f1e ;  /* 0x3ae80f1e00047882 */ /* 0x000fe20000000000 */
[----:B------:R-:W-:Y:S01]  /*0220*/  IMAD.MOV.U32 R19, RZ, RZ, 0x3ed0ee25 ;  /* 0x3ed0ee25ff137424 */ /* 0x000fe200078e00ff */
[----:B------:R-:W-:Y:S01]  /*0230*/  LOP3.LUT R9, R8, 0x3ff00000, RZ, 0xfc, !PT ;  /* 0x3ff0000008097812 */ /* 0x000fe200078efcff */
[----:B------:R-:W-:Y:S01]  /*0240*/  IMAD.MOV.U32 R8, RZ, RZ, R10 ;  /* 0x000000ffff087224 */ /* 0x000fe200078e000a */
[----:B------:R-:W-:Y:S01]  /*0250*/  MOV R10, RZ ;  /* 0x000000ff000a7202 */ /* 0x000fe20000000f00 */
[----:B------:R-:W-:Y:S01]  /*0260*/  UMOV UR5, 0x3eb1380b ;  /* 0x3eb1380b00057882 */ /* 0x000fe20000000000 */
[----:B------:R-:W-:Y:S01]  /*0270*/  ISETP.GE.U32.AND P0, PT, R9, 0x3ff6a09f, PT ;  /* 0x3ff6a09f0900780c */ /* 0x000fe20003f06070 */
[----:B------:R-:W-:Y:S01]  /*0280*/  IMAD.MOV.U32 R23, RZ, RZ, 0x43300000 ;  /* 0x43300000ff177424 */ /* 0x000fe200078e00ff */
[----:B------:R-:W-:Y:S01]  /*0290*/  LEA.HI R0, R5, R0, RZ, 0xc ;  /* 0x0000000005007211 */ /* 0x000fe200078f60ff */
[----:B------:R-:W-:Y:S01]  /*02a0*/  UMOV UR6, 0x80000000 ;  /* 0x8000000000067882 */ /* 0x000fe20000000000 */
[----:B------:R-:W-:-:S09]  /*02b0*/  UMOV UR7, 0x43300000 ;  /* 0x4330000000077882 */ /* 0x000fd20000000000 */
        /* <DEDUP_REMOVED lines=31> */
[----:B------:R-:W-:Y:S01]  /*04b0*/  UMOV UR5, 0x3f899999 ;  /* 0x3f89999900057882 */ /* 0x000fe20000000000 */
[----:B------:R-:W-:Y:S01]  /*04c0*/  DADD R16, R22, -UR6 ;  /* 0x8000000616107e29 */ /* 0x000fe20008000000 */
[----:B------:R-:W-:Y:S01]  /*04d0*/  UMOV UR6, 0xfefa39ef ;  /* 0xfefa39ef00067882 */ /* 0x000fe20000000000 */
[----:B------:R-:W-:-:S03]  /*04e0*/  UMOV UR7, 0x3fe62e42 ;  /* 0x3fe62e4200077882 */ /* 0x000fc60000000000 */
[----:B------:R-:W-:Y:S01]  /*04f0*/  DFMA R18, R14, R18, UR4 ;  /* 0x000000040e127e2b */ /* 0x000fe20008000012 */
[----:B------:R-:W-:Y:S01]  /*0500*/  UMOV UR4, 0x55555554 ;  /* 0x5555555400047882 */ /* 0x000fe20000000000 */
[----:B------:R-:W-:Y:S01]  /*0510*/  UMOV UR5, 0x3fb55555 ;  /* 0x3fb5555500057882 */ /* 0x000fe20000000000 */
[----:B------:R-:W-:-:S05]  /*0520*/  DFMA R8, R16, UR6, R12 ;  /* 0x0000000610087c2b */ /* 0x000fca000800000c */
        /* <DEDUP_REMOVED lines=13> */
.L_x_831:
[----:B------:R-:W-:Y:S01]  /*0600*/  IMAD.MOV.U32 R8, RZ, RZ, 0x0 ;  /* 0x00000000ff087424 */ /* 0x000fe200078e00ff */
[----:B------:R-:W-:Y:S02]  /*0610*/  MOV R9, 0x7ff00000 ;  /* 0x7ff0000000097802 */ /* 0x000fe40000000f00 */
[----:B------:R-:W-:-:S04]  /*0620*/  LOP3.LUT P0, RZ, R13, 0x7fffffff, RZ, 0xc0, !PT ;  /* 0x7fffffff0dff7812 */ /* 0x000fc8000780c0ff */
[----:B------:R-:W-:-:S10]  /*0630*/  DFMA R8, R12, R8, +INF ;  /* 0x7ff000000c08742b */ /* 0x000fd40000000008 */
[----:B------:R-:W-:Y:S02]  /*0640*/  FSEL R8, R8, RZ, P0 ;  /* 0x000000ff08087208 */ /* 0x000fe40000000000 */
[----:B------:R-:W-:-:S07]  /*0650*/  FSEL R9, R9, -QNAN , P0 ;  /* 0xfff0000009097808 */ /* 0x000fce0000000000 */
.L_x_832:
[----:B------:R-:W0:Y:S02]  /*0660*/  LDC.64 R12, c[0x0][0x3a8] ;  /* 0x0000ea00ff0c7b82 */ /* 0x000e240000000a00 */
[----:B0-----:R-:W2:Y:S02]  /*0670*/  LDG.E.64 R10, desc[UR8][R12.64] ;  /* 0x000000080c0a7981 */ /* 0x001ea4000c1e1b00 */
[----:B--2---:R-:W-:Y:S01]  /*0680*/  ISETP.GT.AND P0, PT, R11, 0xfffff, PT ;  /* 0x000fffff0b00780c */ /* 0x004fe20003f04270 */
[--C-:B------:R-:W-:Y:S02]  /*0690*/  IMAD.MOV.U32 R14, RZ, RZ, R10.reuse ;  /* 0x000000ffff0e7224 */ /* 0x100fe400078e000a */
[--C-:B------:R-:W-:Y:S02]  /*06a0*/  IMAD.MOV.U32 R15, RZ, RZ, R11.reuse ;  /* 0x000000ffff0f7224 */ /* 0x100fe400078e000b */
[----:B------:R-:W-:Y:S02]  /*06b0*/  IMAD.MOV.U32 R0, RZ, RZ, R11 ;  /* 0x000000ffff007224 */ /* 0x000fe400078e000b */
[----:B------:R-:W-:-:S02]  /*06c0*/  IMAD.MOV.U32 R22, RZ, RZ, R10 ;  /* 0x000000ffff167224 */ /* 0x000fc400078e000a */
[----:B------:R-:W-:Y:S02]  /*06d0*/  IMAD.MOV.U32 R12, RZ, RZ, R11 ;  /* 0x000000ffff0c7224 */ /* 0x000fe400078e000b */
[----:B------:R-:W-:Y:S02]  /*06e0*/  IMAD.MOV.U32 R13, RZ, RZ, R10 ;  /* 0x000000ffff0d7224 */ /* 0x000fe400078e000a */
        /* <DEDUP_REMOVED lines=10> */
[----:B------:R-:W-:Y:S01]  /*0790*/  UMOV UR4, 0x3ae80f1e ;  /* 0x3ae80f1e00047882 */ /* 0x000fe20000000000 */
[----:B------:R-:W-:Y:S01]  /*07a0*/  IMAD.MOV.U32 R16, RZ, RZ, -0x748574fc ;  /* 0x8b7a8b04ff107424 */ /* 0x000fe200078e00ff */
[----:B------:R-:W-:Y:S01]  /*07b0*/  LOP3.LUT R23, R14, 0x3ff00000, RZ, 0xfc, !PT ;  /* 0x3ff000000e177812 */ /* 0x000fe200078efcff */
[----:B------:R-:W-:Y:S01]  /*07c0*/  IMAD.MOV.U32 R17, RZ, RZ, 0x3ed0ee25 ;  /* 0x3ed0ee25ff117424 */ /* 0x000fe200078e00ff */
[----:B------:R-:W-:Y:S01]  /*07d0*/  UMOV UR5, 0x3eb1380b ;  /* 0x3eb1380b00057882 */ /* 0x000fe20000000000 */
[----:B------:R-:W-:Y:S02]  /*07e0*/  LEA.HI R0, R0, R5, RZ, 0xc ;  /* 0x0000000500007211 */ /* 0x000fe400078f60ff */
[----:B------:R-:W-:-:S13]  /*07f0*/  ISETP.GE.U32.AND P0, PT, R23, 0x3ff6a09f, PT ;  /* 0x3ff6a09f1700780c */ /* 0x000fda0003f06070 */
[----:B------:R-:W-:Y:S01]  /*0800*/  @P0 IADD3 R15, PT, PT, R23, -0x100000, RZ ;  /* 0xfff00000170f0810 */ /* 0x000fe20007ffe0ff */
        /* <DEDUP_REMOVED lines=25> */
[----:B------:R-:W-:Y:S01]  /*09a0*/  DFMA R16, R22, -R18, R16 ;  /* 0x800000121610722b */ /* 0x000fe20000000010 */
[----:B------:R-:W-:Y:S02]  /*09b0*/  LOP3.LUT R22, R0, 0x80000000, RZ, 0x3c, !PT ;  /* 0x8000000000167812 */ /* 0x000fe400078e3cff */
[----:B------:R-:W-:Y:S02]  /*09c0*/  MOV R23, 0x43300000 ;  /* 0x4330000000177802 */ /* 0x000fe40000000f00 */
        /* <DEDUP_REMOVED lines=24> */
.L_x_833:
[----:B------:R-:W-:Y:S01]  /*0b50*/  IMAD.MOV.U32 R16, RZ, RZ, 0x0 ;  /* 0x00000000ff107424 */ /* 0x000fe200078e00ff */
[----:B------:R-:W-:Y:S01]  /*0b60*/  LOP3.LUT P0, RZ, R15, 0x7fffffff, RZ, 0xc0, !PT ;  /* 0x7fffffff0fff7812 */ /* 0x000fe2000780c0ff */
[----:B------:R-:W-:-:S06]  /*0b70*/  IMAD.MOV.U32 R17, RZ, RZ, 0x7ff00000 ;  /* 0x7ff00000ff117424 */ /* 0x000fcc00078e00ff */
[----:B------:R-:W-:-:S10]  /*0b80*/  DFMA R16, R14, R16, +INF ;  /* 0x7ff000000e10742b */ /* 0x000fd40000000010 */
[----:B------:R-:W-:Y:S02]  /*0b90*/  FSEL R20, R16, RZ, P0 ;  /* 0x000000ff10147208 */ /* 0x000fe40000000000 */
[----:B------:R-:W-:-:S07]  /*0ba0*/  FSEL R21, R17, -QNAN , P0 ;  /* 0xfff0000011157808 */ /* 0x000fce0000000000 */
.L_x_834:
[----:B------:R-:W0:Y:S02]  /*0bb0*/  LDC.64 R14, c[0x0][0x380] ;  /* 0x0000e000ff0e7b82 */ /* 0x000e240000000a00 */
[----:B0-----:R-:W-:-:S06]  /*0bc0*/  IMAD.WIDE R14, R4, 0x8, R14 ;  /* 0x00000008040e7825 */ /* 0x001fcc00078e020e */
[----:B------:R-:W2:Y:S01]  /*0bd0*/  LDG.E.64 R14, desc[UR8][R14.64] ;  /* 0x000000080e0e7981 */ /* 0x000ea2000c1e1b00 */
[----:B------:R-:W0:Y:S01]  /*0be0*/  I2F.F64 R28, R29 ;  /* 0x0000001d001c7312 */ /* 0x000e220000201c00 */
[----:B------:R-:W-:Y:S01]  /*0bf0*/  IMAD.MOV.U32 R16, RZ, RZ, 0x1 ;  /* 0x00000001ff107424 */ /* 0x000fe200078e00ff */
[----:B------:R-:W-:Y:S01]  /*0c00*/  UMOV UR4, 0xbaaafad3 ;  /* 0xbaaafad300047882 */ /* 0x000fe20000000000 */
[----:B------:R-:W-:Y:S01]  /*0c10*/  UMOV UR5, 0x3c695355 ;  /* 0x3c69535500057882 */ /* 0x000fe20000000000 */
[----:B------:R-:W-:Y:S01]  /*0c20*/  UMOV UR6, 0x1526e50e ;  /* 0x1526e50e00067882 */ /* 0x000fe20000000000 */
[----:B------:R-:W-:Y:S01]  /*0c30*/  UMOV UR7, 0x3fdbcb7b ;  /* 0x3fdbcb7b00077882 */ /* 0x000fe20000000000 */
[----:B------:R-:W-:Y:S01]  /*0c40*/  FSETP.GEU.AND P1, PT, |R3|, 6.5827683646048100446e-37, PT ;  /* 0x036000000300780b */ /* 0x000fe20003f2e200 */
        /* <DEDUP_REMOVED lines=12> */
[----:B------:R-:W-:Y:S02]  /*0d10*/  DFMA R20, R20, UR6, R22 ;  /* 0x0000000614147c2b */ /* 0x000fe40008000016 */
[----:B------:R-:W-:Y:S02]  /*0d20*/  DMUL R22, R8, UR4 ;  /* 0x0000000408167c28 */ /* 0x000fe40008000000 */
[----:B------:R-:W-:-:S06]  /*0d30*/  FSETP.GT.AND P0, PT, |R0|, 1.469367938527859385e-39, PT ;  /* 0x001000000000780b */ /* 0x000fcc0003f04200 */
[----:B------:R-:W-:-:S08]  /*0d40*/  DFMA R8, R8, UR6, R22 ;  /* 0x0000000608087c2b */ /* 0x000fd00008000016 */
[----:B------:R-:W-:Y:S02]  /*0d50*/  DADD R8, -R20, R8 ;  /* 0x0000000014087229 */ /* 0x000fe40000000108 */
[----:B--2---:R-:W-:Y:S01]  /*0d60*/  DADD R6, -R6, R14 ;  /* 0x0000000006067229 */ /* 0x004fe2000000010e */
[----:B------:R-:W-:Y:S10]  /*0d70*/  @P0 BRA P1, `(.L_x_835) ;  /* 0x0000000000100947 */ /* 0x000ff40000800000 */
[----:B------:R-:W-:Y:S01]  /*0d80*/  IMAD.MOV.U32 R15, RZ, RZ, R3 ;  /* 0x000000ffff0f7224 */ /* 0x000fe200078e0003 */
[----:B------:R-:W-:Y:S01]  /*0d90*/  MOV R3, 0xdc0 ;  /* 0x00000dc000037802 */ /* 0x000fe20000000f00 */
[----:B------:R-:W-:-:S07]  /*0da0*/  IMAD.MOV.U32 R16, RZ, RZ, R18 ;  /* 0x000000ffff107224 */ /* 0x000fce00078e0012 */
[----:B------:R-:W-:Y:S05]  /*0db0*/  CALL.REL.NOINC `($__internal_23_$__cuda_sm20_div_rn_f64_full) ;  /* 0x0000001400b47944 */ /* 0x000fea0003c00000 */
.L_x_835:
        /* <DEDUP_REMOVED lines=19> */
[----:B------:R-:W-:Y:S05]  /*0ef0*/  CALL.REL.NOINC `($__internal_23_$__cuda_sm20_div_rn_f64_full) ;  /* 0x0000001400647944 */ /* 0x000fea0003c00000 */
[----:B------:R-:W-:Y:S02]  /*0f00*/  IMAD.MOV.U32 R2, RZ, RZ, R16 ;  /* 0x000000ffff027224 */ /* 0x000fe400078e0010 */
[----:B------:R-:W-:-:S07]  /*0f10*/  IMAD.MOV.U32 R3, RZ, RZ, R17 ;  /* 0x000000ffff037224 */ /* 0x000fce00078e0011 */
.L_x_837:
[----:B------:R-:W-:Y:S05]  /*0f20*/  BSYNC.RECONVERGENT B0 ;  /* 0x0000000000007941 */ /* 0x000fea0003800200 */
.L_x_836:
[----:B------:R-:W0:Y:S02]  /*0f30*/  LDC.64 R14, c[0x0][0x3a0] ;  /* 0x0000e800ff0e7b82 */ /* 0x000e240000000a00 */
[----:B0-----:R-:W-:-:S06]  /*0f40*/  IMAD.WIDE R14, R4, 0x8, R14 ;  /* 0x00000008040e7825 */ /* 0x001fcc00078e020e */
[----:B------:R-:W2:Y:S01]  /*0f50*/  LDG.E.64 R14, desc[UR8][R14.64] ;  /* 0x000000080e0e7981 */ /* 0x000ea2000c1e1b00 */
[----:B------:R-:W-:Y:S01]  /*0f60*/  UMOV UR4, 0xd2f1a9fc ;  /* 0xd2f1a9fc00047882 */ /* 0x000fe20000000000 */
[----:B------:R-:W-:Y:S01]  /*0f70*/  UMOV UR5, 0x3f50624d ;  /* 0x3f50624d00057882 */ /* 0x000fe20000000000 */
[----:B------:R-:W-:Y:S01]  /*0f80*/  MOV R0, R3 ;  /* 0x0000000300007202 */ /* 0x000fe20000000f00 */
        /* <DEDUP_REMOVED lines=10> */
[----:B------:R-:W-:Y:S01]  /*1030*/  IMAD.MOV.U32 R16, RZ, RZ, R7 ;  /* 0x000000ffff107224 */ /* 0x000fe200078e0007 */
[----:B------:R-:W-:Y:S01]  /*1040*/  DSETP.MIN.AND P1, P2, R28, R6, PT ;  /* 0x000000061c00722a */ /* 0x000fe20003a20000 */
[----:B------:R-:W-:-:S05]  /*1050*/  IMAD.MOV.U32 R0, RZ, RZ, R28 ;  /* 0x000000ffff007224 */ /* 0x000fca00078e001c */
[----:B------:R-:W-:Y:S02]  /*1060*/  FSEL R29, R29, R16, P1 ;  /* 0x000000101d1d7208 */ /* 0x000fe40000800000 */
[----:B------:R-:W-:-:S06]  /*1070*/  SEL R6, R0, R6, P1 ;  /* 0x0000000600067207 */ /* 0x000fcc0000800000 */
[----:B------:R-:W-:-:S05]  /*1080*/  @P2 LOP3.LUT R29, R16, 0x80000, RZ, 0xfc, !PT ;  /* 0x00080000101d2812 */ /* 0x000fca00078efcff */
[----:B------:R-:W-:-:S04]  /*1090*/  IMAD.MOV.U32 R7, RZ, RZ, R29 ;  /* 0x000000ffff077224 */ /* 0x000fc800078e001d */
        /* <DEDUP_REMOVED lines=9> */
[----:B------:R-:W-:Y:S02]  /*1130*/  @!P0 IMAD.MOV.U32 R26, RZ, RZ, R2 ;  /* 0x000000ffff1a8224 */ /* 0x000fe400078e0002 */
[----:B------:R-:W-:-:S05]  /*1140*/  VIADD R0, R22, 0xffffffff ;  /* 0xffffffff16007836 */ /* 0x000fca0000000000 */
[----:B------:R-:W-:Y:S01]  /*1150*/  ISETP.GT.U32.AND P1, PT, R0, 0x7feffffe, PT ;  /* 0x7feffffe0000780c */ /* 0x000fe20003f24070 */
[----:B------:R-:W-:Y:S01]  /*1160*/  IMAD.MOV.U32 R0, RZ, RZ, -0x3ff ;  /* 0xfffffc01ff007424 */ /* 0x000fe200078e00ff */
[----:B------:R-:W-:-:S11]  /*1170*/  @!P0 MOV R0, 0xfffffbcb ;  /* 0xfffffbcb00008802 */ /* 0x000fd60000000f00 */
[----:B01-3--:R-:W-:Y:S05]  /*1180*/  @P1 BRA `(.L_x_839) ;  /* 0x0000000000f81947 */ /* 0x00bfea0003800000 */
[----:B------:R-:W-:Y:S01]  /*1190*/  LOP3.LUT R2, R22, 0xfffff, RZ, 0xc0, !PT ;  /* 0x000fffff16027812 */ /* 0x000fe200078ec0ff */
[----:B------:R-:W-:Y:S01]  /*11a0*/  IMAD.MOV.U32 R18, RZ, RZ, -0x748574fc ;  /* 0x8b7a8b04ff127424 */ /* 0x000fe200078e00ff */
[----:B------:R-:W-:Y:S01]  /*11b0*/  MOV R19, 0x3ed0ee25 ;  /* 0x3ed0ee2500137802 */ /* 0x000fe20000000f00 */
[----:B------:R-:W-:Y:S01]  /*11c0*/  UMOV UR4, 0x3ae80f1e ;  /* 0x3ae80f1e00047882 */ /* 0x000fe20000000000 */
[----:B------:R-:W-:Y:S01]  /*11d0*/  LOP3.LUT R27, R2, 0x3ff00000, RZ, 0xfc, !PT ;  /* 0x3ff00000021b7812 */ /* 0x000fe200078efcff */
[----:B------:R-:W-:Y:S01]  /*11e0*/  IMAD.MOV.U32 R2, RZ, RZ, RZ ;  /* 0x000000ffff027224 */ /* 0x000fe200078e00ff */
[----:B------:R-:W-:Y:S01]  /*11f0*/  UMOV UR5, 0x3eb1380b ;  /* 0x3eb1380b00057882 */ /* 0x000fe20000000000 */
[----:B------:R-:W-:Y:S01]  /*1200*/  LEA.HI R22, R22, R0, RZ, 0xc ;  /* 0x0000000016167211 */ /* 0x000fe200078f60ff */
[----:B------:R-:W-:Y:S01]  /*1210*/  IMAD.MOV.U32 R23, RZ, RZ, 0x43300000 ;  /* 0x43300000ff177424 */ /* 0x000fe200078e00ff */
[----:B------:R-:W-:-:S13]  /*1220*/  ISETP.GE.U32.AND P0, PT, R27, 0x3ff6a09f, PT ;  /* 0x3ff6a09f1b00780c */ /* 0x000fda0003f06070 */
        /* <DEDUP_REMOVED lines=52> */
.L_x_839:
[----:B------:R-:W-:Y:S01]  /*1570*/  IMAD.MOV.U32 R14, RZ, RZ, 0x0 ;  /* 0x00000000ff0e7424 */ /* 0x000fe200078e00ff */
[----:B------:R-:W-:Y:S01]  /*1580*/  LOP3.LUT P0, RZ, R3, 0x7fffffff, RZ, 0xc0, !PT ;  /* 0x7fffffff03ff7812 */ /* 0x000fe2000780c0ff */
[----:B------:R-:W-:-:S06]  /*1590*/  IMAD.MOV.U32 R15, RZ, RZ, 0x7ff00000 ;  /* 0x7ff00000ff0f7424 */ /* 0x000fcc00078e00ff */
[----:B------:R-:W-:-:S10]  /*15a0*/  DFMA R14, R2, R14, +INF ;  /* 0x7ff00000020e742b */ /* 0x000fd4000000000e */
[----:B------:R-:W-:Y:S02]  /*15b0*/  FSEL R20, R14, RZ, P0 ;  /* 0x000000ff0e147208 */ /* 0x000fe40000000000 */
[----:B------:R-:W-:-:S07]  /*15c0*/  FSEL R21, R15, -QNAN , P0 ;  /* 0xfff000000f157808 */ /* 0x000fce0000000000 */
.L_x_840:
[----:B------:R-:W-:Y:S05]  /*15d0*/  BSYNC.RECONVERGENT B0 ;  /* 0x0000000000007941 */ /* 0x000fea0003800200 */
.L_x_838:
[----:B------:R-:W-:Y:S01]  /*15e0*/  ISETP.GT.AND P0, PT, R12, 0xfffff, PT ;  /* 0x000fffff0c00780c */ /* 0x000fe20003f04270 */
[----:B------:R-:W-:-:S12]  /*15f0*/  IMAD.MOV.U32 R19, RZ, RZ, -0x3ff ;  /* 0xfffffc01ff137424 */ /* 0x000fd800078e00ff */
[----:B------:R-:W-:Y:S01]  /*1600*/  @!P0 DMUL R10, R10, 1.80143985094819840000e+16 ;  /* 0x435000000a0a8828 */ /* 0x000fe20000000000 */
[----:B------:R-:W-:-:S09]  /*1610*/  @!P0 IMAD.MOV.U32 R19, RZ, RZ, -0x435 ;  /* 0xfffffbcbff138424 */ /* 0x000fd200078e00ff */
[----:B------:R-:W-:Y:S02]  /*1620*/  @!P0 IMAD.MOV.U32 R12, RZ, RZ, R11 ;  /* 0x000000ffff0c8224 */ /* 0x000fe400078e000b */
[----:B------:R-:W-:-:S03]  /*1630*/  @!P0 IMAD.MOV.U32 R13, RZ, RZ, R10 ;  /* 0x000000ffff0d8224 */ /* 0x000fc600078e000a */
[----:B------:R-:W-:-:S04]  /*1640*/  IADD3 R0, PT, PT, R12, -0x1, RZ ;  /* 0xffffffff0c007810 */ /* 0x000fc80007ffe0ff */
[----:B------:R-:W-:-:S13]  /*1650*/  ISETP.GT.U32.AND P1, PT, R0, 0x7feffffe, PT ;  /* 0x7feffffe0000780c */ /* 0x000fda0003f24070 */
        /* <DEDUP_REMOVED lines=11> */
[----:B------:R-:W-:-:S11]  /*1710*/  UMOV UR7, 0x43300000 ;  /* 0x4330000000077882 */ /* 0x000fd60000000000 */
[----:B------:R-:W-:-:S05]  /*1720*/  @P0 IADD3 R3, PT, PT, R17, -0x100000, RZ ;  /* 0xfff0000011030810 */ /* 0x000fca0007ffe0ff */
        /* <DEDUP_REMOVED lines=13> */
[----:B------:R-:W-:Y:S01]  /*1800*/  LEA.HI R26, R12, R19, RZ, 0xc ;  /* 0x000000130c1a7211 */ /* 0x000fe200078f60ff */
[----:B------:R-:W-:Y:S01]  /*1810*/  DADD R12, R16, -R10 ;  /* 0x00000000100c7229 */ /* 0x000fe2000000080a */
[----:B------:R-:W-:Y:S02]  /*1820*/  IMAD.MOV.U32 R27, RZ, RZ, 0x43300000 ;  /* 0x43300000ff1b7424 */ /* 0x000fe400078e00ff */
[----:B------:R-:W-:Y:S01]  /*1830*/  @P0 IADD3 R26, PT, PT, R26, 0x1, RZ ;  /* 0x000000011a1a0810 */ /* 0x000fe20007ffe0ff */
[----:B------:R-:W-:Y:S01]  /*1840*/  DFMA R22, R2, R22, UR4 ;  /* 0x0000000402167e2b */ /* 0x000fe20008000016 */
[----:B------:R-:W-:Y:S01]  /*1850*/  UMOV UR4, 0xa9ab0956 ;  /* 0xa9ab095600047882 */ /* 0x000fe20000000000 */
[----:B------:R-:W-:Y:S01]  /*1860*/  UMOV UR5, 0x3f1745cb ;  /* 0x3f1745cb00057882 */ /* 0x000fe20000000000 */
[----:B------:R-:W-:-:S05]  /*1870*/  LOP3.LUT R26, R26, 0x80000000, RZ, 0x3c, !PT ;  /* 0x800000001a1a7812 */ /* 0x000fca00078e3cff */
        /* <DEDUP_REMOVED lines=32> */
.L_x_841:
[----:B------:R-:W-:Y:S01]  /*1a80*/  IMAD.MOV.U32 R2, RZ, RZ, 0x0 ;  /* 0x00000000ff027424 */ /* 0x000fe200078e00ff */
[----:B------:R-:W-:Y:S01]  /*1a90*/  LOP3.LUT P0, RZ, R11, 0x7fffffff, RZ, 0xc0, !PT ;  /* 0x7fffffff0bff7812 */ /* 0x000fe2000780c0ff */
[----:B------:R-:W-:-:S06]  /*1aa0*/  IMAD.MOV.U32 R3, RZ, RZ, 0x7ff00000 ;  /* 0x7ff00000ff037424 */ /* 0x000fcc00078e00ff */
[----:B------:R-:W-:-:S10]  /*1ab0*/  DFMA R2, R10, R2, +INF ;  /* 0x7ff000000a02742b */ /* 0x000fd40000000002 */
[----:B------:R-:W-:Y:S02]  /*1ac0*/  FSEL R2, R2, RZ, P0 ;  /* 0x000000ff02027208 */ /* 0x000fe40000000000 */
[----:B------:R-:W-:-:S07]  /*1ad0*/  FSEL R3, R3, -QNAN , P0 ;  /* 0xfff0000003037808 */ /* 0x000fce0000000000 */
.L_x_842:
        /* <DEDUP_REMOVED lines=30> */
[----:B------:R-:W-:Y:S05]  /*1cc0*/  CALL.REL.NOINC `($__internal_23_$__cuda_sm20_div_rn_f64_full) ;  /* 0x0000000400f07944 */ /* 0x000fea0003c00000 */
.L_x_843:
        /* <DEDUP_REMOVED lines=19> */
[----:B------:R-:W-:Y:S05]  /*1e00*/  CALL.REL.NOINC `($__internal_23_$__cuda_sm20_div_rn_f64_full) ;  /* 0x0000000400a07944 */ /* 0x000fea0003c00000 */
[----:B------:R-:W-:Y:S02]  /*1e10*/  IMAD.MOV.U32 R2, RZ, RZ, R16 ;  /* 0x000000ffff027224 */ /* 0x000fe400078e0010 */
[----:B------:R-:W-:-:S07]  /*1e20*/  IMAD.MOV.U32 R3, RZ, RZ, R17 ;  /* 0x000000ffff037224 */ /* 0x000fce00078e0011 */
.L_x_845:
[----:B------:R-:W-:Y:S05]  /*1e30*/  BSYNC.RECONVERGENT B0 ;  /* 0x0000000000007941 */ /* 0x000fea0003800200 */
.L_x_844:
        /* <DEDUP_REMOVED lines=18> */
[----:B------:R-:W-:Y:S02]  /*1f60*/  @P1 LOP3.LUT R13, R9, 0x80000, RZ, 0xfc, !PT ;  /* 0x00080000090d1812 */ /* 0x000fe400078efcff */
[----:B------:R-:W0:Y:S03]  /*1f70*/  LDC.64 R8, c[0x0][0x390] ;  /* 0x0000e400ff087b82 */ /* 0x000e260000000a00 */
[----:B------:R-:W-:-:S04]  /*1f80*/  IMAD.MOV.U32 R3, RZ, RZ, R13 ;  /* 0x000000ffff037224 */ /* 0x000fc800078e000d */
        /* <DEDUP_REMOVED lines=39> */
.L_x_847:
[----:B------:R-:W-:Y:S05]  /*2200*/  BSYNC.RECONVERGENT B0 ;  /* 0x0000000000007941 */ /* 0x000fea0003800200 */
.L_x_846:
[----:B------:R-:W1:Y:S08]  /*2210*/  @!P2 LDC R13, c[0x0][0x3b0] ;  /* 0x0000ec00ff0dab82 */ /* 0x000e700000000800 */
[----:B0-----:R-:W0:Y:S01]  /*2220*/  @!P2 LDC.64 R10, c[0x0][0x398] ;  /* 0x0000e600ff0aab82 */ /* 0x001e220000000a00 */
[-CC-:B-1----:R-:W-:Y:S02]  /*2230*/  @!P2 IMAD R19, R24, R13.reuse, R0.reuse ;  /* 0x0000000d1813a224 */ /* 0x182fe400078e0200 */
[----:B------:R-:W-:-:S02]  /*2240*/  @!P2 IMAD R15, R5, R13, R0 ;  /* 0x0000000d050fa224 */ /* 0x000fc400078e0200 */
[----:B0-----:R-:W-:-:S05]  /*2250*/  @!P2 IMAD.WIDE R18, R19, 0x8, R10 ;  /* 0x000000081312a825 */ /* 0x001fca00078e020a */
[----:B------:R-:W2:Y:S01]  /*2260*/  @!P2 LDG.E.64 R12, desc[UR8][R18.64] ;  /* 0x00000008120ca981 */ /* 0x000ea2000c1e1b00 */
[----:B------:R-:W-:-:S06]  /*2270*/  @!P2 IMAD.WIDE R14, R15, 0x8, R10 ;  /* 0x000000080f0ea825 */ /* 0x000fcc00078e020a */
[----:B------:R-:W3:Y:S01]  /*2280*/  @!P2 LDG.E.64 R14, desc[UR8][R14.64] ;  /* 0x000000080e0ea981 */ /* 0x000ee2000c1e1b00 */
[----:B------:R-:W-:Y:S01]  /*2290*/  ISETP.NE.OR P1, PT, R5, R24, !P1 ;  /* 0x000000180500720c */ /* 0x000fe20004f25670 */
[----:B------:R-:W0:Y:S08]  /*22a0*/  @!P2 I2F.F64 R20, R5 ;  /* 0x000000050014a312 */ /* 0x000e300000201c00 */
[----:B------:R-:W1:Y:S04]  /*22b0*/  @!P2 I2F.F64 R16, R24 ;  /* 0x000000180010a312 */ /* 0x000e680000201c00 */
[----:B------:R-:W4:Y:S01]  /*22c0*/  @!P1 LDC R4, c[0x0][0x3b0] ;  /* 0x0000ec00ff049b82 */ /* 0x000f220000000800 */
[----:B0-----:R-:W-:-:S07]  /*22d0*/  @!P2 DADD R20, R6, -R20 ;  /* 0x000000000614a229 */ /* 0x001fce0000000814 */
[----:B------:R-:W0:Y:S01]  /*22e0*/  @!P1 LDC.64 R10, c[0x0][0x398] ;  /* 0x0000e600ff0a9b82 */ /* 0x000e220000000a00 */
[----:B-1----:R-:W-:Y:S01]  /*22f0*/  @!P2 DADD R16, -R6, R16 ;  /* 0x000000000610a229 */ /* 0x002fe20000000110 */
[----:B----4-:R-:W-:Y:S01]  /*2300*/  @!P1 IMAD R7, R5, R4, R25 ;  /* 0x0000000405079224 */ /* 0x010fe200078e0219 */
[----:B--2---:R-:W-:-:S08]  /*2310*/  @!P2 DMUL R12, R20, R12 ;  /* 0x0000000c140ca228 */ /* 0x004fd00000000000 */
[----:B---3--:R-:W-:Y:S01]  /*2320*/  @!P2 DFMA R12, R16, R14, R12 ;  /* 0x0000000e100ca22b */ /* 0x008fe2000000000c */
[----:B0-----:R-:W-:-:S04]  /*2330*/  @!P1 IMAD.WIDE R16, R7, 0x8, R10 ;  /* 0x0000000807109825 */ /* 0x001fc800078e020a */
[----:B------:R-:W-:Y:S02]  /*2340*/  @!P1 IMAD R15, R5, R4, R0 ;  /* 0x00000004050f9224 */ /* 0x000fe400078e0200 */
[----:B------:R0:W-:Y:S04]  /*2350*/  @!P2 STG.E.64 desc[UR8][R8.64], R12 ;  /* 0x0000000c0800a986 */ /* 0x0001e8000c101b08 */
[----:B------:R-:W2:Y:S01]  /*2360*/  @!P1 LDG.E.64 R6, desc[UR8][R16.64] ;  /* 0x0000000810069981 */ /* 0x000ea2000c1e1b00 */
[----:B------:R-:W-:-:S06]  /*2370*/  @!P1 IMAD.WIDE R10, R15, 0x8, R10 ;  /* 0x000000080f0a9825 */ /* 0x000fcc00078e020a */
        /* <DEDUP_REMOVED lines=17> */
        .weak           $__internal_23_$__cuda_sm20_div_rn_f64_full
        .type           $__internal_23_$__cuda_sm20_div_rn_f64_full,@function
        .size           $__internal_23_$__cuda_sm20_div_rn_f64_full,(.L_x_1111 - $__internal_23_$__cuda_sm20_div_rn_f64_full)
$__internal_23_$__cuda_sm20_div_rn_f64_full:
[----:B------:R-:W-:Y:S01]  /*2490*/  FSETP.GEU.AND P2, PT, |R15|, 1.469367938527859385e-39, PT ;  /* 0x001000000f00780b */ /* 0x000fe20003f4e200 */
[----:B------:R-:W-:Y:S01]  /*24a0*/  IMAD.MOV.U32 R14, RZ, RZ, R2 ;  /* 0x000000ffff0e7224 */ /* 0x000fe200078e0002 */
[C---:B------:R-:W-:Y:S01]  /*24b0*/  FSETP.GEU.AND P0, PT, |R19|.reuse, 1.469367938527859385e-39, PT ;  /* 0x001000001300780b */ /* 0x040fe20003f0e200 */
[----:B------:R-:W-:Y:S01]  /*24c0*/  IMAD.MOV.U32 R22, RZ, RZ, 0x1 ;  /* 0x00000001ff167424 */ /* 0x000fe200078e00ff */
[----:B------:R-:W-:Y:S01]  /*24d0*/  MOV R18, R16 ;  /* 0x0000001000127202 */ /* 0x000fe20000000f00 */
[----:B------:R-:W-:Y:S01]  /*24e0*/  BSSY.RECONVERGENT B1, `(.L_x_848) ;  /* 0x0000053000017945 */ /* 0x000fe20003800200 */
[----:B------:R-:W-:Y:S02]  /*24f0*/  LOP3.LUT R17, R19, 0x800fffff, RZ, 0xc0, !PT ;  /* 0x800fffff13117812 */ /* 0x000fe400078ec0ff */
[----:B------:R-:W-:Y:S02]  /*2500*/  LOP3.LUT R0, R15, 0x7ff00000, RZ, 0xc0, !PT ;  /* 0x7ff000000f007812 */ /* 0x000fe400078ec0ff */
[----:B------:R-:W-:-:S02]  /*2510*/  LOP3.LUT R17, R17, 0x3ff00000, RZ, 0xfc, !PT ;  /* 0x3ff0000011117812 */ /* 0x000fc400078efcff */
[C---:B------:R-:W-:Y:S01]  /*2520*/  LOP3.LUT R25, R19.reuse, 0x7ff00000, RZ, 0xc0, !PT ;  /* 0x7ff0000013197812 */ /* 0x040fe200078ec0ff */
[----:B------:R-:W-:Y:S01]  /*2530*/  @!P2 IMAD.MOV.U32 R26, RZ, RZ, RZ ;  /* 0x000000ffff1aa224 */ /* 0x000fe200078e00ff */
[----:B------:R-:W-:Y:S01]  /*2540*/  @!P2 LOP3.LUT R2, R19, 0x7ff00000, RZ, 0xc0, !PT ;  /* 0x7ff000001302a812 */ /* 0x000fe200078ec0ff */
[----:B------:R-:W-:Y:S01]  /*2550*/  @!P0 DMUL R16, R18, 8.98846567431157953865e+307 ;  /* 0x7fe0000012108828 */ /* 0x000fe20000000000 */
[C---:B------:R-:W-:Y:S02]  /*2560*/  ISETP.GE.U32.AND P1, PT, R0.reuse, R25, PT ;  /* 0x000000190000720c */ /* 0x040fe40003f26070 */
[----:B------:R-:W-:Y:S01]  /*2570*/  @!P2 ISETP.GE.U32.AND P3, PT, R0, R2, PT ;  /* 0x000000020000a20c */ /* 0x000fe20003f66070 */
[----:B------:R-:W-:Y:S02]  /*2580*/  IMAD.MOV.U32 R2, RZ, RZ, 0x1ca00000 ;  /* 0x1ca00000ff027424 */ /* 0x000fe400078e00ff */
[----:B------:R-:W0:Y:S03]  /*2590*/  MUFU.RCP64H R23, R17 ;  /* 0x0000001100177308 */ /* 0x000e260000001800 */
[----:B------:R-:W-:-:S02]  /*25a0*/  @!P2 SEL R20, R2, 0x63400000, !P3 ;  /* 0x634000000214a807 */ /* 0x000fc40005800000 */
[----:B------:R-:W-:Y:S02]  /*25b0*/  SEL R21, R2, 0x63400000, !P1 ;  /* 0x6340000002157807 */ /* 0x000fe40004800000 */
[--C-:B------:R-:W-:Y:S02]  /*25c0*/  @!P2 LOP3.LUT R20, R20, 0x80000000, R15.reuse, 0xf8, !PT ;  /* 0x800000001414a812 */ /* 0x100fe400078ef80f */
[----:B------:R-:W-:Y:S02]  /*25d0*/  LOP3.LUT R21, R21, 0x800fffff, R15, 0xf8, !PT ;  /* 0x800fffff15157812 */ /* 0x000fe400078ef80f */
[----:B------:R-:W-:Y:S01]  /*25e0*/  @!P2 LOP3.LUT R27, R20, 0x100000, RZ, 0xfc, !PT ;  /* 0x00100000141ba812 */ /* 0x000fe200078efcff */
[----:B------:R-:W-:Y:S01]  /*25f0*/  IMAD.MOV.U32 R20, RZ, RZ, R14 ;  /* 0x000000ffff147224 */ /* 0x000fe200078e000e */
[----:B------:R-:W-:-:S05]  /*2600*/  @!P0 LOP3.LUT R25, R17, 0x7ff00000, RZ, 0xc0, !PT ;  /* 0x7ff0000011198812 */ /* 0x000fca00078ec0ff */
        /* <DEDUP_REMOVED lines=10> */
[----:B------:R-:W-:-:S04]  /*26b0*/  IADD3 R26, PT, PT, R0, -0x1, RZ ;  /* 0xffffffff001a7810 */ /* 0x000fc80007ffe0ff */
[----:B------:R-:W-:Y:S01]  /*26c0*/  ISETP.GT.U32.AND P0, PT, R26, 0x7feffffe, PT ;  /* 0x7feffffe1a00780c */ /* 0x000fe20003f04070 */
[----:B------:R-:W-:-:S05]  /*26d0*/  VIADD R26, R25, 0xffffffff ;  /* 0xffffffff191a7836 */ /* 0x000fca0000000000 */
[----:B------:R-:W-:-:S13]  /*26e0*/  ISETP.GT.U32.OR P0, PT, R26, 0x7feffffe, P0 ;  /* 0x7feffffe1a00780c */ /* 0x000fda0000704470 */
[----:B------:R-:W-:Y:S05]  /*26f0*/  @P0 BRA `(.L_x_849) ;  /* 0x0000000000700947 */ /* 0x000fea0003800000 */
[----:B------:R-:W-:Y:S02]  /*2700*/  LOP3.LUT R14, R15, 0x7ff00000, RZ, 0xc0, !PT ;  /* 0x7ff000000f0e7812 */ /* 0x000fe400078ec0ff */
        /* <DEDUP_REMOVED lines=18> */
[----:B------:R-:W-:Y:S01]  /*2830*/  DMUL.RP R16, R22, R16 ;  /* 0x0000001016107228 */ /* 0x000fe20000008000 */
[----:B------:R-:W-:-:S06]  /*2840*/  IMAD.MOV.U32 R14, RZ, RZ, RZ ;  /* 0x000000ffff0e7224 */ /* 0x000fcc00078e00ff */
[----:B------:R-:W-:-:S06]  /*2850*/  DFMA R14, R26, -R14, R22 ;  /* 0x8000000e1a0e722b */ /* 0x000fcc0000000016 */
[----:B------:R-:W-:-:S04]  /*2860*/  IADD3 R14, PT, PT, -R2, -0x43300000, RZ ;  /* 0xbcd00000020e7810 */ /* 0x000fc80007ffe1ff */
[----:B------:R-:W-:Y:S02]  /*2870*/  FSETP.NEU.AND P0, PT, |R15|, R14, PT ;  /* 0x0000000e0f00720b */ /* 0x000fe40003f0d200 */
[----:B------:R-:W-:Y:S02]  /*2880*/  LOP3.LUT R15, R17, R18, RZ, 0x3c, !PT ;  /* 0x00000012110f7212 */ /* 0x000fe400078e3cff */
[----:B------:R-:W-:Y:S02]  /*2890*/  FSEL R26, R16, R26, !P0 ;  /* 0x0000001a101a7208 */ /* 0x000fe40004000000 */
[----:B------:R-:W-:Y:S01]  /*28a0*/  FSEL R27, R15, R27, !P0 ;  /* 0x0000001b0f1b7208 */ /* 0x000fe20004000000 */
[----:B------:R-:W-:Y:S06]  /*28b0*/  BRA `(.L_x_850) ;  /* 0x0000000000547947 */ /* 0x000fec0003800000 */
.L_x_849:
        /* <DEDUP_REMOVED lines=16> */
.L_x_852:
[----:B------:R-:W-:Y:S01]  /*29c0*/  LOP3.LUT R27, R19, 0x80000, RZ, 0xfc, !PT ;  /* 0x00080000131b7812 */ /* 0x000fe200078efcff */
[----:B------:R-:W-:Y:S01]  /*29d0*/  IMAD.MOV.U32 R26, RZ, RZ, R18 ;  /* 0x000000ffff1a7224 */ /* 0x000fe200078e0012 */
[----:B------:R-:W-:Y:S06]  /*29e0*/  BRA `(.L_x_850) ;  /* 0x0000000000087947 */ /* 0x000fec0003800000 */
.L_x_851:
[----:B------:R-:W-:Y:S01]  /*29f0*/  LOP3.LUT R27, R15, 0x80000, RZ, 0xfc, !PT ;  /* 0x000800000f1b7812 */ /* 0x000fe200078efcff */
[----:B------:R-:W-:-:S07]  /*2a00*/  IMAD.MOV.U32 R26, RZ, RZ, R14 ;  /* 0x000000ffff1a7224 */ /* 0x000fce00078e000e */
.L_x_850:
[----:B------:R-:W-:Y:S05]  /*2a10*/  BSYNC.RECONVERGENT B1 ;  /* 0x0000000000017941 */ /* 0x000fea0003800200 */
.L_x_848:
[----:B------:R-:W-:Y:S01]  /*2a20*/  IMAD.MOV.U32 R2, RZ, RZ, R3 ;  /* 0x000000ffff027224 */ /* 0x000fe200078e0003 */
[----:B------:R-:W-:Y:S01]  /*2a30*/  MOV R16, R26 ;  /* 0x0000001a00107202 */ /* 0x000fe20000000f00 */
[----:B------:R-:W-:Y:S02]  /*2a40*/  IMAD.MOV.U32 R3, RZ, RZ, 0x0 ;  /* 0x00000000ff037424 */ /* 0x000fe400078e00ff */
[----:B------:R-:W-:Y:S02]  /*2a50*/  IMAD.MOV.U32 R17, RZ, RZ, R27 ;  /* 0x000000ffff117224 */ /* 0x000fe400078e001b */
[----:B------:R-:W-:Y:S05]  /*2a60*/  RET.REL.NODEC R2 `(_Z20meanmolmass_interpolPdS_S_S_S_S_iii) ;  /* 0xffffffd402647950 */ /* 0x000fea0003c3ffff */
.L_x_853:
        /* <DEDUP_REMOVED lines=9> */
.L_x_1111:


//--------------------- .text._Z13opac_interpolPdS_S_S_S_S_S_S_iiiidi --------------------------
	.section	.text._Z13opac_interpolPdS_S_S_S_S_S_S_iiiidi,"ax",@progbits
	.align	128
        .global         _Z13opac_interpolPdS_S_S_S_S_S_S_iiiidi
        .type           _Z13opac_interpolPdS_S_S_S_S_S_S_iiiidi,@function
        .size           _Z13opac_interpolPdS_S_S_S_S_S_S_iiiidi,(.L_x_1112 - _Z13opac_interpolPdS_S_S_S_S_S_S_iiiidi)
        .other          _Z13opac_interpolPdS_S_S_S_S_S_S_iiiidi,@"STO_CUDA_ENTRY STV_DEFAULT"
_Z13opac_interpolPdS_S_S_S_S_S_S_iiiidi:
.text._Z13opac_interpolPdS_S_S_S_S_S_S_iiiidi:
        /* <DEDUP_REMOVED lines=14> */
[----:B------:R-:W0:Y:S01]  /*00e0*/  MUFU.RCP64H R7, 3 ;  /* 0x4008000000077908 */ /* 0x000e220000001800 */
[----:B------:R-:W-:Y:S01]  /*00f0*/  IMAD.MOV.U32 R10, RZ, RZ, 0x0 ;  /* 0x00000000ff0a7424 */ /* 0x000fe200078e00ff */
[----:B------:R-:W1:Y:S01]  /*0100*/  LDCU.64 UR16, c[0x0][0x358] ;  /* 0x00006b00ff1077ac */ /* 0x000e620008000a00 */
[----:B------:R-:W-:Y:S02]  /*0110*/  IMAD.MOV.U32 R11, RZ, RZ, 0x40080000 ;  /* 0x40080000ff0b7424 */ /* 0x000fe400078e00ff */
[----:B------:R-:W-:-:S06]  /*0120*/  IMAD.MOV.U32 R6, RZ, RZ, 0x1 ;  /* 0x00000001ff067424 */ /* 0x000fcc00078e00ff */
[----:B0-----:R-:W-:-:S08]  /*0130*/  DFMA R4, R6, -R10, 1 ;  /* 0x3ff000000604742b */ /* 0x001fd0000000080a */
[----:B------:R-:W-:Y:S02]  /*0140*/  DFMA R8, R4, R4, R4 ;  /* 0x000000040408722b */ /* 0x000fe40000000004 */
[----:B------:R-:W0:Y:S06]  /*0150*/  I2F.F64 R4, UR7 ;  /* 0x0000000700047d12 */ /* 0x000e2c0008201c00 */
[----:B------:R-:W-:-:S08]  /*0160*/  DFMA R8, R6, R8, R6 ;  /* 0x000000080608722b */ /* 0x000fd00000000006 */
[----:B------:R-:W-:Y:S02]  /*0170*/  DFMA R10, R8, -R10, 1 ;  /* 0x3ff00000080a742b */ /* 0x000fe4000000080a */
[----:B0-----:R-:W-:-:S06]  /*0180*/  DADD R6, R4, R4 ;  /* 0x0000000004067229 */ /* 0x001fcc0000000004 */
[----:B------:R-:W-:-:S04]  /*0190*/  DFMA R10, R8, R10, R8 ;  /* 0x0000000a080a722b */ /* 0x000fc80000000008 */
[----:B------:R-:W-:-:S04]  /*01a0*/  FSETP.GEU.AND P1, PT, |R7|, 6.5827683646048100446e-37, PT ;  /* 0x036000000700780b */ /* 0x000fc80003f2e200 */
[----:B------:R-:W-:-:S08]  /*01b0*/  DMUL R4, R6, R10 ;  /* 0x0000000a06047228 */ /* 0x000fd00000000000 */
[----:B------:R-:W-:-:S08]  /*01c0*/  DFMA R8, R4, -3, R6 ;  /* 0xc00800000408782b */ /* 0x000fd00000000006 */
[----:B------:R-:W-:-:S10]  /*01d0*/  DFMA R4, R10, R8, R4 ;  /* 0x000000080a04722b */ /* 0x000fd40000000004 */
[----:B------:R-:W-:-:S05]  /*01e0*/  FFMA R2, RZ, 2.125, R5 ;  /* 0x40080000ff027823 */ /* 0x000fca0000000005 */
[----:B------:R-:W-:-:S13]  /*01f0*/  FSETP.GT.AND P0, PT, |R2|, 1.469367938527859385e-39, PT ;  /* 0x001000000200780b */ /* 0x000fda0003f04200 */
[----:B-1----:R-:W-:Y:S05]  /*0200*/  @P0 BRA P1, `(.L_x_854) ;  /* 0x0000000000200947 */ /* 0x002fea0000800000 */
[----:B------:R-:W-:Y:S01]  /*0210*/  IMAD.MOV.U32 R18, RZ, RZ, R6 ;  /* 0x000000ffff127224 */ /* 0x000fe200078e0006 */
[----:B------:R-:W-:Y:S01]  /*0220*/  MOV R16, RZ ;  /* 0x000000ff00107202 */ /* 0x000fe20000000f00 */
[----:B------:R-:W-:Y:S01]  /*0230*/  IMAD.MOV.U32 R19, RZ, RZ, R7 ;  /* 0x000000ffff137224 */ /* 0x000fe200078e0007 */
[----:B------:R-:W-:Y:S01]  /*0240*/  MOV R24, 0x270 ;  /* 0x0000027000187802 */ /* 0x000fe20000000f00 */
[----:B------:R-:W-:-:S07]  /*0250*/  IMAD.MOV.U32 R17, RZ, RZ, 0x40080000 ;  /* 0x40080000ff117424 */ /* 0x000fce00078e00ff */
[----:B------:R-:W-:Y:S05]  /*0260*/  CALL.REL.NOINC `($__internal_24_$__cuda_sm20_div_rn_f64_full) ;  /* 0x0000006c006c7944 */ /* 0x000fea0003c00000 */
[----:B------:R-:W-:Y:S02]  /*0270*/  IMAD.MOV.U32 R4, RZ, RZ, R6 ;  /* 0x000000ffff047224 */ /* 0x000fe400078e0006 */
[----:B------:R-:W-:-:S07]  /*0280*/  IMAD.MOV.U32 R5, RZ, RZ, R7 ;  /* 0x000000ffff057224 */ /* 0x000fce00078e0007 */
.L_x_854:
[----:B------:R-:W0:Y:S08]  /*0290*/  LDC.64 R8, c[0x0][0x398] ;  /* 0x0000e600ff087b82 */ /* 0x000e300000000a00 */
[----:B------:R-:W0:Y:S08]  /*02a0*/  LDC.64 R10, c[0x0][0x3c0] ;  /* 0x0000f000ff0a7b82 */ /* 0x000e300000000a00 */
[----:B------:R-:W1:Y:S01]  /*02b0*/  LDC.64 R6, c[0x0][0x388] ;  /* 0x0000e200ff067b82 */ /* 0x000e620000000a00 */
[----:B0-----:R-:W-:-:S06]  /*02c0*/  IMAD.WIDE R8, R10, 0x8, R8 ;  /* 0x000000080a087825 */ /* 0x001fcc00078e0208 */
[----:B------:R-:W2:Y:S01]  /*02d0*/  LDG.E.64 R8, desc[UR16][R8.64+-0x8] ;  /* 0xfffff81008087981 */ /* 0x000ea2000c1e1b00 */
[----:B------:R-:W0:Y:S01]  /*02e0*/  LDC.64 R20, c[0x0][0x388] ;  /* 0x0000e200ff147b82 */ /* 0x000e220000000a00 */
[----:B-1----:R-:W-:-:S06]  /*02f0*/  IMAD.WIDE R6, R11, 0x8, R6 ;  /* 0x000000080b067825 */ /* 0x002fcc00078e0206 */
[----:B------:R-:W3:Y:S04]  /*0300*/  LDG.E.64 R6, desc[UR16][R6.64+-0x8] ;  /* 0xfffff81006067981 */ /* 0x000ee8000c1e1b00 */
[----:B0-----:R-:W3:Y:S01]  /*0310*/  LDG.E.64 R20, desc[UR16][R20.64] ;  /* 0x0000001014147981 */ /* 0x001ee2000c1e1b00 */
[----:B------:R-:W0:Y:S01]  /*0320*/  F2I.S64.F64 R4, R4 ;  /* 0x0000000400047311 */ /* 0x000e220000301900 */
[----:B------:R-:W-:Y:S01]  /*0330*/  IMAD.MOV.U32 R23, RZ, RZ, -0x3ff ;  /* 0xfffffc01ff177424 */ /* 0x000fe200078e00ff */
[----:B--2---:R-:W-:Y:S01]  /*0340*/  ISETP.GT.AND P0, PT, R9, 0xfffff, PT ;  /* 0x000fffff0900780c */ /* 0x004fe20003f04270 */
[----:B------:R-:W-:Y:S02]  /*0350*/  IMAD.MOV.U32 R12, RZ, RZ, R8 ;  /* 0x000000ffff0c7224 */ /* 0x000fe400078e0008 */
[----:B------:R-:W-:Y:S01]  /*0360*/  IMAD.MOV.U32 R13, RZ, RZ, R9 ;  /* 0x000000ffff0d7224 */ /* 0x000fe200078e0009 */
[----:B------:R-:W-:-:S09]  /*0370*/  MOV R10, R9 ;  /* 0x00000009000a7202 */ /* 0x000fd20000000f00 */
[----:B------:R-:W-:-:S10]  /*0380*/  @!P0 DMUL R12, R12, 1.80143985094819840000e+16 ;  /* 0x435000000c0c8828 */ /* 0x000fd40000000000 */
[----:B------:R-:W-:-:S04]  /*0390*/  @!P0 IMAD.MOV.U32 R10, RZ, RZ, R13 ;  /* 0x000000ffff0a8224 */ /* 0x000fc800078e000d */
[----:B------:R-:W-:-:S05]  /*03a0*/  VIADD R2, R10, 0xffffffff ;  /* 0xffffffff0a027836 */ /* 0x000fca0000000000 */
[----:B------:R-:W-:Y:S01]  /*03b0*/  ISETP.GT.U32.AND P1, PT, R2, 0x7feffffe, PT ;  /* 0x7feffffe0200780c */ /* 0x000fe20003f24070 */
[----:B---3--:R-:W-:Y:S01]  /*03c0*/  DADD R6, R6, -R20 ;  /* 0x0000000006067229 */ /* 0x008fe20000000814 */
[----:B------:R-:W-:Y:S01]  /*03d0*/  IMAD.MOV.U32 R14, RZ, RZ, R8 ;  /* 0x000000ffff0e7224 */ /* 0x000fe200078e0008 */
[----:B------:R-:W-:Y:S01]  /*03e0*/  @!P0 MOV R23, 0xfffffbcb ;  /* 0xfffffbcb00178802 */ /* 0x000fe20000000f00 */
[----:B0-----:R-:W-:Y:S02]  /*03f0*/  IMAD.MOV.U32 R2, RZ, RZ, R4 ;  /* 0x000000ffff027224 */ /* 0x001fe400078e0004 */
[----:B------:R-:W-:-:S07]  /*0400*/  @!P0 IMAD.MOV.U32 R14, RZ, RZ, R12 ;  /* 0x000000ffff0e8224 */ /* 0x000fce00078e000c */
[----:B------:R-:W-:Y:S05]  /*0410*/  @P1 BRA `(.L_x_855) ;  /* 0x0000000400001947 */ /* 0x000fea0003800000 */
[----:B------:R-:W-:Y:S01]  /*0420*/  LOP3.LUT R4, R10, 0xfffff, RZ, 0xc0, !PT ;  /* 0x000fffff0a047812 */ /* 0x000fe200078ec0ff */
[----:B------:R-:W-:Y:S01]  /*0430*/  IMAD.MOV.U32 R8, RZ, RZ, RZ ;  /* 0x000000ffff087224 */ /* 0x000fe200078e00ff */
[----:B------:R-:W-:Y:S01]  /*0440*/  MOV R19, 0x3ed0ee25 ;  /* 0x3ed0ee2500137802 */ /* 0x000fe20000000f00 */
[----:B------:R-:W-:Y:S01]  /*0450*/  IMAD.MOV.U32 R18, RZ, RZ, -0x748574fc ;  /* 0x8b7a8b04ff127424 */ /* 0x000fe200078e00ff */
[----:B------:R-:W-:Y:S01]  /*0460*/  LOP3.LUT R15, R4, 0x3ff00000, RZ, 0xfc, !PT ;  /* 0x3ff00000040f7812 */ /* 0x000fe200078efcff */
[----:B------:R-:W-:Y:S01]  /*0470*/  UMOV UR4, 0x3ae80f1e ;  /* 0x3ae80f1e00047882 */ /* 0x000fe20000000000 */
[----:B------:R-:W-:Y:S01]  /*0480*/  UMOV UR5, 0x3eb1380b ;  /* 0x3eb1380b00057882 */ /* 0x000fe20000000000 */
[----:B------:R-:W-:Y:S01]  /*0490*/  LEA.HI R23, R10, R23, RZ, 0xc ;  /* 0x000000170a177211 */ /* 0x000fe200078f60ff */
[----:B------:R-:W-:Y:S01]  /*04a0*/  UMOV UR6, 0x80000000 ;  /* 0x8000000000067882 */ /* 0x000fe20000000000 */
[----:B------:R-:W-:Y:S01]  /*04b0*/  ISETP.GE.U32.AND P0, PT, R15, 0x3ff6a09f, PT ;  /* 0x3ff6a09f0f00780c */ /* 0x000fe20003f06070 */
[----:B------:R-:W-:-:S12]  /*04c0*/  UMOV UR7, 0x43300000 ;  /* 0x4330000000077882 */ /* 0x000fd80000000000 */
[----:B------:R-:W-:Y:S02]  /*04d0*/  @P0 VIADD R5, R15, 0xfff00000 ;  /* 0xfff000000f050836 */ /* 0x000fe40000000000 */
[----:B------:R-:W-:Y:S02]  /*04e0*/  @P0 VIADD R23, R23, 0x1 ;  /* 0x0000000117170836 */ /* 0x000fe40000000000 */
[----:B------:R-:W-:-:S03]  /*04f0*/  @P0 IMAD.MOV.U32 R15, RZ, RZ, R5 ;  /* 0x000000ffff0f0224 */ /* 0x000fc600078e0005 */
[----:B------:R-:W-:Y:S01]  /*0500*/  LOP3.LUT R22, R23, 0x80000000, RZ, 0x3c, !PT ;  /* 0x8000000017167812 */ /* 0x000fe200078e3cff */
[----:B------:R-:W-:Y:S02]  /*0510*/  IMAD.MOV.U32 R23, RZ, RZ, 0x43300000 ;  /* 0x43300000ff177424 */ /* 0x000fe400078e00ff */
        /* <DEDUP_REMOVED lines=48> */
.L_x_855:
[----:B------:R-:W-:Y:S01]  /*0820*/  IMAD.MOV.U32 R4, RZ, RZ, 0x0 ;  /* 0x00000000ff047424 */ /* 0x000fe200078e00ff */
[----:B------:R-:W-:Y:S01]  /*0830*/  LOP3.LUT P0, RZ, R13, 0x7fffffff, RZ, 0xc0, !PT ;  /* 0x7fffffff0dff7812 */ /* 0x000fe2000780c0ff */
[----:B------:R-:W-:-:S06]  /*0840*/  IMAD.MOV.U32 R5, RZ, RZ, 0x7ff00000 ;  /* 0x7ff00000ff057424 */ /* 0x000fcc00078e00ff */
[----:B------:R-:W-:-:S10]  /*0850*/  DFMA R4, R12, R4, +INF ;  /* 0x7ff000000c04742b */ /* 0x000fd40000000004 */
[----:B------:R-:W-:Y:S02]  /*0860*/  FSEL R14, R4, RZ, P0 ;  /* 0x000000ff040e7208 */ /* 0x000fe40000000000 */
[----:B------:R-:W-:-:S07]  /*0870*/  FSEL R15, R5, -QNAN , P0 ;  /* 0xfff00000050f7808 */ /* 0x000fce0000000000 */
.L_x_856:
[----:B------:R-:W0:Y:S02]  /*0880*/  LDC.64 R4, c[0x0][0x398] ;  /* 0x0000e600ff047b82 */ /* 0x000e240000000a00 */
[----:B0-----:R-:W2:Y:S02]  /*0890*/  LDG.E.64 R8, desc[UR16][R4.64] ;  /* 0x0000001004087981 */ /* 0x001ea4000c1e1b00 */
[----:B--2---:R-:W-:Y:S01]  /*08a0*/  ISETP.GT.AND P0, PT, R9, 0xfffff, PT ;  /* 0x000fffff0900780c */ /* 0x004fe20003f04270 */
[--C-:B------:R-:W-:Y:S01]  /*08b0*/  IMAD.MOV.U32 R16, RZ, RZ, R8.reuse ;  /* 0x000000ffff107224 */ /* 0x100fe200078e0008 */
[-C--:B------:R-:W-:Y:S01]  /*08c0*/  MOV R17, R9.reuse ;  /* 0x0000000900117202 */ /* 0x080fe20000000f00 */
[----:B------:R-:W-:Y:S01]  /*08d0*/  IMAD.MOV.U32 R29, RZ, RZ, R9 ;  /* 0x000000ffff1d7224 */ /* 0x000fe200078e0009 */
[----:B------:R-:W-:Y:S01]  /*08e0*/  MOV R13, R9 ;  /* 0x00000009000d7202 */ /* 0x000fe20000000f00 */
[--C-:B------:R-:W-:Y:S02]  /*08f0*/  IMAD.MOV.U32 R22, RZ, RZ, R8.reuse ;  /* 0x000000ffff167224 */ /* 0x100fe400078e0008 */
[----:B------:R-:W-:-:S06]  /*0900*/  IMAD.MOV.U32 R12, RZ, RZ, R8 ;  /* 0x000000ffff0c7224 */ /* 0x000fcc00078e0008 */
        /* <DEDUP_REMOVED lines=9> */
[----:B------:R-:W-:Y:S01]  /*09a0*/  IMAD.MOV.U32 R26, RZ, RZ, -0x748574fc ;  /* 0x8b7a8b04ff1a7424 */ /* 0x000fe200078e00ff */
[----:B------:R-:W-:Y:S01]  /*09b0*/  MOV R16, RZ ;  /* 0x000000ff00107202 */ /* 0x000fe20000000f00 */
        /* <DEDUP_REMOVED lines=61> */
.L_x_857:
[----:B------:R-:W-:Y:S01]  /*0d90*/  IMAD.MOV.U32 R4, RZ, RZ, 0x0 ;  /* 0x00000000ff047424 */ /* 0x000fe200078e00ff */
[----:B------:R-:W-:Y:S02]  /*0da0*/  MOV R5, 0x7ff00000 ;  /* 0x7ff0000000057802 */ /* 0x000fe40000000f00 */
[----:B------:R-:W-:-:S04]  /*0db0*/  LOP3.LUT P0, RZ, R17, 0x7fffffff, RZ, 0xc0, !PT ;  /* 0x7fffffff11ff7812 */ /* 0x000fc8000780c0ff */
[----:B------:R-:W-:-:S10]  /*0dc0*/  DFMA R4, R16, R4, +INF ;  /* 0x7ff000001004742b */ /* 0x000fd40000000004 */
[----:B------:R-:W-:Y:S02]  /*0dd0*/  FSEL R22, R4, RZ, P0 ;  /* 0x000000ff04167208 */ /* 0x000fe40000000000 */
[----:B------:R-:W-:-:S07]  /*0de0*/  FSEL R23, R5, -QNAN , P0 ;  /* 0xfff0000005177808 */ /* 0x000fce0000000000 */
.L_x_858:
[----:B------:R-:W0:Y:S02]  /*0df0*/  LDC.64 R18, c[0x0][0x380] ;  /* 0x0000e000ff127b82 */ /* 0x000e240000000a00 */
[----:B0-----:R-:W-:-:S06]  /*0e00*/  IMAD.WIDE.U32 R18, R0, 0x8, R18 ;  /* 0x0000000800127825 */ /* 0x001fcc00078e0012 */
[----:B------:R-:W2:Y:S01]  /*0e10*/  LDG.E.64 R18, desc[UR16][R18.64] ;  /* 0x0000001012127981 */ /* 0x000ea2000c1e1b00 */
[----:B------:R-:W0:Y:S01]  /*0e20*/  I2F.F64 R10, R11 ;  /* 0x0000000b000a7312 */ /* 0x000e220000201c00 */
[----:B------:R-:W-:Y:S01]  /*0e30*/  IMAD.MOV.U32 R4, RZ, RZ, 0x1 ;  /* 0x00000001ff047424 */ /* 0x000fe200078e00ff */
[----:B------:R-:W-:Y:S01]  /*0e40*/  UMOV UR4, 0xbaaafad3 ;  /* 0xbaaafad300047882 */ /* 0x000fe20000000000 */
[----:B------:R-:W-:Y:S01]  /*0e50*/  UMOV UR5, 0x3c695355 ;  /* 0x3c69535500057882 */ /* 0x000fe20000000000 */
[----:B------:R-:W-:Y:S01]  /*0e60*/  FSETP.GEU.AND P1, PT, |R7|, 6.5827683646048100446e-37, PT ;  /* 0x036000000700780b */ /* 0x000fe20003f2e200 */
[----:B------:R-:W-:Y:S02]  /*0e70*/  DMUL R26, R14, UR4 ;  /* 0x000000040e1a7c28 */ /* 0x000fe40008000000 */
[----:B0-----:R-:W-:-:S06]  /*0e80*/  DADD R16, R10, -1 ;  /* 0xbff000000a107429 */ /* 0x001fcc0000000000 */
[----:B------:R-:W0:Y:S02]  /*0e90*/  MUFU.RCP64H R5, R17 ;  /* 0x0000001100057308 */ /* 0x000e240000001800 */
[----:B0-----:R-:W-:-:S08]  /*0ea0*/  DFMA R24, -R16, R4, 1 ;  /* 0x3ff000001018742b */ /* 0x001fd00000000104 */
[----:B------:R-:W-:-:S08]  /*0eb0*/  DFMA R24, R24, R24, R24 ;  /* 0x000000181818722b */ /* 0x000fd00000000018 */
[----:B------:R-:W-:-:S08]  /*0ec0*/  DFMA R24, R4, R24, R4 ;  /* 0x000000180418722b */ /* 0x000fd00000000004 */
[----:B------:R-:W-:-:S08]  /*0ed0*/  DFMA R4, -R16, R24, 1 ;  /* 0x3ff000001004742b */ /* 0x000fd00000000118 */
[----:B------:R-:W-:Y:S02]  /*0ee0*/  DFMA R4, R24, R4, R24 ;  /* 0x000000041804722b */ /* 0x000fe40000000018 */
[----:B------:R-:W-:Y:S01]  /*0ef0*/  DMUL R24, R22, UR4 ;  /* 0x0000000416187c28 */ /* 0x000fe20008000000 */
[----:B------:R-:W-:Y:S01]  /*0f00*/  UMOV UR4, 0x1526e50e ;  /* 0x1526e50e00047882 */ /* 0x000fe20000000000 */
[----:B------:R-:W-:Y:S02]  /*0f10*/  UMOV UR5, 0x3fdbcb7b ;  /* 0x3fdbcb7b00057882 */ /* 0x000fe40000000000 */
[----:B------:R-:W-:Y:S02]  /*0f20*/  DFMA R14, R14, UR4, R26 ;  /* 0x000000040e0e7c2b */ /* 0x000fe4000800001a */
[----:B------:R-:W-:Y:S02]  /*0f30*/  DMUL R28, R6, R4 ;  /* 0x00000004061c7228 */ /* 0x000fe40000000000 */
[----:B------:R-:W-:-:S06]  /*0f40*/  DFMA R24, R22, UR4, R24 ;  /* 0x0000000416187c2b */ /* 0x000fcc0008000018 */
[----:B------:R-:W-:Y:S02]  /*0f50*/  DFMA R30, -R16, R28, R6 ;  /* 0x0000001c101e722b */ /* 0x000fe40000000106 */
[----:B------:R-:W-:-:S06]  /*0f60*/  DADD R14, -R24, R14 ;  /* 0x00000000180e7229 */ /* 0x000fcc000000010e */
[----:B------:R-:W-:-:S10]  /*0f70*/  DFMA R4, R4, R30, R28 ;  /* 0x0000001e0404722b */ /* 0x000fd4000000001c */
[----:B------:R-:W-:-:S05]  /*0f80*/  FFMA R22, RZ, R17, R5 ;  /* 0x00000011ff167223 */ /* 0x000fca0000000005 */
[----:B------:R-:W-:Y:S01]  /*0f90*/  FSETP.GT.AND P0, PT, |R22|, 1.469367938527859385e-39, PT ;  /* 0x001000001600780b */ /* 0x000fe20003f04200 */
[----:B--2---:R-:W-:-:S12]  /*0fa0*/  DADD R20, -R20, R18 ;  /* 0x0000000014147229 */ /* 0x004fd80000000112 */
[----:B------:R-:W-:Y:S05]  /*0fb0*/  @P0 BRA P1, `(.L_x_859) ;  /* 0x0000000000180947 */ /* 0x000fea0000800000 */
[----:B------:R-:W-:Y:S01]  /*0fc0*/  IMAD.MOV.U32 R18, RZ, RZ, R6 ;  /* 0x000000ffff127224 */ /* 0x000fe200078e0006 */
[----:B------:R-:W-:Y:S01]  /*0fd0*/  MOV R24, 0x1000 ;  /* 0x0000100000187802 */ /* 0x000fe20000000f00 */
[----:B------:R-:W-:-:S07]  /*0fe0*/  IMAD.MOV.U32 R19, RZ, RZ, R7 ;  /* 0x000000ffff137224 */ /* 0x000fce00078e0007 */
[----:B------:R-:W-:Y:S05]  /*0ff0*/  CALL.REL.NOINC `($__internal_24_$__cuda_sm20_div_rn_f64_full) ;  /* 0x0000006000087944 */ /* 0x000fea0003c00000 */
[----:B------:R-:W-:Y:S02]  /*1000*/  IMAD.MOV.U32 R4, RZ, RZ, R6 ;  /* 0x000000ffff047224 */ /* 0x000fe400078e0006 */
[----:B------:R-:W-:-:S07]  /*1010*/  IMAD.MOV.U32 R5, RZ, RZ, R7 ;  /* 0x000000ffff057224 */ /* 0x000fce00078e0007 */
.L_x_859:
        /* <DEDUP_REMOVED lines=20> */
[----:B------:R-:W-:Y:S05]  /*1160*/  CALL.REL.NOINC `($__internal_24_$__cuda_sm20_div_rn_f64_full) ;  /* 0x0000005c00ac7944 */ /* 0x000fea0003c00000 */
.L_x_861:
[----:B------:R-:W-:Y:S05]  /*1170*/  BSYNC.RECONVERGENT B0 ;  /* 0x0000000000007941 */ /* 0x000fea0003800200 */
.L_x_860:
[----:B------:R-:W0:Y:S02]  /*1180*/  LDC.64 R16, c[0x0][0x390] ;  /* 0x0000e400ff107b82 */ /* 0x000e240000000a00 */
[----:B0-----:R-:W-:-:S06]  /*1190*/  IMAD.WIDE.U32 R16, R0, 0x8, R16 ;  /* 0x0000000800107825 */ /* 0x001fcc00078e0010 */
[----:B------:R-:W2:Y:S01]  /*11a0*/  LDG.E.64 R16, desc[UR16][R16.64] ;  /* 0x0000001010107981 */ /* 0x000ea2000c1e1b00 */
[----:B------:R-:W-:Y:S01]  /*11b0*/  UMOV UR4, 0xd2f1a9fc ;  /* 0xd2f1a9fc00047882 */ /* 0x000fe20000000000 */
[----:B------:R-:W-:Y:S01]  /*11c0*/  UMOV UR5, 0x3f50624d ;  /* 0x3f50624d00057882 */ /* 0x000fe20000000000 */
[----:B------:R-:W-:Y:S01]  /*11d0*/  IMAD.MOV.U32 R4, RZ, RZ, R7 ;  /* 0x000000ffff047224 */ /* 0x000fe200078e0007 */
[----:B------:R-:W-:Y:S01]  /*11e0*/  DSETP.MAX.AND P0, P1, R6, UR4, PT ;  /* 0x0000000406007e2a */ /* 0x000fe2000b90f000 */
[----:B------:R-:W-:Y:S01]  /*11f0*/  UMOV UR6, UR5 ;  /* 0x0000000500067c82 */ /* 0x000fe20008000000 */
[----:B------:R-:W-:Y:S01]  /*1200*/  UMOV UR7, 0x3ff00418 ;  /* 0x3ff0041800077882 */ /* 0x000fe20000000000 */
[----:B------:R-:W-:Y:S01]  /*1210*/  BSSY.RECONVERGENT B0, `(.L_x_862) ;  /* 0x0000062000007945 */ /* 0x000fe20003800200 */
[----:B------:R-:W-:Y:S02]  /*1220*/  IMAD.MOV.U32 R27, RZ, RZ, -0x3ff ;  /* 0xfffffc01ff1b7424 */ /* 0x000fe400078e00ff */
[----:B------:R-:W-:-:S02]  /*1230*/  FSEL R5, R4, UR6, P0 ;  /* 0x0000000604057c08 */ /* 0x000fc40008000000 */
[----:B------:R-:W-:Y:S01]  /*1240*/  MOV R4, UR6 ;  /* 0x0000000600047c02 */ /* 0x000fe20008000f00 */
[----:B------:R-:W-:Y:S02]  /*1250*/  UMOV UR6, 0x9374bc6a ;  /* 0x9374bc6a00067882 */ /* 0x000fe40000000000 */
[----:B------:R-:W-:-:S03]  /*1260*/  DADD R10, R10, -UR6 ;  /* 0x800000060a0a7e29 */ /* 0x000fc60008000000 */
[----:B------:R-:W-:Y:S02]  /*1270*/  @P1 LOP3.LUT R5, R4, 0x80000, RZ, 0xfc, !PT ;  /* 0x0008000004051812 */ /* 0x000fe400078efcff */
[----:B------:R-:W-:-:S03]  /*1280*/  SEL R4, R6, UR4, P0 ;  /* 0x0000000406047c07 */ /* 0x000fc60008000000 */
[----:B------:R-:W-:Y:S02]  /*1290*/  IMAD.MOV.U32 R20, RZ, RZ, R5 ;  /* 0x000000ffff147224 */ /* 0x000fe400078e0005 */
[----:B------:R-:W-:Y:S01]  /*12a0*/  IMAD.MOV.U32 R18, RZ, RZ, R10 ;  /* 0x000000ffff127224 */ /* 0x000fe200078e000a */
[----:B------:R-:W-:-:S06]  /*12b0*/  DSETP.MIN.AND P1, P2, R10, R4, PT ;  /* 0x000000040a00722a */ /* 0x000fcc0003a20000 */
[----:B------:R-:W-:Y:S02]  /*12c0*/  FSEL R11, R11, R20, P1 ;  /* 0x000000140b0b7208 */ /* 0x000fe40000800000 */
[----:B------:R-:W-:-:S06]  /*12d0*/  SEL R10, R18, R4, P1 ;  /* 0x00000004120a7207 */ /* 0x000fcc0000800000 */
[----:B------:R-:W-:-:S04]  /*12e0*/  @P2 LOP3.LUT R11, R20, 0x80000, RZ, 0xfc, !PT ;  /* 0x00080000140b2812 */ /* 0x000fc800078efcff */
[----:B------:R0:W1:Y:S08]  /*12f0*/  F2I.F64.FLOOR R4, R10 ;  /* 0x0000000a00047311 */ /* 0x0000700000305100 */
[----:B------:R0:W3:Y:S01]  /*1300*/  F2I.F64.CEIL R5, R10 ;  /* 0x0000000a00057311 */ /* 0x0000e20000309100 */
[----:B--2---:R-:W-:Y:S01]  /*1310*/  ISETP.GT.AND P0, PT, R17, 0xfffff, PT ;  /* 0x000fffff1100780c */ /* 0x004fe20003f04270 */
[----:B------:R-:W-:-:S02]  /*1320*/  IMAD.MOV.U32 R6, RZ, RZ, R16 ;  /* 0x000000ffff067224 */ /* 0x000fc400078e0010 */
[--C-:B------:R-:W-:Y:S02]  /*1330*/  IMAD.MOV.U32 R7, RZ, RZ, R17.reuse ;  /* 0x000000ffff077224 */ /* 0x100fe400078e0011 */
[----:B------:R-:W-:Y:S02]  /*1340*/  IMAD.MOV.U32 R26, RZ, RZ, R17 ;  /* 0x000000ffff1a7224 */ /* 0x000fe400078e0011 */
[----:B------:R-:W-:-:S06]  /*1350*/  IMAD.MOV.U32 R20, RZ, RZ, R16 ;  /* 0x000000ffff147224 */ /* 0x000fcc00078e0010 */
[----:B------:R-:W-:Y:S01]  /*1360*/  @!P0 DMUL R6, R6, 1.80143985094819840000e+16 ;  /* 0x4350000006068828 */ /* 0x000fe20000000000 */
[----:B------:R-:W-:-:S09]  /*1370*/  @!P0 IMAD.MOV.U32 R27, RZ, RZ, -0x435 ;  /* 0xfffffbcbff1b8424 */ /* 0x000fd200078e00ff */
[----:B------:R-:W-:Y:S01]  /*1380*/  @!P0 MOV R26, R7 ;  /* 0x00000007001a8202 */ /* 0x000fe20000000f00 */
[----:B------:R-:W-:-:S04]  /*1390*/  @!P0 IMAD.MOV.U32 R20, RZ, RZ, R6 ;  /* 0x000000ffff148224 */ /* 0x000fc800078e0006 */
[----:B------:R-:W-:-:S05]  /*13a0*/  VIADD R17, R26, 0xffffffff ;  /* 0xffffffff1a117836 */ /* 0x000fca0000000000 */
[----:B------:R-:W-:-:S13]  /*13b0*/  ISETP.GT.U32.AND P1, PT, R17, 0x7feffffe, PT ;  /* 0x7feffffe1100780c */ /* 0x000fda0003f24070 */
[----:B01-3--:R-:W-:Y:S05]  /*13c0*/  @P1 BRA `(.L_x_863) ;  /* 0x0000000400001947 */ /* 0x00bfea0003800000 */
[----:B------:R-:W-:Y:S01]  /*13d0*/  LOP3.LUT R6, R26, 0xfffff, RZ, 0xc0, !PT ;  /* 0x000fffff1a067812 */ /* 0x000fe200078ec0ff */
[----:B------:R-:W-:Y:S01]  /*13e0*/  IMAD.MOV.U32 R16, RZ, RZ, RZ ;  /* 0x000000ffff107224 */ /* 0x000fe200078e00ff */
[----:B------:R-:W-:Y:S01]  /*13f0*/  UMOV UR4, 0x3ae80f1e ;  /* 0x3ae80f1e00047882 */ /* 0x000fe20000000000 */
[----:B------:R-:W-:Y:S01]  /*1400*/  IMAD.MOV.U32 R24, RZ, RZ, -0x748574fc ;  /* 0x8b7a8b04ff187424 */ /* 0x000fe200078e00ff */
[----:B------:R-:W-:Y:S01]  /*1410*/  LOP3.LUT R21, R6, 0x3ff00000, RZ, 0xfc, !PT ;  /* 0x3ff0000006157812 */ /* 0x000fe200078efcff */
[----:B------:R-:W-:Y:S01]  /*1420*/  IMAD.MOV.U32 R25, RZ, RZ, 0x3ed0ee25 ;  /* 0x3ed0ee25ff197424 */ /* 0x000fe200078e00ff */
[----:B------:R-:W-:Y:S01]  /*1430*/  UMOV UR5, 0x3eb1380b ;  /* 0x3eb1380b00057882 */ /* 0x000fe20000000000 */
[----:B------:R-:W-:Y:S01]  /*1440*/  LEA.HI R28, R26, R27, RZ, 0xc ;  /* 0x0000001b1a1c7211 */ /* 0x000fe200078f60ff */
[----:B------:R-:W-:Y:S01]  /*1450*/  UMOV UR6, 0x80000000 ;  /* 0x8000000000067882 */ /* 0x000fe20000000000 */
[----:B------:R-:W-:Y:S01]  /*1460*/  ISETP.GE.U32.AND P0, PT, R21, 0x3ff6a09f, PT ;  /* 0x3ff6a09f1500780c */ /* 0x000fe20003f06070 */
[----:B------:R-:W-:Y:S01]  /*1470*/  UMOV UR7, 0x43300000 ;  /* 0x4330000000077882 */ /* 0x000fe20000000000 */
[----:B------:R-:W-:-:S11]  /*1480*/  MOV R29, 0x43300000 ;  /* 0x43300000001d7802 */ /* 0x000fd60000000f00 */
[----:B------:R-:W-:Y:S01]  /*1490*/  @P0 IADD3 R7, PT, PT, R21, -0x100000, RZ ;  /* 0xfff0000015070810 */ /* 0x000fe20007ffe0ff */
[----:B------:R-:W-:-:S04]  /*14a0*/  @P0 VIADD R28, R28, 0x1 ;  /* 0x000000011c1c0836 */ /* 0x000fc80000000000 */
        /* <DEDUP_REMOVED lines=50> */
.L_x_863:
[----:B------:R-:W-:Y:S01]  /*17d0*/  IMAD.MOV.U32 R16, RZ, RZ, 0x0 ;  /* 0x00000000ff107424 */ /* 0x000fe200078e00ff */
[----:B------:R-:W-:Y:S01]  /*17e0*/  LOP3.LUT P0, RZ, R7, 0x7fffffff, RZ, 0xc0, !PT ;  /* 0x7fffffff07ff7812 */ /* 0x000fe2000780c0ff */
[----:B------:R-:W-:-:S06]  /*17f0*/  IMAD.MOV.U32 R17, RZ, RZ, 0x7ff00000 ;  /* 0x7ff00000ff117424 */ /* 0x000fcc00078e00ff */
[----:B------:R-:W-:-:S10]  /*1800*/  DFMA R16, R6, R16, +INF ;  /* 0x7ff000000610742b */ /* 0x000fd40000000010 */
[----:B------:R-:W-:Y:S02]  /*1810*/  FSEL R16, R16, RZ, P0 ;  /* 0x000000ff10107208 */ /* 0x000fe40000000000 */
[----:B------:R-:W-:-:S07]  /*1820*/  FSEL R17, R17, -QNAN , P0 ;  /* 0xfff0000011117808 */ /* 0x000fce0000000000 */
.L_x_864:
[----:B------:R-:W-:Y:S05]  /*1830*/  BSYNC.RECONVERGENT B0 ;  /* 0x0000000000007941 */ /* 0x000fea0003800200 */
.L_x_862:
[----:B------:R-:W-:Y:S01]  /*1840*/  ISETP.GT.AND P0, PT, R13, 0xfffff, PT ;  /* 0x000fffff0d00780c */ /* 0x000fe20003f04270 */
[----:B------:R-:W-:-:S12]  /*1850*/  IMAD.MOV.U32 R26, RZ, RZ, -0x3ff ;  /* 0xfffffc01ff1a7424 */ /* 0x000fd800078e00ff */
[----:B------:R-:W-:Y:S01]  /*1860*/  @!P0 DMUL R8, R8, 1.80143985094819840000e+16 ;  /* 0x4350000008088828 */ /* 0x000fe20000000000 */
[----:B------:R-:W-:-:S09]  /*1870*/  @!P0 MOV R26, 0xfffffbcb ;  /* 0xfffffbcb001a8802 */ /* 0x000fd20000000f00 */
[----:B------:R-:W-:Y:S02]  /*1880*/  @!P0 IMAD.MOV.U32 R13, RZ, RZ, R9 ;  /* 0x000000ffff0d8224 */ /* 0x000fe400078e0009 */
[----:B------:R-:W-:Y:S02]  /*1890*/  @!P0 IMAD.MOV.U32 R12, RZ, RZ, R8 ;  /* 0x000000ffff0c8224 */ /* 0x000fe400078e0008 */
[----:B------:R-:W-:-:S05]  /*18a0*/  VIADD R6, R13, 0xffffffff ;  /* 0xffffffff0d067836 */ /* 0x000fca0000000000 */
[----:B------:R-:W-:-:S13]  /*18b0*/  ISETP.GT.U32.AND P1, PT, R6, 0x7feffffe, PT ;  /* 0x7feffffe0600780c */ /* 0x000fda0003f24070 */
[----:B------:R-:W-:Y:S05]  /*18c0*/  @P1 BRA `(.L_x_865) ;  /* 0x0000000400041947 */ /* 0x000fea0003800000 */
[----:B------:R-:W-:Y:S01]  /*18d0*/  LOP3.LUT R6, R13, 0xfffff, RZ, 0xc0, !PT ;  /* 0x000fffff0d067812 */ /* 0x000fe200078ec0ff */
[----:B------:R-:W-:Y:S01]  /*18e0*/  IMAD.MOV.U32 R20, RZ, RZ, R12 ;  /* 0x000000ffff147224 */ /* 0x000fe200078e000c */
[----:B------:R-:W-:Y:S01]  /*18f0*/  MOV R24, 0x8b7a8b04 ;  /* 0x8b7a8b0400187802 */ /* 0x000fe20000000f00 */
[----:B------:R-:W-:Y:S01]  /*1900*/  IMAD.MOV.U32 R8, RZ, RZ, RZ ;  /* 0x000000ffff087224 */ /* 0x000fe200078e00ff */
[----:B------:R-:W-:Y:S01]  /*1910*/  LOP3.LUT R21, R6, 0x3ff00000, RZ, 0xfc, !PT ;  /* 0x3ff0000006157812 */ /* 0x000fe200078efcff */
[----:B------:R-:W-:Y:S01]  /*1920*/  IMAD.MOV.U32 R25, RZ, RZ, 0x3ed0ee25 ;  /* 0x3ed0ee25ff197424 */ /* 0x000fe200078e00ff */
[----:B------:R-:W-:Y:S01]  /*1930*/  UMOV UR4, 0x3ae80f1e ;  /* 0x3ae80f1e00047882 */ /* 0x000fe20000000000 */
[----:B------:R-:W-:Y:S01]  /*1940*/  UMOV UR5, 0x3eb1380b ;  /* 0x3eb1380b00057882 */ /* 0x000fe20000000000 */
[----:B------:R-:W-:Y:S01]  /*1950*/  ISETP.GE.U32.AND P0, PT, R21, 0x3ff6a09f, PT ;  /* 0x3ff6a09f1500780c */ /* 0x000fe20003f06070 */
[----:B------:R-:W-:Y:S01]  /*1960*/  UMOV UR6, 0x80000000 ;  /* 0x8000000000067882 */ /* 0x000fe20000000000 */
[----:B------:R-:W-:-:S11]  /*1970*/  UMOV UR7, 0x43300000 ;  /* 0x4330000000077882 */ /* 0x000fd60000000000 */
        /* <DEDUP_REMOVED lines=16> */
[----:B------:R-:W-:-:S03]  /*1a80*/  IMAD.MOV.U32 R25, RZ, RZ, 0x43300000 ;  /* 0x43300000ff197424 */ /* 0x000fc600078e00ff */
[----:B------:R-:W-:Y:S01]  /*1a90*/  DFMA R22, R18, R22, UR4 ;  /* 0x0000000412167e2b */ /* 0x000fe20008000016 */
[----:B------:R-:W-:Y:S01]  /*1aa0*/  UMOV UR4, 0xa9ab0956 ;  /* 0xa9ab095600047882 */ /* 0x000fe20000000000 */
[----:B------:R-:W-:Y:S01]  /*1ab0*/  UMOV UR5, 0x3f1745cb ;  /* 0x3f1745cb00057882 */ /* 0x000fe20000000000 */
[----:B------:R-:W-:Y:S01]  /*1ac0*/  @P0 VIADD R24, R24, 0x1 ;  /* 0x0000000118180836 */ /* 0x000fe20000000000 */
[----:B------:R-:W-:-:S04]  /*1ad0*/  DADD R12, R12, R12 ;  /* 0x000000000c0c7229 */ /* 0x000fc8000000000c */
[----:B------:R-:W-:Y:S01]  /*1ae0*/  DFMA R22, R18, R22, UR4 ;  /* 0x0000000412167e2b */ /* 0x000fe20008000016 */
[----:B------:R-:W-:Y:S01]  /*1af0*/  UMOV UR4, 0x2d1b5154 ;  /* 0x2d1b515400047882 */ /* 0x000fe20000000000 */
[----:B------:R-:W-:Y:S01]  /*1b00*/  UMOV UR5, 0x3f3c71c7 ;  /* 0x3f3c71c700057882 */ /* 0x000fe20000000000 */
[----:B------:R-:W-:Y:S01]  /*1b10*/  LOP3.LUT R24, R24, 0x80000000, RZ, 0x3c, !PT ;  /* 0x8000000018187812 */ /* 0x000fe200078e3cff */
[----:B------:R-:W-:-:S04]  /*1b20*/  DFMA R12, R20, -R6, R12 ;  /* 0x80000006140c722b */ /* 0x000fc8000000000c */
[----:B------:R-:W-:Y:S01]  /*1b30*/  DFMA R22, R18, R22, UR4 ;  /* 0x0000000412167e2b */ /* 0x000fe20008000016 */
[----:B------:R-:W-:Y:S01]  /*1b40*/  UMOV UR4, 0x923be72d ;  /* 0x923be72d00047882 */ /* 0x000fe20000000000 */
[----:B------:R-:W-:Y:S01]  /*1b50*/  UMOV UR5, 0x3f624924 ;  /* 0x3f62492400057882 */ /* 0x000fe20000000000 */
[----:B------:R-:W-:Y:S01]  /*1b60*/  DADD R24, R24, -UR6 ;  /* 0x8000000618187e29 */ /* 0x000fe20008000000 */
[----:B------:R-:W-:Y:S01]  /*1b70*/  UMOV UR6, 0xfefa39ef ;  /* 0xfefa39ef00067882 */ /* 0x000fe20000000000 */
[----:B------:R-:W-:Y:S01]  /*1b80*/  UMOV UR7, 0x3fe62e42 ;  /* 0x3fe62e4200077882 */ /* 0x000fe20000000000 */
[----:B------:R-:W-:Y:S02]  /*1b90*/  DMUL R12, R8, R12 ;  /* 0x0000000c080c7228 */ /* 0x000fe40000000000 */
[----:B------:R-:W-:Y:S01]  /*1ba0*/  DFMA R22, R18, R22, UR4 ;  /* 0x0000000412167e2b */ /* 0x000fe20008000016 */
[----:B------:R-:W-:Y:S01]  /*1bb0*/  UMOV UR4, 0x9999a3c4 ;  /* 0x9999a3c400047882 */ /* 0x000fe20000000000 */
[----:B------:R-:W-:Y:S01]  /*1bc0*/  UMOV UR5, 0x3f899999 ;  /* 0x3f89999900057882 */ /* 0x000fe20000000000 */
[----:B------:R-:W-:-:S05]  /*1bd0*/  DFMA R20, R24, UR6, R6 ;  /* 0x0000000618147c2b */ /* 0x000fca0008000006 */
        /* <DEDUP_REMOVED lines=16> */
.L_x_865:
[----:B------:R-:W-:Y:S01]  /*1ce0*/  IMAD.MOV.U32 R6, RZ, RZ, 0x0 ;  /* 0x00000000ff067424 */ /* 0x000fe200078e00ff */
[----:B------:R-:W-:Y:S01]  /*1cf0*/  LOP3.LUT P0, RZ, R9, 0x7fffffff, RZ, 0xc0, !PT ;  /* 0x7fffffff09ff7812 */ /* 0x000fe2000780c0ff */
[----:B------:R-:W-:-:S06]  /*1d00*/  IMAD.MOV.U32 R7, RZ, RZ, 0x7ff00000 ;  /* 0x7ff00000ff077424 */ /* 0x000fcc00078e00ff */
[----:B------:R-:W-:-:S10]  /*1d10*/  DFMA R6, R8, R6, +INF ;  /* 0x7ff000000806742b */ /* 0x000fd40000000006 */
[----:B------:R-:W-:Y:S02]  /*1d20*/  FSEL R20, R6, RZ, P0 ;  /* 0x000000ff06147208 */ /* 0x000fe40000000000 */
[----:B------:R-:W-:-:S07]  /*1d30*/  FSEL R21, R7, -QNAN , P0 ;  /* 0xfff0000007157808 */ /* 0x000fce0000000000 */
.L_x_866:
[----:B------:R-:W0:Y:S01]  /*1d40*/  LDCU UR4, c[0x0][0x3c0] ;  /* 0x00007800ff0477ac */ /* 0x000e220008000800 */
[----:B------:R-:W-:Y:S02]  /*1d50*/  MOV R6, 0x1 ;  /* 0x0000000100067802 */ /* 0x000fe40000000f00 */
        /* <DEDUP_REMOVED lines=19> */
[----:B------:R-:W-:Y:S01]  /*1e90*/  DFMA R22, R16, UR4, R22 ;  /* 0x0000000410167c2b */ /* 0x000fe20008000016 */
[----:B------:R-:W-:-:S05]  /*1ea0*/  FFMA R16, RZ, R9, R7 ;  /* 0x00000009ff107223 */ /* 0x000fca0000000007 */
[----:B------:R-:W-:Y:S02]  /*1eb0*/  FSETP.GT.AND P0, PT, |R16|, 1.469367938527859385e-39, PT ;  /* 0x001000001000780b */ /* 0x000fe40003f04200 */
[----:B------:R-:W-:-:S11]  /*1ec0*/  DADD R20, -R20, R22 ;  /* 0x0000000014147229 */ /* 0x000fd60000000116 */
[----:B------:R-:W-:Y:S05]  /*1ed0*/  @P0 BRA P1, `(.L_x_867) ;  /* 0x0000000000180947 */ /* 0x000fea0000800000 */
[----:B------:R-:W-:Y:S01]  /*1ee0*/  IMAD.MOV.U32 R18, RZ, RZ, R14 ;  /* 0x000000ffff127224 */ /* 0x000fe200078e000e */
[----:B------:R-:W-:Y:S01]  /*1ef0*/  MOV R24, 0x1f40 ;  /* 0x00001f4000187802 */ /* 0x000fe20000000f00 */
[----:B------:R-:W-:Y:S02]  /*1f00*/  IMAD.MOV.U32 R19, RZ, RZ, R15 ;  /* 0x000000ffff137224 */ /* 0x000fe400078e000f */
[----:B------:R-:W-:Y:S02]  /*1f10*/  IMAD.MOV.U32 R16, RZ, RZ, R8 ;  /* 0x000000ffff107224 */ /* 0x000fe400078e0008 */
[----:B------:R-:W-:-:S07]  /*1f20*/  IMAD.MOV.U32 R17, RZ, RZ, R9 ;  /* 0x000000ffff117224 */ /* 0x000fce00078e0009 */
[----:B------:R-:W-:Y:S05]  /*1f30*/  CALL.REL.NOINC `($__internal_24_$__cuda_sm20_div_rn_f64_full) ;  /* 0x0000005000387944 */ /* 0x000fea0003c00000 */
.L_x_867:
        /* <DEDUP_REMOVED lines=20> */
[----:B------:R-:W-:Y:S05]  /*2080*/  CALL.REL.NOINC `($__internal_24_$__cuda_sm20_div_rn_f64_full) ;  /* 0x0000004c00e47944 */ /* 0x000fea0003c00000 */
[----:B------:R-:W-:Y:S02]  /*2090*/  IMAD.MOV.U32 R8, RZ, RZ, R6 ;  /* 0x000000ffff087224 */ /* 0x000fe400078e0006 */
[----:B------:R-:W-:-:S07]  /*20a0*/  IMAD.MOV.U32 R9, RZ, RZ, R7 ;  /* 0x000000ffff097224 */ /* 0x000fce00078e0007 */
.L_x_869:
[----:B------:R-:W-:Y:S05]  /*20b0*/  BSYNC.RECONVERGENT B0 ;  /* 0x0000000000007941 */ /* 0x000fea0003800200 */
.L_x_868:
[----:B------:R-:W-:Y:S01]  /*20c0*/  UMOV UR4, 0xd2f1a9fc ;  /* 0xd2f1a9fc00047882 */ /* 0x000fe20000000000 */
[----:B------:R-:W-:Y:S01]  /*20d0*/  UMOV UR5, 0x3f50624d ;  /* 0x3f50624d00057882 */ /* 0x000fe20000000000 */
[----:B------:R-:W-:Y:S01]  /*20e0*/  MOV R6, R8 ;  /* 0x0000000800067202 */ /* 0x000fe20000000f00 */
[----:B------:R-:W-:Y:S01]  /*20f0*/  DSETP.MAX.AND P0, P1, R8, UR4, PT ;  /* 0x0000000408007e2a */ /* 0x000fe2000b90f000 */
[----:B------:R-:W-:Y:S01]  /*2100*/  UMOV UR6, UR5 ;  /* 0x0000000500067c82 */ /* 0x000fe20008000000 */
[----:B------:R-:W-:Y:S01]  /*2110*/  UMOV UR8, 0x9374bc6a ;  /* 0x9374bc6a00087882 */ /* 0x000fe20000000000 */
[----:B------:R-:W-:Y:S01]  /*2120*/  IMAD.U32 R8, RZ, RZ, UR6 ;  /* 0x00000006ff087e24 */ /* 0x000fe2000f8e00ff */
[----:B------:R-:W-:Y:S01]  /*2130*/  UMOV UR9, 0x3ff00418 ;  /* 0x3ff0041800097882 */ /* 0x000fe20000000000 */
[----:B------:R-:W0:Y:S01]  /*2140*/  LDCU UR11, c[0x0][0x3cc] ;  /* 0x00007980ff0b77ac */ /* 0x000e220008000800 */
[----:B------:R-:W-:Y:S01]  /*2150*/  DADD R12, R12, -UR8 ;  /* 0x800000080c0c7e29 */ /* 0x000fe20008000000 */
[----:B------:R-:W-:Y:S01]  /*2160*/  FSEL R7, R9, UR6, P0 ;  /* 0x0000000609077c08 */ /* 0x000fe20008000000 */
[----:B------:R-:W-:Y:S01]  /*2170*/  BSSY.RECONVERGENT B0, `(.L_x_870) ;  /* 0x0000164000007945 */ /* 0x000fe20003800200 */
[----:B------:R-:W-:-:S05]  /*2180*/  SEL R6, R6, UR4, P0 ;  /* 0x0000000406067c07 */ /* 0x000fca0008000000 */
[----:B------:R-:W-:Y:S02]  /*2190*/  @P1 LOP3.LUT R7, R8, 0x80000, RZ, 0xfc, !PT ;  /* 0x0008000008071812 */ /* 0x000fe400078efcff */
[----:B------:R-:W-:-:S03]  /*21a0*/  IMAD.MOV.U32 R8, RZ, RZ, R13 ;  /* 0x000000ffff087224 */ /* 0x000fc600078e000d */
[----:B------:R-:W-:Y:S01]  /*21b0*/  IMAD.MOV.U32 R9, RZ, RZ, R7 ;  /* 0x000000ffff097224 */ /* 0x000fe200078e0007 */
[----:B------:R-:W-:-:S06]  /*21c0*/  DSETP.MIN.AND P0, P1, R12, R6, PT ;  /* 0x000000060c00722a */ /* 0x000fcc0003900000 */
[----:B------:R-:W-:Y:S01]  /*21d0*/  FSEL R15, R8, R9, P0 ;  /* 0x00000009080f7208 */ /* 0x000fe20000000000 */
[----:B0-----:R-:W-:Y:S01]  /*21e0*/  IMAD R8, R0, UR11, R3 ;  /* 0x0000000b00087c24 */ /* 0x001fe2000f8e0203 */
[----:B------:R-:W-:Y:S02]  /*21f0*/  SEL R12, R12, R6, P0 ;  /* 0x000000060c0c7207 */ /* 0x000fe40000000000 */
[----:B------:R-:W-:-:S04]  /*2200*/  ISETP.NE.AND P0, PT, R4, R5, PT ;  /* 0x000000050400720c */ /* 0x000fc80003f05270 */
[----:B------:R-:W-:-:S05]  /*2210*/  @P1 LOP3.LUT R15, R9, 0x80000, RZ, 0xfc, !PT ;  /* 0x00080000090f1812 */ /* 0x000fca00078efcff */
[----:B------:R-:W-:Y:S02]  /*2220*/  IMAD.MOV.U32 R13, RZ, RZ, R15 ;  /* 0x000000ffff0d7224 */ /* 0x000fe400078e000f */
[----:B------:R-:W0:Y:S02]  /*2230*/  LDC.64 R14, c[0x0][0x3b8] ;  /* 0x0000ee00ff0e7b82 */ /* 0x000e240000000a00 */
[----:B------:R-:W-:Y:S08]  /*2240*/  F2I.F64.FLOOR R7, R12 ;  /* 0x0000000c00077311 */ /* 0x000ff00000305100 */
[----:B------:R-:W1:Y:S01]  /*2250*/  F2I.F64.CEIL R6, R12 ;  /* 0x0000000c00067311 */ /* 0x000e620000309100 */
[----:B0-----:R-:W-:Y:S01]  /*2260*/  IMAD.WIDE R14, R8, 0x8, R14 ;  /* 0x00000008080e7825 */ /* 0x001fe200078e020e */
[----:B-1----:R-:W-:-:S13]  /*2270*/  ISETP.EQ.OR P0, PT, R7, R6, !P0 ;  /* 0x000000060700720c */ /* 0x002fda0004702670 */
[----:B------:R-:W-:Y:S05]  /*2280*/  @P0 BRA `(.L_x_871) ;  /* 0x0000001400480947 */ /* 0x000fea0003800000 */
[----:B------:R-:W0:Y:S02]  /*2290*/  LDCU UR10, c[0x0][0x3c8] ;  /* 0x00007900ff0a77ac */ /* 0x000e240008000800 */
[----:B0-----:R-:W-:-:S09]  /*22a0*/  UISETP.GE.AND UP0, UPT, UR10, 0x1, UPT ;  /* 0x000000010a00788c */ /* 0x001fd2000bf06270 */
[----:B------:R-:W-:Y:S05]  /*22b0*/  BRA.U !UP0, `(.L_x_872) ;  /* 0x0000001108b07547 */ /* 0x000fea000b800000 */
[----:B------:R-:W-:Y:S01]  /*22c0*/  UISETP.GE.U32.AND UP0, UPT, UR10, 0x4, UPT ;  /* 0x000000040a00788c */ /* 0x000fe2000bf06070 */
[----:B------:R-:W0:Y:S01]  /*22d0*/  LDCU UR9, c[0x0][0x3c0] ;  /* 0x00007800ff0977ac */ /* 0x000e220008000800 */
[----:B------:R-:W-:-:S07]  /*22e0*/  UMOV UR4, URZ ;  /* 0x000000ff00047c82 */ /* 0x000fce0008000000 */
[----:B------:R-:W-:Y:S05]  /*22f0*/  BRA.U !UP0, `(.L_x_873) ;  /* 0x0000000908407547 */ /* 0x000fea000b800000 */
[----:B------:R-:W1:Y:S01]  /*2300*/  LDCU.64 UR6, c[0x0][0x3a0] ;  /* 0x00007400ff0677ac */ /* 0x000e620008000a00 */
[C-C-:B0-----:R-:W-:Y:S01]  /*2310*/  IMAD R16, R4.reuse, UR9, R7.reuse ;  /* 0x0000000904107c24 */ /* 0x141fe2000f8e0207 */
[----:B------:R-:W-:Y:S01]  /*2320*/  ISETP.GE.AND P0, PT, R3, R2, PT ;  /* 0x000000020300720c */ /* 0x000fe20003f06270 */
[C---:B------:R-:W-:Y:S01]  /*2330*/  IMAD R18, R5.reuse, UR9, R7 ;  /* 0x0000000905127c24 */ /* 0x040fe2000f8e0207 */
[----:B------:R-:W-:Y:S01]  /*2340*/  ULOP3.LUT UR4, UR10, 0x7ffffffc, URZ, 0xc0, !UPT ;  /* 0x7ffffffc0a047892 */ /* 0x000fe2000f8ec0ff */
[--C-:B------:R-:W-:Y:S02]  /*2350*/  IMAD R20, R4, UR9, R6.reuse ;  /* 0x0000000904147c24 */ /* 0x100fe4000f8e0206 */
[----:B------:R-:W-:Y:S01]  /*2360*/  IMAD R22, R5, UR9, R6 ;  /* 0x0000000905167c24 */ /* 0x000fe2000f8e0206 */
[----:B------:R-:W-:Y:S01]  /*2370*/  UIADD3 UR9, UPT, UPT, -UR4, URZ, URZ ;  /* 0x000000ff04097290 */ /* 0x000fe2000fffe1ff */
[--C-:B------:R-:W-:Y:S02]  /*2380*/  IMAD R16, R16, UR11, R3.reuse ;  /* 0x0000000b10107c24 */ /* 0x100fe4000f8e0203 */
[----:B------:R-:W-:-:S02]  /*2390*/  IMAD R18, R18, UR11, R3 ;  /* 0x0000000b12127c24 */ /* 0x000fc4000f8e0203 */
[--C-:B------:R-:W-:Y:S02]  /*23a0*/  IMAD R20, R20, UR11, R3.reuse ;  /* 0x0000000b14147c24 */ /* 0x100fe4000f8e0203 */
[----:B------:R-:W-:Y:S02]  /*23b0*/  IMAD R22, R22, UR11, R3 ;  /* 0x0000000b16167c24 */ /* 0x000fe4000f8e0203 */
[----:B------:R-:W-:Y:S01]  /*23c0*/  IMAD R49, R16, UR10, RZ ;  /* 0x0000000a10317c24 */ /* 0x000fe2000f8e02ff */
[----:B-1----:R-:W-:Y:S01]  /*23d0*/  UIADD3 UR5, UP0, UPT, UR6, 0x10, URZ ;  /* 0x0000001006057890 */ /* 0x002fe2000ff1e0ff */
[----:B------:R-:W-:Y:S02]  /*23e0*/  IMAD R44, R8, UR10, RZ ;  /* 0x0000000a082c7c24 */ /* 0x000fe4000f8e02ff */
[----:B------:R-:W-:Y:S01]  /*23f0*/  IMAD R9, R18, UR10, RZ ;  /* 0x0000000a12097c24 */ /* 0x000fe2000f8e02ff */
[----:B------:R-:W-:Y:S01]  /*2400*/  UIADD3.X UR8, UPT, UPT, URZ, UR7, URZ, UP0, !UPT ;  /* 0x00000007ff087290 */ /* 0x000fe200087fe4ff */
[----:B------:R-:W-:Y:S01]  /*2410*/  IMAD R45, R20, UR10, RZ ;  /* 0x0000000a142d7c24 */ /* 0x000fe2000f8e02ff */
[----:B------:R-:W0:Y:S01]  /*2420*/  LDCU.64 UR6, c[0x0][0x3d0] ;  /* 0x00007a00ff0677ac */ /* 0x000e220008000a00 */
[----:B------:R-:W-:-:S02]  /*2430*/  IMAD R47, R22, UR10, RZ ;  /* 0x0000000a162f7c24 */ /* 0x000fc4000f8e02ff */
[----:B------:R-:W-:Y:S01]  /*2440*/  IMAD.U32 R16, RZ, RZ, UR5 ;  /* 0x00000005ff107e24 */ /* 0x000fe2000f8e00ff */
[----:B------:R-:W-:-:S07]  /*2450*/  MOV R17, UR8 ;  /* 0x0000000800117c02 */ /* 0x000fce0008000f00 */
.L_x_874:
[----:B------:R-:W-:-:S05]  /*2460*/  IMAD.WIDE R34, R45, 0x8, R16 ;  /* 0x000000082d227825 */ /* 0x000fca00078e0210 */
[----:B------:R-:W2:Y:S01]  /*2470*/  LDG.E.64 R38, desc[UR16][R34.64+-0x10] ;  /* 0xfffff01022267981 */ /* 0x000ea2000c1e1b00 */
[----:B------:R-:W-:-:S05]  /*2480*/  IMAD.WIDE R22, R49, 0x8, R16 ;  /* 0x0000000831167825 */ /* 0x000fca00078e0210 */
[----:B------:R-:W3:Y:S01]  /*2490*/  LDG.E.64 R40, desc[UR16][R22.64+-0x10] ;  /* 0xfffff01016287981 */ /* 0x000ee2000c1e1b00 */
[----:B------:R-:W-:-:S05]  /*24a0*/  IMAD.WIDE R30, R9, 0x8, R16 ;  /* 0x00000008091e7825 */ /* 0x000fca00078e0210 */
[----:B-1----:R-:W4:Y:S01]  /*24b0*/  LDG.E.64 R36, desc[UR16][R30.64+-0x10] ;  /* 0xfffff0101e247981 */ /* 0x002f22000c1e1b00 */
[----:B------:R-:W-:-:S05]  /*24c0*/  IMAD.WIDE R24, R47, 0x8, R16 ;  /* 0x000000082f187825 */ /* 0x000fca00078e0210 */
[----:B------:R-:W5:Y:S01]  /*24d0*/  LDG.E.64 R18, desc[UR16][R24.64+-0x10] ;  /* 0xfffff01018127981 */ /* 0x000f62000c1e1b00 */
[----:B------:R-:W1:Y:S01]  /*24e0*/  I2F.F64 R26, R7 ;  /* 0x00000007001a7312 */ /* 0x000e620000201c00 */
[----:B0-----:R-:W-:-:S07]  /*24f0*/  UMOV UR5, UR7 ;  /* 0x0000000700057c82 */ /* 0x001fce0008000000 */
[----:B------:R-:W0:Y:S01]  /*2500*/  I2F.F64 R28, R5 ;  /* 0x00000005001c7312 */ /* 0x000e220000201c00 */
[----:B-1----:R-:W-:-:S07]  /*2510*/  DADD R26, R12, -R26 ;  /* 0x000000000c1a7229 */ /* 0x002fce000000081a */
[----:B------:R-:W1:Y:S01]  /*2520*/  I2F.F64 R32, R6 ;  /* 0x0000000600207312 */ /* 0x000e620000201c00 */
[----:B0-----:R-:W-:-:S07]  /*2530*/  DADD R28, -R10, R28 ;  /* 0x000000000a1c7229 */ /* 0x001fce000000011c */
[----:B------:R-:W0:Y:S01]  /*2540*/  I2F.F64 R20, R4 ;  /* 0x0000000400147312 */ /* 0x000e220000201c00 */
[----:B-1----:R-:W-:Y:S02]  /*2550*/  DADD R32, -R12, R32 ;  /* 0x000000000c207229 */ /* 0x002fe40000000120 */
[----:B0-----:R-:W-:Y:S02]  /*2560*/  DADD R20, R10, -R20 ;  /* 0x000000000a147229 */ /* 0x001fe40000000814 */
[----:B--2---:R-:W-:-:S04]  /*2570*/  DMUL R38, R26, R38 ;  /* 0x000000261a267228 */ /* 0x004fc80000000000 */
[----:B---3--:R-:W-:-:S04]  /*2580*/  DMUL R40, R32, R40 ;  /* 0x0000002820287228 */ /* 0x008fc80000000000 */
[----:B------:R-:W-:Y:S02]  /*2590*/  DMUL R38, R28, R38 ;  /* 0x000000261c267228 */ /* 0x000fe40000000000 */
[----:B----4-:R-:W-:-:S06]  /*25a0*/  DMUL R36, R32, R36 ;  /* 0x0000002420247228 */ /* 0x010fcc0000000000 */
[----:B------:R-:W-:Y:S02]  /*25b0*/  DFMA R38, R28, R40, R38 ;  /* 0x000000281c26722b */ /* 0x000fe40000000026 */
[----:B-----5:R-:W-:Y:S01]  /*25c0*/  DMUL R18, R26, R18 ;  /* 0x000000121a127228 */ /* 0x020fe20000000000 */
[----:B------:R-:W-:-:S05]  /*25d0*/  IMAD.U32 R40, RZ, RZ, UR5 ;  /* 0x00000005ff287e24 */ /* 0x000fca000f8e00ff */
[----:B------:R-:W-:-:S08]  /*25e0*/  DFMA R38, R20, R36, R38 ;  /* 0x000000241426722b */ /* 0x000fd00000000026 */
[----:B------:R-:W-:Y:S01]  /*25f0*/  DFMA R38, R20, R18, R38 ;  /* 0x000000121426722b */ /* 0x000fe20000000026 */
[----:B------:R-:W0:Y:S07]  /*2600*/  LDC.64 R18, c[0x0][0x3a8] ;  /* 0x0000ea00ff127b82 */ /* 0x000e2e0000000a00 */
[----:B------:R-:W-:Y:S02]  /*2610*/  DSETP.MAX.AND P1, P2, R38, UR6, PT ;  /* 0x0000000626007e2a */ /* 0x000fe4000ba2f000 */
[----:B------:R-:W-:-:S05]  /*2620*/  IMAD.MOV.U32 R36, RZ, RZ, R39 ;  /* 0x000000ffff247224 */ /* 0x000fca00078e0027 */
[----:B------:R-:W-:Y:S01]  /*2630*/  FSEL R37, R36, UR5, P1 ;  /* 0x0000000524257c08 */ /* 0x000fe20008800000 */
[----:B------:R-:W-:Y:S01]  /*2640*/  IMAD.MOV.U32 R36, RZ, RZ, R38 ;  /* 0x000000ffff247224 */ /* 0x000fe200078e0026 */
[----:B------:R-:W-:-:S04]  /*2650*/  UMOV UR5, UR6 ;  /* 0x0000000600057c82 */ /* 0x000fc80008000000 */
[----:B------:R-:W-:Y:S02]  /*2660*/  SEL R36, R36, UR5, P1 ;  /* 0x0000000524247c07 */ /* 0x000fe40008800000 */
[----:B------:R-:W-:Y:S02]  /*2670*/  @P2 LOP3.LUT R37, R40, 0x80000, RZ, 0xfc, !PT ;  /* 0x0008000028252812 */ /* 0x000fe400078efcff */
[----:B------:R-:W-:Y:S01]  /*2680*/  FSEL R50, R36, R38, !P0 ;  /* 0x0000002624327208 */ /* 0x000fe20004000000 */
[----:B0-----:R-:W-:Y:S01]  /*2690*/  IMAD.WIDE R18, R44, 0x8, R18 ;  /* 0x000000082c127825 */ /* 0x001fe200078e0212 */
[----:B------:R-:W-:-:S06]  /*26a0*/  FSEL R51, R37, R39, !P0 ;  /* 0x0000002725337208 */ /* 0x000fcc0004000000 */
[----:B------:R-:W-:-:S07]  /*26b0*/  DADD R50, RZ, R50 ;  /* 0x00000000ff327229 */ /* 0x000fce0000000032 */
[----:B------:R0:W-:Y:S04]  /*26c0*/  STG.E.64 desc[UR16][R18.64], R50 ;  /* 0x0000003212007986 */ /* 0x0001e8000c101b10 */
[----:B------:R-:W2:Y:S04]  /*26d0*/  LDG.E.64 R40, desc[UR16][R34.64+-0x8] ;  /* 0xfffff81022287981 */ /* 0x000ea8000c1e1b00 */
[----:B------:R-:W3:Y:S04]  /*26e0*/  LDG.E.64 R42, desc[UR16][R22.64+-0x8] ;  /* 0xfffff810162a7981 */ /* 0x000ee8000c1e1b00 */
[----:B------:R-:W4:Y:S04]  /*26f0*/  LDG.E.64 R38, desc[UR16][R30.64+-0x8] ;  /* 0xfffff8101e267981 */ /* 0x000f28000c1e1b00 */
[----:B------:R-:W5:Y:S01]  /*2700*/  LDG.E.64 R36, desc[UR16][R24.64+-0x8] ;  /* 0xfffff81018247981 */ /* 0x000f62000c1e1b00 */
[----:B------:R-:W-:Y:S01]  /*2710*/  UMOV UR5, UR7 ;  /* 0x0000000700057c82 */ /* 0x000fe20008000000 */
[----:B--2---:R-:W-:-:S02]  /*2720*/  DMUL R40, R26, R40 ;  /* 0x000000281a287228 */ /* 0x004fc40000000000 */
[----:B---3--:R-:W-:-:S06]  /*2730*/  DMUL R42, R32, R42 ;  /* 0x0000002a202a7228 */ /* 0x008fcc0000000000 */
[----:B------:R-:W-:Y:S02]  /*2740*/  DMUL R40, R28, R40 ;  /* 0x000000281c287228 */ /* 0x000fe40000000000 */
[----:B----4-:R-:W-:Y:S02]  /*2750*/  DMUL R38, R32, R38 ;  /* 0x0000002620267228 */ /* 0x010fe40000000000 */
[----:B-----5:R-:W-:-:S04]  /*2760*/  DMUL R36, R26, R36 ;  /* 0x000000241a247228 */ /* 0x020fc80000000000 */
[----:B------:R-:W-:-:S08]  /*2770*/  DFMA R40, R28, R42, R40 ;  /* 0x0000002a1c28722b */ /* 0x000fd00000000028 */
[----:B------:R-:W-:Y:S01]  /*2780*/  DFMA R38, R20, R38, R40 ;  /* 0x000000261426722b */ /* 0x000fe20000000028 */
[----:B------:R-:W-:-:S07]  /*2790*/  IMAD.U32 R40, RZ, RZ, UR5 ;  /* 0x00000005ff287e24 */ /* 0x000fce000f8e00ff */
[----:B------:R-:W-:-:S08]  /*27a0*/  DFMA R38, R20, R36, R38 ;  /* 0x000000241426722b */ /* 0x000fd00000000026 */
[----:B------:R-:W-:Y:S02]  /*27b0*/  DSETP.MAX.AND P1, P2, R38, UR6, PT ;  /* 0x0000000626007e2a */ /* 0x000fe4000ba2f000 */
[----:B------:R-:W-:-:S05]  /*27c0*/  IMAD.MOV.U32 R36, RZ, RZ, R39 ;  /* 0x000000ffff247224 */ /* 0x000fca00078e0027 */
[----:B------:R-:W-:Y:S01]  /*27d0*/  FSEL R37, R36, UR5, P1 ;  /* 0x0000000524257c08 */ /* 0x000fe20008800000 */
[----:B------:R-:W-:Y:S01]  /*27e0*/  UMOV UR5, UR6 ;  /* 0x0000000600057c82 */ /* 0x000fe20008000000 */
[----:B------:R-:W-:-:S04]  /*27f0*/  MOV R36, R38 ;  /* 0x0000002600247202 */ /* 0x000fc80000000f00 */
[----:B------:R-:W-:Y:S02]  /*2800*/  SEL R36, R36, UR5, P1 ;  /* 0x0000000524247c07 */ /* 0x000fe40008800000 */
[----:B------:R-:W-:Y:S02]  /*2810*/  @P2 LOP3.LUT R37, R40, 0x80000, RZ, 0xfc, !PT ;  /* 0x0008000028252812 */ /* 0x000fe400078efcff */
[----:B------:R-:W-:Y:S02]  /*2820*/  FSEL R36, R36, R38, !P0 ;  /* 0x0000002624247208 */ /* 0x000fe40004000000 */
[----:B------:R-:W-:-:S06]  /*2830*/  FSEL R37, R37, R39, !P0 ;  /* 0x0000002725257208 */ /* 0x000fcc0004000000 */
[----:B0-----:R-:W-:-:S07]  /*2840*/  DADD R50, RZ, R36 ;  /* 0x00000000ff327229 */ /* 0x001fce0000000024 */
        /* <DEDUP_REMOVED lines=18> */
[----:B------:R-:W-:Y:S01]  /*2970*/  IMAD.MOV.U32 R36, RZ, RZ, R38 ;  /* 0x000000ffff247224 */ /* 0x000fe200078e0026 */
[----:B------:R-:W-:-:S04]  /*2980*/  UMOV UR5, UR6 ;  /* 0x0000000600057c82 */ /* 0x000fc80008000000 */
[----:B------:R-:W-:Y:S02]  /*2990*/  SEL R36, R36, UR5, P1 ;  /* 0x0000000524247c07 */ /* 0x000fe40008800000 */
[----:B------:R-:W-:Y:S02]  /*29a0*/  @P2 LOP3.LUT R37, R40, 0x80000, RZ, 0xfc, !PT ;  /* 0x0008000028252812 */ /* 0x000fe400078efcff */
[----:B------:R-:W-:Y:S02]  /*29b0*/  FSEL R36, R36, R38, !P0 ;  /* 0x0000002624247208 */ /* 0x000fe40004000000 */
        /* <DEDUP_REMOVED lines=8> */
[----:B------:R-:W-:Y:S01]  /*2a40*/  UIADD3 UR9, UPT, UPT, UR9, 0x4, URZ ;  /* 0x0000000409097890 */ /* 0x000fe2000fffe0ff */
[----:B------:R-:W-:-:S02]  /*2a50*/  VIADD R49, R49, 0x4 ;  /* 0x0000000431317836 */ /* 0x000fc40000000000 */
[----:B------:R-:W-:Y:S01]  /*2a60*/  VIADD R9, R9, 0x4 ;  /* 0x0000000409097836 */ /* 0x000fe20000000000 */
[----:B------:R-:W-:Y:S01]  /*2a70*/  UISETP.NE.AND UP0, UPT, UR9, URZ, UPT ;  /* 0x000000ff0900728c */ /* 0x000fe2000bf05270 */
[----:B------:R-:W-:Y:S02]  /*2a80*/  VIADD R45, R45, 0x4 ;  /* 0x000000042d2d7836 */ /* 0x000fe40000000000 */
[----:B------:R-:W-:Y:S02]  /*2a90*/  VIADD R47, R47, 0x4 ;  /* 0x000000042f2f7836 */ /* 0x000fe40000000000 */
[----:B------:R-:W-:Y:S01]  /*2aa0*/  VIADD R44, R44, 0x4 ;  /* 0x000000042c2c7836 */ /* 0x000fe20000000000 */
[----:B--2---:R-:W-:Y:S02]  /*2ab0*/  DMUL R38, R26, R34 ;  /* 0x000000221a267228 */ /* 0x004fe40000000000 */
[----:B---3--:R-:W-:Y:S01]  /*2ac0*/  DMUL R40, R32, R22 ;  /* 0x0000001620287228 */ /* 0x008fe20000000000 */
[----:B------:R-:W-:-:S05]  /*2ad0*/  IMAD.U32 R22, RZ, RZ, UR5 ;  /* 0x00000005ff167e24 */ /* 0x000fca000f8e00ff */
[----:B------:R-:W-:Y:S02]  /*2ae0*/  DMUL R38, R28, R38 ;  /* 0x000000261c267228 */ /* 0x000fe40000000000 */
[----:B----4-:R-:W-:Y:S02]  /*2af0*/  DMUL R32, R32, R30 ;  /* 0x0000001e20207228 */ /* 0x010fe40000000000 */
[----:B-----5:R-:W-:-:S04]  /*2b00*/  DMUL R26, R26, R24 ;  /* 0x000000181a1a7228 */ /* 0x020fc80000000000 */
[----:B------:R-:W-:-:S08]  /*2b10*/  DFMA R38, R28, R40, R38 ;  /* 0x000000281c26722b */ /* 0x000fd00000000026 */
[----:B------:R-:W-:-:S08]  /*2b20*/  DFMA R32, R20, R32, R38 ;  /* 0x000000201420722b */ /* 0x000fd00000000026 */
        /* <DEDUP_REMOVED lines=10> */
[----:B------:R-:W-:-:S07]  /*2bd0*/  DADD R20, RZ, R20 ;  /* 0x00000000ff147229 */ /* 0x000fce0000000014 */
[----:B------:R1:W-:Y:S01]  /*2be0*/  STG.E.64 desc[UR16][R18.64+0x18], R20 ;  /* 0x0000181412007986 */ /* 0x0003e2000c101b10 */
[----:B------:R-:W-:Y:S05]  /*2bf0*/  BRA.U UP0, `(.L_x_874) ;  /* 0xfffffff900187547 */ /* 0x000fea000b83ffff */
.L_x_873:
[----:B------:R-:W2:Y:S02]  /*2c00*/  LDC R40, c[0x0][0x3c8] ;  /* 0x0000f200ff287b82 */ /* 0x000ea40000000800 */
[----:B--2---:R-:W-:-:S04]  /*2c10*/  LOP3.LUT R16, R40, 0x3, RZ, 0xc0, !PT ;  /* 0x0000000328107812 */ /* 0x004fc800078ec0ff */
[----:B------:R-:W-:-:S13]  /*2c20*/  ISETP.NE.AND P0, PT, R16, RZ, PT ;  /* 0x000000ff1000720c */ /* 0x000fda0003f05270 */
[----:B------:R-:W-:Y:S05]  /*2c30*/  @!P0 BRA `(.L_x_872) ;  /* 0x0000000800508947 */ /* 0x000fea0003800000 */
[----:B------:R-:W-:Y:S01]  /*2c40*/  ISETP.NE.AND P1, PT, R16, 0x1, PT ;  /* 0x000000011000780c */ /* 0x000fe20003f25270 */
[----:B------:R-:W2:Y:S01]  /*2c50*/  LDCU UR8, c[0x0][0x3cc] ;  /* 0x00007980ff0877ac */ /* 0x000ea20008000800 */
[----:B------:R-:W-:-:S04]  /*2c60*/  LOP3.LUT R9, R40, 0x1, RZ, 0xc0, !PT ;  /* 0x0000000128097812 */ /* 0x000fc800078ec0ff */
[----:B------:R-:W-:-:S07]  /*2c70*/  ISETP.NE.U32.AND P0, PT, R9, 0x1, PT ;  /* 0x000000010900780c */ /* 0x000fce0003f05070 */
[----:B------:R-:W-:Y:S06]  /*2c80*/  @!P1 BRA `(.L_x_875) ;  /* 0x0000000400549947 */ /* 0x000fec0003800000 */
[----:B------:R-:W3:Y:S01]  /*2c90*/  LDCU UR5, c[0x0][0x3c0] ;  /* 0x00007800ff0577ac */ /* 0x000ee20008000800 */
[----:B-1----:R-:W1:Y:S01]  /*2ca0*/  LDC.64 R18, c[0x0][0x3a0] ;  /* 0x0000e800ff127b82 */ /* 0x002e620000000a00 */
[----:B--2---:R-:W-:Y:S02]  /*2cb0*/  IMAD R41, R40, UR8, RZ ;  /* 0x0000000828297c24 */ /* 0x004fe4000f8e02ff */
[----:B------:R-:W-:-:S05]  /*2cc0*/  IMAD R9, R3, R40, UR4 ;  /* 0x0000000403097e24 */ /* 0x000fca000f8e0228 */
[----:B------:R-:W2:Y:S01]  /*2cd0*/  LDC.64 R24, c[0x0][0x3a0] ;  /* 0x0000e800ff187b82 */ /* 0x000ea20000000a00 */
[-C--:B------:R-:W-:Y:S01]  /*2ce0*/  IMAD R22, R6, R41.reuse, RZ ;  /* 0x0000002906167224 */ /* 0x080fe200078e02ff */
[----:B------:R-:W4:Y:S01]  /*2cf0*/  I2F.F64 R28, R7 ;  /* 0x00000007001c7312 */ /* 0x000f220000201c00 */
[----:B------:R-:W-:Y:S01]  /*2d00*/  IMAD R20, R7, R41, RZ ;  /* 0x0000002907147224 */ /* 0x000fe200078e02ff */
[----:B------:R-:W5:Y:S02]  /*2d10*/  LDCU.64 UR6, c[0x0][0x3d0] ;  /* 0x00007a00ff0677ac */ /* 0x000f640008000a00 */
[----:B------:R-:W-:Y:S01]  /*2d20*/  IADD3 R16, PT, PT, R22, R9, RZ ;  /* 0x0000000916107210 */ /* 0x000fe20007ffe0ff */
[----:B------:R-:W-:Y:S02]  /*2d30*/  IMAD.IADD R20, R20, 0x1, R9 ;  /* 0x0000000114147824 */ /* 0x000fe400078e0209 */
[----:B---3--:R-:W-:-:S04]  /*2d40*/  IMAD R23, R41, UR5, RZ ;  /* 0x0000000529177c24 */ /* 0x008fc8000f8e02ff */
[----:B------:R-:W-:-:S04]  /*2d50*/  IMAD R21, R4, R23, RZ ;  /* 0x0000001704157224 */ /* 0x000fc800078e02ff */
[C---:B------:R-:W-:Y:S02]  /*2d60*/  IMAD.IADD R17, R21.reuse, 0x1, R16 ;  /* 0x0000000115117824 */ /* 0x040fe400078e0210 */
[----:B------:R-:W-:Y:S02]  /*2d70*/  IMAD.IADD R21, R21, 0x1, R20 ;  /* 0x0000000115157824 */ /* 0x000fe400078e0214 */
[----:B-1----:R-:W-:-:S05]  /*2d80*/  IMAD.WIDE R16, R17, 0x8, R18 ;  /* 0x0000000811107825 */ /* 0x002fca00078e0212 */
[----:B------:R-:W3:Y:S01]  /*2d90*/  LDG.E.64 R38, desc[UR16][R16.64] ;  /* 0x0000001010267981 */ /* 0x000ee2000c1e1b00 */
[----:B------:R-:W-:-:S04]  /*2da0*/  IMAD.WIDE R18, R21, 0x8, R18 ;  /* 0x0000000815127825 */ /* 0x000fc800078e0212 */
[----:B------:R-:W-:Y:S01]  /*2db0*/  IMAD R23, R5, R23, RZ ;  /* 0x0000001705177224 */ /* 0x000fe200078e02ff */
[----:B------:R-:W3:Y:S01]  /*2dc0*/  LDG.E.64 R34, desc[UR16][R18.64] ;  /* 0x0000001012227981 */ /* 0x000ee2000c1e1b00 */
[----:B------:R-:W-:Y:S02]  /*2dd0*/  IMAD.IADD R22, R22, 0x1, R9 ;  /* 0x0000000116167824 */ /* 0x000fe400078e0209 */
[----:B------:R-:W-:-:S03]  /*2de0*/  IMAD.IADD R21, R23, 0x1, R20 ;  /* 0x0000000117157824 */ /* 0x000fc600078e0214 */
[----:B------:R-:W-:Y:S01]  /*2df0*/  IADD3 R27, PT, PT, R23, R22, RZ ;  /* 0x00000016171b7210 */ /* 0x000fe20007ffe0ff */
[----:B--2---:R-:W-:-:S05]  /*2e00*/  IMAD.WIDE R20, R21, 0x8, R24 ;  /* 0x0000000815147825 */ /* 0x004fca00078e0218 */
[----:B------:R-:W2:Y:S01]  /*2e10*/  LDG.E.64 R22, desc[UR16][R20.64] ;  /* 0x0000001014167981 */ /* 0x000ea2000c1e1b00 */
[----:B------:R-:W-:-:S05]  /*2e20*/  IMAD.WIDE R24, R27, 0x8, R24 ;  /* 0x000000081b187825 */ /* 0x000fca00078e0218 */
[----:B------:R-:W2:Y:S01]  /*2e30*/  LDG.E.64 R26, desc[UR16][R24.64] ;  /* 0x00000010181a7981 */ /* 0x000ea2000c1e1b00 */
[----:B------:R-:W1:Y:S01]  /*2e40*/  I2F.F64 R30, R5 ;  /* 0x00000005001e7312 */ /* 0x000e620000201c00 */
[----:B----4-:R-:W-:Y:S01]  /*2e50*/  DADD R28, R12, -R28 ;  /* 0x000000000c1c7229 */ /* 0x010fe2000000081c */
[----:B-----5:R-:W-:-:S06]  /*2e60*/  UMOV UR5, UR7 ;  /* 0x0000000700057c82 */ /* 0x020fcc0008000000 */
[----:B------:R-:W4:Y:S01]  /*2e70*/  I2F.F64 R32, R6 ;  /* 0x0000000600207312 */ /* 0x000f220000201c00 */
[----:B-1----:R-:W-:-:S07]  /*2e80*/  DADD R30, -R10, R30 ;  /* 0x000000000a1e7229 */ /* 0x002fce000000011e */
[----:B------:R-:W1:Y:S01]  /*2e90*/  I2F.F64 R36, R4 ;  /* 0x0000000400247312 */ /* 0x000e620000201c00 */
[----:B----4-:R-:W-:Y:S02]  /*2ea0*/  DADD R32, -R12, R32 ;  /* 0x000000000c207229 */ /* 0x010fe40000000120 */
[----:B-1----:R-:W-:Y:S02]  /*2eb0*/  DADD R36, R10, -R36 ;  /* 0x000000000a247229 */ /* 0x002fe40000000824 */
[----:B---3--:R-:W-:-:S04]  /*2ec0*/  DMUL R38, R28, R38 ;  /* 0x000000261c267228 */ /* 0x008fc80000000000 */
[----:B------:R-:W-:-:S04]  /*2ed0*/  DMUL R34, R32, R34 ;  /* 0x0000002220227228 */ /* 0x000fc80000000000 */
[----:B------:R-:W-:-:S08]  /*2ee0*/  DMUL R38, R30, R38 ;  /* 0x000000261e267228 */ /* 0x000fd00000000000 */
[----:B------:R-:W-:Y:S02]  /*2ef0*/  DFMA R34, R30, R34, R38 ;  /* 0x000000221e22722b */ /* 0x000fe40000000026 */
[----:B--2---:R-:W-:Y:S01]  /*2f00*/  DMUL R22, R32, R22 ;  /* 0x0000001620167228 */ /* 0x004fe20000000000 */
[----:B------:R-:W-:Y:S01]  /*2f10*/  IMAD.U32 R38, RZ, RZ, UR5 ;  /* 0x00000005ff267e24 */ /* 0x000fe2000f8e00ff */
[----:B------:R-:W-:-:S06]  /*2f20*/  DMUL R26, R28, R26 ;  /* 0x0000001a1c1a7228 */ /* 0x000fcc0000000000 */
[----:B------:R-:W-:-:S08]  /*2f30*/  DFMA R22, R36, R22, R34 ;  /* 0x000000162416722b */ /* 0x000fd00000000022 */
[----:B------:R-:W-:Y:S02]  /*2f40*/  DFMA R26, R36, R26, R22 ;  /* 0x0000001a241a722b */ /* 0x000fe40000000016 */
[----:B------:R-:W1:Y:S06]  /*2f50*/  LDC.64 R22, c[0x0][0x3a8] ;  /* 0x0000ea00ff167b82 */ /* 0x000e6c0000000a00 */
[----:B------:R-:W-:Y:S02]  /*2f60*/  DSETP.MAX.AND P1, P2, R26, UR6, PT ;  /* 0x000000061a007e2a */ /* 0x000fe4000ba2f000 */
[----:B------:R-:W-:-:S05]  /*2f70*/  IMAD.MOV.U32 R34, RZ, RZ, R27 ;  /* 0x000000ffff227224 */ /* 0x000fca00078e001b */
[----:B------:R-:W-:Y:S01]  /*2f80*/  FSEL R35, R34, UR5, P1 ;  /* 0x0000000522237c08 */ /* 0x000fe20008800000 */
[----:B------:R-:W-:Y:S01]  /*2f90*/  IMAD.MOV.U32 R34, RZ, RZ, R26 ;  /* 0x000000ffff227224 */ /* 0x000fe200078e001a */
[----:B------:R-:W-:-:S04]  /*2fa0*/  UMOV UR5, UR6 ;  /* 0x0000000600057c82 */ /* 0x000fc80008000000 */
[----:B------:R-:W-:Y:S02]  /*2fb0*/  SEL R34, R34, UR5, P1 ;  /* 0x0000000522227c07 */ /* 0x000fe40008800000 */
[----:B------:R-:W-:Y:S01]  /*2fc0*/  @P2 LOP3.LUT R35, R38, 0x80000, RZ, 0xfc, !PT ;  /* 0x0008000026232812 */ /* 0x000fe200078efcff */
[----:B------:R-:W-:Y:S01]  /*2fd0*/  IMAD R38, R0, R41, RZ ;  /* 0x0000002900267224 */ /* 0x000fe200078e02ff */
[----:B------:R-:W-:-:S03]  /*2fe0*/  ISETP.GE.AND P1, PT, R3, R2, PT ;  /* 0x000000020300720c */ /* 0x000fc60003f26270 */
[----:B------:R-:W-:Y:S01]  /*2ff0*/  IMAD.IADD R9, R38, 0x1, R9 ;  /* 0x0000000126097824 */ /* 0x000fe200078e0209 */
[----:B------:R-:W-:Y:S02]  /*3000*/  FSEL R26, R34, R26, !P1 ;  /* 0x0000001a221a7208 */ /* 0x000fe40004800000 */
[----:B------:R-:W-:Y:S01]  /*3010*/  FSEL R27, R35, R27, !P1 ;  /* 0x0000001b231b7208 */ /* 0x000fe20004800000 */
[----:B-1----:R-:W-:-:S05]  /*3020*/  IMAD.WIDE R22, R9, 0x8, R22 ;  /* 0x0000000809167825 */ /* 0x002fca00078e0216 */
[----:B------:R-:W-:-:S07]  /*3030*/  DADD R26, RZ, R26 ;  /* 0x00000000ff1a7229 */ /* 0x000fce000000001a */
[----:B------:R3:W-:Y:S04]  /*3040*/  STG.E.64 desc[UR16][R22.64], R26 ;  /* 0x0000001a16007986 */ /* 0x0007e8000c101b10 */
[----:B------:R-:W2:Y:S04]  /*3050*/  LDG.E.64 R16, desc[UR16][R16.64+0x8] ;  /* 0x0000081010107981 */ /* 0x000ea8000c1e1b00 */
[----:B------:R-:W4:Y:S04]  /*3060*/  LDG.E.64 R18, desc[UR16][R18.64+0x8] ;  /* 0x0000081012127981 */ /* 0x000f28000c1e1b00 */
[----:B------:R-:W5:Y:S04]  /*3070*/  LDG.E.64 R20, desc[UR16][R20.64+0x8] ;  /* 0x0000081014147981 */ /* 0x000f68000c1e1b00 */
[----:B------:R-:W3:Y:S01]  /*3080*/  LDG.E.64 R24, desc[UR16][R24.64+0x8] ;  /* 0x0000081018187981 */ /* 0x000ee2000c1e1b00 */
[----:B------:R-:W-:Y:S01]  /*3090*/  UMOV UR5, UR7 ;  /* 0x0000000700057c82 */ /* 0x000fe20008000000 */
[----:B------:R-:W-:Y:S01]  /*30a0*/  UIADD3 UR4, UPT, UPT, UR4, 0x2, URZ ;  /* 0x0000000204047890 */ /* 0x000fe2000fffe0ff */
[----:B--2---:R-:W-:-:S02]  /*30b0*/  DMUL R38, R28, R16 ;  /* 0x000000101c267228 */ /* 0x004fc40000000000 */
[----:B----4-:R-:W-:Y:S01]  /*30c0*/  DMUL R34, R32, R18 ;  /* 0x0000001220227228 */ /* 0x010fe20000000000 */
[----:B------:R-:W-:-:S05]  /*30d0*/  IMAD.U32 R18, RZ, RZ, UR5 ;  /* 0x00000005ff127e24 */ /* 0x000fca000f8e00ff */
[----:B------:R-:W-:Y:S02]  /*30e0*/  DMUL R38, R30, R38 ;  /* 0x000000261e267228 */ /* 0x000fe40000000000 */
[----:B-----5:R-:W-:Y:S02]  /*30f0*/  DMUL R32, R32, R20 ;  /* 0x0000001420207228 */ /* 0x020fe40000000000 */
[----:B---3--:R-:W-:-:S04]  /*3100*/  DMUL R28, R28, R24 ;  /* 0x000000181c1c7228 */ /* 0x008fc80000000000 */
[----:B------:R-:W-:-:S08]  /*3110*/  DFMA R34, R30, R34, R38 ;  /* 0x000000221e22722b */ /* 0x000fd00000000026 */
[----:B------:R-:W-:-:S08]  /*3120*/  DFMA R32, R36, R32, R34 ;  /* 0x000000202420722b */ /* 0x000fd00000000022 */
[----:B------:R-:W-:-:S08]  /*3130*/  DFMA R28, R36, R28, R32 ;  /* 0x0000001c241c722b */ /* 0x000fd00000000020 */
[----:B------:R-:W-:Y:S02]  /*3140*/  DSETP.MAX.AND P2, P3, R28, UR6, PT ;  /* 0x000000061c007e2a */ /* 0x000fe4000bb4f000 */
[----:B------:R-:W-:-:S04]  /*3150*/  MOV R9, R29 ;  /* 0x0000001d00097202 */ /* 0x000fc80000000f00 */
[----:B------:R-:W-:Y:S01]  /*3160*/  FSEL R17, R9, UR5, P2 ;  /* 0x0000000509117c08 */ /* 0x000fe20009000000 */
[----:B------:R-:W-:-:S05]  /*3170*/  IMAD.MOV.U32 R9, RZ, RZ, R28 ;  /* 0x000000ffff097224 */ /* 0x000fca00078e001c */
[----:B------:R-:W-:Y:S02]  /*3180*/  SEL R16, R9, UR6, P2 ;  /* 0x0000000609107c07 */ /* 0x000fe40009000000 */
[----:B------:R-:W-:Y:S02]  /*3190*/  @P3 LOP3.LUT R17, R18, 0x80000, RZ, 0xfc, !PT ;  /* 0x0008000012113812 */ /* 0x000fe400078efcff */
[----:B------:R-:W-:Y:S02]  /*31a0*/  FSEL R16, R16, R28, !P1 ;  /* 0x0000001c10107208 */ /* 0x000fe40004800000 */
[----:B------:R-:W-:-:S06]  /*31b0*/  FSEL R17, R17, R29, !P1 ;  /* 0x0000001d11117208 */ /* 0x000fcc0004800000 */
[----:B------:R-:W-:-:S07]  /*31c0*/  DADD R16, RZ, R16 ;  /* 0x00000000ff107229 */ /* 0x000fce0000000010 */
[----:B------:R3:W-:Y:S04]  /*31d0*/  STG.E.64 desc[UR16][R22.64+0x8], R16 ;  /* 0x0000081016007986 */ /* 0x0007e8000c101b10 */
.L_x_875:
[----:B------:R-:W-:Y:S05]  /*31e0*/  @P0 BRA `(.L_x_872) ;  /* 0x0000000000e40947 */ /* 0x000fea0003800000 */
[----:B------:R-:W4:Y:S01]  /*31f0*/  LDCU UR5, c[0x0][0x3c0] ;  /* 0x00007800ff0577ac */ /* 0x000f220008000800 */
[----:B-1----:R-:W1:Y:S01]  /*3200*/  LDC.64 R18, c[0x0][0x3a0] ;  /* 0x0000e800ff127b82 */ /* 0x002e620000000a00 */
[----:B--2---:R-:W-:Y:S02]  /*3210*/  IMAD R9, R40, UR8, RZ ;  /* 0x0000000828097c24 */ /* 0x004fe4000f8e02ff */
[----:B------:R-:W-:Y:S02]  /*3220*/  IMAD R40, R3, R40, UR4 ;  /* 0x0000000403287e24 */ /* 0x000fe4000f8e0228 */
[----:B---3--:R-:W-:-:S04]  /*3230*/  IMAD R17, R6, R9, RZ ;  /* 0x0000000906117224 */ /* 0x008fc800078e02ff */
[----:B------:R-:W-:Y:S02]  /*3240*/  IMAD.IADD R20, R17, 0x1, R40 ;  /* 0x0000000111147824 */ /* 0x000fe400078e0228 */
[----:B------:R-:W-:-:S04]  /*3250*/  IMAD R17, R7, R9, RZ ;  /* 0x0000000907117224 */ /* 0x000fc800078e02ff */
[----:B------:R-:W-:Y:S02]  /*3260*/  IMAD.IADD R16, R17, 0x1, R40 ;  /* 0x0000000111107824 */ /* 0x000fe400078e0228 */
[----:B----4-:R-:W-:Y:S01]  /*3270*/  IMAD R21, R9, UR5, RZ ;  /* 0x0000000509157c24 */ /* 0x010fe2000f8e02ff */
[----:B------:R-:W2:Y:S01]  /*3280*/  I2F.F64 R28, R6 ;  /* 0x00000006001c7312 */ /* 0x000ea20000201c00 */
[----:B------:R-:W3:Y:S02]  /*3290*/  LDCU.64 UR4, c[0x0][0x3d0] ;  /* 0x00007a00ff0477ac */ /* 0x000ee40008000a00 */
[----:B------:R-:W-:-:S04]  /*32a0*/  IMAD R23, R4, R21, RZ ;  /* 0x0000001504177224 */ /* 0x000fc800078e02ff */
[C---:B------:R-:W-:Y:S01]  /*32b0*/  IMAD.IADD R25, R23.reuse, 0x1, R20 ;  /* 0x0000000117197824 */ /* 0x040fe200078e0214 */
[----:B------:R-:W-:-:S03]  /*32c0*/  IADD3 R23, PT, PT, R23, R16, RZ ;  /* 0x0000001017177210 */ /* 0x000fc60007ffe0ff */
[----:B-1----:R-:W-:-:S04]  /*32d0*/  IMAD.WIDE R24, R25, 0x8, R18 ;  /* 0x0000000819187825 */ /* 0x002fc800078e0212 */
[----:B------:R-:W-:Y:S02]  /*32e0*/  IMAD R21, R5, R21, RZ ;  /* 0x0000001505157224 */ /* 0x000fe400078e02ff */
[----:B------:R-:W4:Y:S01]  /*32f0*/  LDG.E.64 R24, desc[UR16][R24.64] ;  /* 0x0000001018187981 */ /* 0x000f22000c1e1b00 */
[----:B------:R-:W-:-:S04]  /*3300*/  IMAD.WIDE R22, R23, 0x8, R18 ;  /* 0x0000000817167825 */ /* 0x000fc800078e0212 */
[C---:B------:R-:W-:Y:S02]  /*3310*/  IMAD.IADD R17, R21.reuse, 0x1, R16 ;  /* 0x0000000115117824 */ /* 0x040fe400078e0210 */
[----:B------:R-:W5:Y:S01]  /*3320*/  LDG.E.64 R22, desc[UR16][R22.64] ;  /* 0x0000001016167981 */ /* 0x000f62000c1e1b00 */
[----:B------:R-:W-:Y:S02]  /*3330*/  IMAD.IADD R21, R21, 0x1, R20 ;  /* 0x0000000115157824 */ /* 0x000fe400078e0214 */
[----:B------:R-:W-:-:S04]  /*3340*/  IMAD.WIDE R16, R17, 0x8, R18 ;  /* 0x0000000811107825 */ /* 0x000fc800078e0212 */
[----:B------:R-:W-:Y:S02]  /*3350*/  IMAD.WIDE R20, R21, 0x8, R18 ;  /* 0x0000000815147825 */ /* 0x000fe400078e0212 */
[----:B------:R-:W5:Y:S04]  /*3360*/  LDG.E.64 R16, desc[UR16][R16.64] ;  /* 0x0000001010107981 */ /* 0x000f68000c1e1b00 */
[----:B------:R-:W5:Y:S01]  /*3370*/  LDG.E.64 R20, desc[UR16][R20.64] ;  /* 0x0000001014147981 */ /* 0x000f62000c1e1b00 */
[----:B------:R-:W1:Y:S01]  /*3380*/  I2F.F64 R18, R7 ;  /* 0x0000000700127312 */ /* 0x000e620000201c00 */
[----:B--2---:R-:W-:Y:S01]  /*3390*/  DADD R30, -R12, R28 ;  /* 0x000000000c1e7229 */ /* 0x004fe2000000011c */
[----:B---3--:R-:W-:Y:S01]  /*33a0*/  UMOV UR6, UR5 ;  /* 0x0000000500067c82 */ /* 0x008fe20008000000 */
[----:B------:R-:W-:-:S05]  /*33b0*/  IMAD R9, R0, R9, RZ ;  /* 0x0000000900097224 */ /* 0x000fca00078e02ff */
[----:B------:R-:W2:Y:S01]  /*33c0*/  I2F.F64 R26, R5 ;  /* 0x00000005001a7312 */ /* 0x000ea20000201c00 */
[----:B-1----:R-:W-:-:S07]  /*33d0*/  DADD R18, R12, -R18 ;  /* 0x000000000c127229 */ /* 0x002fce0000000812 */
[----:B------:R-:W1:Y:S01]  /*33e0*/  I2F.F64 R28, R4 ;  /* 0x00000004001c7312 */ /* 0x000e620000201c00 */
[C---:B--2---:R-:W-:Y:S02]  /*33f0*/  DADD R26, -R10.reuse, R26 ;  /* 0x000000000a1a7229 */ /* 0x044fe4000000011a */
[----:B-1----:R-:W-:Y:S02]  /*3400*/  DADD R28, R10, -R28 ;  /* 0x000000000a1c7229 */ /* 0x002fe4000000081c */
[----:B----4-:R-:W-:Y:S02]  /*3410*/  DMUL R24, R18, R24 ;  /* 0x0000001812187228 */ /* 0x010fe40000000000 */
[----:B-----5:R-:W-:-:S06]  /*3420*/  DMUL R22, R30, R22 ;  /* 0x000000161e167228 */ /* 0x020fcc0000000000 */
[----:B------:R-:W-:Y:S02]  /*3430*/  DMUL R24, R26, R24 ;  /* 0x000000181a187228 */ /* 0x000fe40000000000 */
[----:B------:R-:W-:-:S06]  /*3440*/  DMUL R16, R30, R16 ;  /* 0x000000101e107228 */ /* 0x000fcc0000000000 */
[----:B------:R-:W-:Y:S02]  /*3450*/  DFMA R22, R26, R22, R24 ;  /* 0x000000161a16722b */ /* 0x000fe40000000018 */
[----:B------:R-:W-:-:S06]  /*3460*/  DMUL R20, R18, R20 ;  /* 0x0000001412147228 */ /* 0x000fcc0000000000 */
[----:B------:R-:W-:Y:S01]  /*3470*/  DFMA R16, R28, R16, R22 ;  /* 0x000000101c10722b */ /* 0x000fe20000000016 */
[----:B------:R-:W-:-:S07]  /*3480*/  IMAD.U32 R22, RZ, RZ, UR6 ;  /* 0x00000006ff167e24 */ /* 0x000fce000f8e00ff */
[----:B------:R-:W-:Y:S01]  /*3490*/  DFMA R16, R28, R20, R16 ;  /* 0x000000141c10722b */ /* 0x000fe20000000010 */
[----:B------:R-:W1:Y:S07]  /*34a0*/  LDC.64 R20, c[0x0][0x3a8] ;  /* 0x0000ea00ff147b82 */ /* 0x000e6e0000000a00 */
[----:B------:R-:W-:Y:S02]  /*34b0*/  DSETP.MAX.AND P0, P1, R16, UR4, PT ;  /* 0x0000000410007e2a */ /* 0x000fe4000b90f000 */
[----:B------:R-:W-:-:S05]  /*34c0*/  IMAD.MOV.U32 R18, RZ, RZ, R17 ;  /* 0x000000ffff127224 */ /* 0x000fca00078e0011 */
[----:B------:R-:W-:Y:S02]  /*34d0*/  FSEL R19, R18, UR6, P0 ;  /* 0x0000000612137c08 */ /* 0x000fe40008000000 */
[----:B------:R-:W-:-:S04]  /*34e0*/  MOV R18, R16 ;  /* 0x0000001000127202 */ /* 0x000fc80000000f00 */
[----:B------:R-:W-:Y:S02]  /*34f0*/  SEL R18, R18, UR4, P0 ;  /* 0x0000000412127c07 */ /* 0x000fe40008000000 */
[----:B------:R-:W-:Y:S02]  /*3500*/  @P1 LOP3.LUT R19, R22, 0x80000, RZ, 0xfc, !PT ;  /* 0x0008000016131812 */ /* 0x000fe400078efcff */
[----:B------:R-:W-:-:S04]  /*3510*/  ISETP.GE.AND P0, PT, R3, R2, PT ;  /* 0x000000020300720c */ /* 0x000fc80003f06270 */
[----:B------:R-:W-:Y:S02]  /*3520*/  FSEL R18, R18, R16, !P0 ;  /* 0x0000001012127208 */ /* 0x000fe40004000000 */
[----:B------:R-:W-:Y:S01]  /*3530*/  FSEL R19, R19, R17, !P0 ;  /* 0x0000001113137208 */ /* 0x000fe20004000000 */
[----:B------:R-:W-:-:S04]  /*3540*/  IMAD.IADD R17, R9, 0x1, R40 ;  /* 0x0000000109117824 */ /* 0x000fc800078e0228 */
[----:B-1----:R-:W-:Y:S01]  /*3550*/  IMAD.WIDE R16, R17, 0x8, R20 ;  /* 0x0000000811107825 */ /* 0x002fe200078e0214 */
[----:B------:R-:W-:-:S07]  /*3560*/  DADD R18, RZ, R18 ;  /* 0x00000000ff127229 */ /* 0x000fce0000000012 */
[----:B------:R4:W-:Y:S04]  /*3570*/  STG.E.64 desc[UR16][R16.64], R18 ;  /* 0x0000001210007986 */ /* 0x0009e8000c101b10 */
.L_x_872:
[----:B------:R-:W5:Y:S01]  /*3580*/  LDCU UR5, c[0x0][0x3cc] ;  /* 0x00007980ff0577ac */ /* 0x000f620008000800 */
[----:B-1--4-:R-:W1:Y:S01]  /*3590*/  LDC.64 R18, c[0x0][0x3b0] ;  /* 0x0000ec00ff127b82 */ /* 0x012e620000000a00 */
[----:B------:R-:W4:Y:S01]  /*35a0*/  LDCU UR4, c[0x0][0x3c0] ;  /* 0x00007800ff0477ac */ /* 0x000f220008000800 */
[--C-:B-----5:R-:W-:Y:S02]  /*35b0*/  IMAD R20, R6, UR5, R3.reuse ;  /* 0x0000000506147c24 */ /* 0x120fe4000f8e0203 */
[----:B------:R-:W-:Y:S01]  /*35c0*/  IMAD R9, R7, UR5, R3 ;  /* 0x0000000507097c24 */ /* 0x000fe2000f8e0203 */
[----:B----4-:R-:W-:-:S06]  /*35d0*/  UIMAD UR4, UR5, UR4, URZ ;  /* 0x00000004050472a4 */ /* 0x010fcc000f8e02ff */
[C---:B------:R-:W-:Y:S02]  /*35e0*/  IMAD R25, R4.reuse, UR4, R20 ;  /* 0x0000000404197c24 */ /* 0x040fe4000f8e0214 */
[----:B---3--:R-:W-:Y:S02]  /*35f0*/  IMAD R23, R4, UR4, R9 ;  /* 0x0000000404177c24 */ /* 0x008fe4000f8e0209 */
[----:B-1----:R-:W-:-:S04]  /*3600*/  IMAD.WIDE R24, R25, 0x8, R18 ;  /* 0x0000000819187825 */ /* 0x002fc800078e0212 */
[----:B------:R-:W-:Y:S02]  /*3610*/  IMAD.WIDE R22, R23, 0x8, R18 ;  /* 0x0000000817167825 */ /* 0x000fe400078e0212 */
[----:B------:R-:W3:Y:S02]  /*3620*/  LDG.E.64 R24, desc[UR16][R24.64] ;  /* 0x0000001018187981 */ /* 0x000ee4000c1e1b00 */
[C---:B------:R-:W-:Y:S02]  /*3630*/  IMAD R17, R5.reuse, UR4, R9 ;  /* 0x0000000405117c24 */ /* 0x040fe4000f8e0209 */
[----:B------:R-:W4:Y:S01]  /*3640*/  LDG.E.64 R22, desc[UR16][R22.64] ;  /* 0x0000001016167981 */ /* 0x000f22000c1e1b00 */
[----:B------:R-:W-:Y:S02]  /*3650*/  IMAD R9, R5, UR4, R20 ;  /* 0x0000000405097c24 */ /* 0x000fe4000f8e0214 */
[----:B------:R-:W-:-:S04]  /*3660*/  IMAD.WIDE R16, R17, 0x8, R18 ;  /* 0x0000000811107825 */ /* 0x000fc800078e0212 */
[----:B------:R-:W-:Y:S02]  /*3670*/  IMAD.WIDE R18, R9, 0x8, R18 ;  /* 0x0000000809127825 */ /* 0x000fe400078e0212 */
[----:B------:R-:W5:Y:S04]  /*3680*/  LDG.E.64 R16, desc[UR16][R16.64] ;  /* 0x0000001010107981 */ /* 0x000f68000c1e1b00 */
[----:B------:R-:W2:Y:S01]  /*3690*/  LDG.E.64 R18, desc[UR16][R18.64] ;  /* 0x0000001012127981 */ /* 0x000ea2000c1e1b00 */
[----:B------:R-:W1:Y:S08]  /*36a0*/  I2F.F64 R20, R7 ;  /* 0x0000000700147312 */ /* 0x000e700000201c00 */
[----:B------:R-:W0:Y:S01]  /*36b0*/  I2F.F64 R26, R6 ;  /* 0x00000006001a7312 */ /* 0x000e220000201c00 */
[----:B-1----:R-:W-:-:S07]  /*36c0*/  DADD R20, R12, -R20 ;  /* 0x000000000c147229 */ /* 0x002fce0000000814 */
[----:B------:R-:W1:Y:S01]  /*36d0*/  I2F.F64 R28, R5 ;  /* 0x00000005001c7312 */ /* 0x000e620000201c00 */
[----:B0-----:R-:W-:-:S07]  /*36e0*/  DADD R26, -R12, R26 ;  /* 0x000000000c1a7229 */ /* 0x001fce000000011a */
[----:B------:R-:W0:Y:S01]  /*36f0*/  I2F.F64 R30, R4 ;  /* 0x00000004001e7312 */ /* 0x000e220000201c00 */
[C---:B-1----:R-:W-:Y:S02]  /*3700*/  DADD R28, -R10.reuse, R28 ;  /* 0x000000000a1c7229 */ /* 0x042fe4000000011c */
[----:B0-----:R-:W-:Y:S02]  /*3710*/  DADD R30, R10, -R30 ;  /* 0x000000000a1e7229 */ /* 0x001fe4000000081e */
[----:B---3--:R-:W-:Y:S02]  /*3720*/  DMUL R24, R24, R20 ;  /* 0x0000001418187228 */ /* 0x008fe40000000000 */
[----:B----4-:R-:W-:-:S06]  /*3730*/  DMUL R22, R22, R26 ;  /* 0x0000001a16167228 */ /* 0x010fcc0000000000 */
[----:B------:R-:W-:Y:S02]  /*3740*/  DMUL R24, R24, R28 ;  /* 0x0000001c18187228 */ /* 0x000fe40000000000 */
[----:B-----5:R-:W-:-:S06]  /*3750*/  DMUL R16, R16, R26 ;  /* 0x0000001a10107228 */ /* 0x020fcc0000000000 */
[----:B------:R-:W-:Y:S02]  /*3760*/  DFMA R22, R22, R28, R24 ;  /* 0x0000001c1616722b */ /* 0x000fe40000000018 */
[----:B--2---:R-:W-:-:S06]  /*3770*/  DMUL R18, R18, R20 ;  /* 0x0000001412127228 */ /* 0x004fcc0000000000 */
[----:B------:R-:W-:-:S08]  /*3780*/  DFMA R16, R16, R30, R22 ;  /* 0x0000001e1010722b */ /* 0x000fd00000000016 */
[----:B------:R-:W-:-:S07]  /*3790*/  DFMA R16, R18, R30, R16 ;  /* 0x0000001e1210722b */ /* 0x000fce0000000010 */
[----:B------:R0:W-:Y:S04]  /*37a0*/  STG.E.64 desc[UR16][R14.64], R16 ;  /* 0x000000100e007986 */ /* 0x0001e8000c101b10 */
.L_x_871:
[----:B------:R-:W-:Y:S05]  /*37b0*/  BSYNC.RECONVERGENT B0 ;  /* 0x0000000000007941 */ /* 0x000fea0003800200 */
.L_x_870:
[----:B------:R-:W-:Y:S01]  /*37c0*/  ISETP.NE.AND P0, PT, R7, R6, PT ;  /* 0x000000060700720c */ /* 0x000fe20003f05270 */
[----:B------:R-:W-:Y:S03]  /*37d0*/  BSSY.RECONVERGENT B0, `(.L_x_876) ;  /* 0x000017c000007945 */ /* 0x000fe60003800200 */
[----:B------:R-:W-:-:S13]  /*37e0*/  ISETP.NE.OR P0, PT, R4, R5, !P0 ;  /* 0x000000050400720c */ /* 0x000fda0004705670 */
[----:B------:R-:W-:Y:S05]  /*37f0*/  @P0 BRA `(.L_x_877) ;  /* 0x0000001400e40947 */ /* 0x000fea0003800000 */
[----:B------:R-:W1:Y:S02]  /*3800*/  LDCU UR18, c[0x0][0x3c8] ;  /* 0x00007900ff1277ac */ /* 0x000e640008000800 */
[----:B-1----:R-:W-:-:S09]  /*3810*/  UISETP.GE.AND UP0, UPT, UR18, 0x1, UPT ;  /* 0x000000011200788c */ /* 0x002fd2000bf06270 */
[----:B------:R-:W-:Y:S05]  /*3820*/  BRA.U !UP0, `(.L_x_878) ;  /* 0x0000001508907547 */ /* 0x000fea000b800000 */
[----:B------:R-:W1:Y:S01]  /*3830*/  LDC R18, c[0x0][0x3c8] ;  /* 0x0000f200ff127b82 */ /* 0x000e620000000800 */
[----:B------:R-:W2:Y:S01]  /*3840*/  LDCU UR20, c[0x0][0x3cc] ;  /* 0x00007980ff1477ac */ /* 0x000ea20008000800 */
[----:B0-----:R-:W0:Y:S01]  /*3850*/  I2F.F64 R16, R7 ;  /* 0x0000000700107312 */ /* 0x001e220000201c00 */
[----:B------:R-:W3:Y:S01]  /*3860*/  LDCU UR11, c[0x0][0x3c0] ;  /* 0x00007800ff0b77ac */ /* 0x000ee20008000800 */
[----:B------:R-:W-:Y:S01]  /*3870*/  UISETP.GE.U32.AND UP0, UPT, UR18, 0x8, UPT ;  /* 0x000000081200788c */ /* 0x000fe2000bf06070 */
[----:B------:R-:W-:Y:S01]  /*3880*/  UMOV UR4, URZ ;  /* 0x000000ff00047c82 */ /* 0x000fe20008000000 */
[----:B0-----:R-:W-:Y:S01]  /*3890*/  DADD R16, R12, -R16 ;  /* 0x000000000c107229 */ /* 0x001fe20000000810 */
[----:B--2---:R-:W-:-:S04]  /*38a0*/  UIMAD UR19, UR20, UR18, URZ ;  /* 0x00000012141372a4 */ /* 0x004fc8000f8e02ff */
[----:B---3--:R-:W-:Y:S01]  /*38b0*/  UIMAD UR5, UR19, UR11, URZ ;  /* 0x0000000b130572a4 */ /* 0x008fe2000f8e02ff */
[----:B-1----:R-:W-:-:S04]  /*38c0*/  LOP3.LUT R9, R18, 0x7, RZ, 0xc0, !PT ;  /* 0x0000000712097812 */ /* 0x002fc800078ec0ff */
[----:B------:R-:W-:Y:S01]  /*38d0*/  ISETP.NE.AND P0, PT, R9, RZ, PT ;  /* 0x000000ff0900720c */ /* 0x000fe20003f05270 */
[----:B------:R-:W-:Y:S01]  /*38e0*/  IMAD R19, R4, UR5, RZ ;  /* 0x0000000504137c24 */ /* 0x000fe2000f8e02ff */
[----:B------:R-:W-:Y:S11]  /*38f0*/  BRA.U !UP0, `(.L_x_879) ;  /* 0x0000000908b47547 */ /* 0x000ff6000b800000 */
[----:B------:R-:W0:Y:S01]  /*3900*/  LDCU.128 UR12, c[0x0][0x3a0] ;  /* 0x00007400ff0c77ac */ /* 0x000e220008000c00 */
[C---:B------:R-:W-:Y:S01]  /*3910*/  IMAD R20, R4.reuse, UR11, R7 ;  /* 0x0000000b04147c24 */ /* 0x040fe2000f8e0207 */
[----:B------:R-:W-:Y:S01]  /*3920*/  ISETP.GE.AND P1, PT, R3, R2, PT ;  /* 0x000000020300720c */ /* 0x000fe20003f26270 */
[----:B------:R-:W-:Y:S01]  /*3930*/  IMAD R22, R4, UR11, R6 ;  /* 0x0000000b04167c24 */ /* 0x000fe2000f8e0206 */
[----:B------:R-:W-:Y:S01]  /*3940*/  ULOP3.LUT UR4, UR18, 0x7ffffff8, URZ, 0xc0, !UPT ;  /* 0x7ffffff812047892 */ /* 0x000fe2000f8ec0ff */
[--C-:B------:R-:W-:Y:S01]  /*3950*/  IMAD R20, R20, UR20, R3.reuse ;  /* 0x0000001414147c24 */ /* 0x100fe2000f8e0203 */
[----:B------:R-:W1:Y:S01]  /*3960*/  LDCU.64 UR6, c[0x0][0x3d0] ;  /* 0x00007a00ff0677ac */ /* 0x000e620008000a00 */
[----:B------:R-:W-:Y:S02]  /*3970*/  IMAD R22, R22, UR20, R3 ;  /* 0x0000001416167c24 */ /* 0x000fe4000f8e0203 */
[----:B------:R-:W-:Y:S01]  /*3980*/  IMAD R33, R20, UR18, RZ ;  /* 0x0000001214217c24 */ /* 0x000fe2000f8e02ff */
[----:B------:R-:W-:Y:S01]  /*3990*/  UIADD3 UR11, UPT, UPT, -UR4, URZ, URZ ;  /* 0x000000ff040b7290 */ /* 0x000fe2000fffe1ff */
[----:B------:R-:W-:-:S02]  /*39a0*/  IMAD R30, R8, UR18, RZ ;  /* 0x00000012081e7c24 */ /* 0x000fc4000f8e02ff */
[----:B------:R-:W-:Y:S01]  /*39b0*/  IMAD R31, R22, UR18, RZ ;  /* 0x00000012161f7c24 */ /* 0x000fe2000f8e02ff */
[----:B0-----:R-:W-:Y:S02]  /*39c0*/  UIADD3 UR9, UP1, UPT, UR12, 0x20, URZ ;  /* 0x000000200c097890 */ /* 0x001fe4000ff3e0ff */
[----:B------:R-:W-:Y:S02]  /*39d0*/  UIADD3 UR5, UP0, UPT, UR14, 0x20, URZ ;  /* 0x000000200e057890 */ /* 0x000fe4000ff1e0ff */
[----:B------:R-:W-:Y:S02]  /*39e0*/  UIADD3.X UR10, UPT, UPT, URZ, UR13, URZ, UP1, !UPT ;  /* 0x0000000dff0a7290 */ /* 0x000fe40008ffe4ff */
[----:B------:R-:W-:Y:S01]  /*39f0*/  IMAD.U32 R20, RZ, RZ, UR9 ;  /* 0x00000009ff147e24 */ /* 0x000fe2000f8e00ff */
[----:B------:R-:W-:-:S03]  /*3a00*/  UIADD3.X UR8, UPT, UPT, URZ, UR15, URZ, UP0, !UPT ;  /* 0x0000000fff087290 */ /* 0x000fc600087fe4ff */
[----:B-1----:R-:W-:-:S09]  /*3a10*/  IMAD.U32 R21, RZ, RZ, UR10 ;  /* 0x0000000aff157e24 */ /* 0x002fd2000f8e00ff */
.L_x_880:
[----:B------:R-:W-:-:S05]  /*3a20*/  IMAD.WIDE R26, R31, 0x8, R20 ;  /* 0x000000081f1a7825 */ /* 0x000fca00078e0214 */
[----:B0-----:R-:W2:Y:S01]  /*3a30*/  LDG.E.64 R34, desc[UR16][R26.64+-0x20] ;  /* 0xffffe0101a227981 */ /* 0x001ea2000c1e1b00 */
[----:B------:R-:W-:-:S05]  /*3a40*/  IMAD.WIDE R24, R33, 0x8, R20 ;  /* 0x0000000821187825 */ /* 0x000fca00078e0214 */
[----:B------:R-:W3:Y:S01]  /*3a50*/  LDG.E.64 R28, desc[UR16][R24.64+-0x20] ;  /* 0xffffe010181c7981 */ /* 0x000ee2000c1e1b00 */
[----:B------:R-:W0:Y:S01]  /*3a60*/  I2F.F64 R22, R6 ;  /* 0x0000000600167312 */ /* 0x000e220000201c00 */
[----:B------:R-:W-:Y:S02]  /*3a70*/  UMOV UR9, UR7 ;  /* 0x0000000700097c82 */ /* 0x000fe40008000000 */
[----:B------:R-:W-:Y:S01]  /*3a80*/  IMAD.U32 R36, RZ, RZ, UR9 ;  /* 0x00000009ff247e24 */ /* 0x000fe2000f8e00ff */
[----:B0-----:R-:W-:Y:S02]  /*3a90*/  DADD R22, -R12, R22 ;  /* 0x000000000c167229 */ /* 0x001fe40000000116 */
[----:B--2---:R-:W-:-:S08]  /*3aa0*/  DMUL R34, R16, R34 ;  /* 0x0000002210227228 */ /* 0x004fd00000000000 */
[----:B---3--:R-:W-:-:S08]  /*3ab0*/  DFMA R28, R22, R28, R34 ;  /* 0x0000001c161c722b */ /* 0x008fd00000000022 */
[----:B------:R-:W-:Y:S02]  /*3ac0*/  DSETP.MAX.AND P2, P3, R28, UR6, PT ;  /* 0x000000061c007e2a */ /* 0x000fe4000bb4f000 */
[----:B------:R-:W-:-:S04]  /*3ad0*/  MOV R32, R29 ;  /* 0x0000001d00207202 */ /* 0x000fc80000000f00 */
[----:B------:R-:W-:Y:S01]  /*3ae0*/  FSEL R35, R32, UR9, P2 ;  /* 0x0000000920237c08 */ /* 0x000fe20009000000 */
[----:B------:R-:W-:Y:S01]  /*3af0*/  IMAD.MOV.U32 R32, RZ, RZ, R28 ;  /* 0x000000ffff207224 */ /* 0x000fe200078e001c */
[----:B------:R-:W-:-:S04]  /*3b00*/  UMOV UR9, UR6 ;  /* 0x0000000600097c82 */ /* 0x000fc80008000000 */
[----:B------:R-:W-:Y:S02]  /*3b10*/  SEL R34, R32, UR9, P2 ;  /* 0x0000000920227c07 */ /* 0x000fe40009000000 */
[----:B------:R-:W-:Y:S02]  /*3b20*/  @P3 LOP3.LUT R35, R36, 0x80000, RZ, 0xfc, !PT ;  /* 0x0008000024233812 */ /* 0x000fe400078efcff */
[----:B------:R-:W-:Y:S01]  /*3b30*/  FSEL R36, R34, R28, !P1 ;  /* 0x0000001c22247208 */ /* 0x000fe20004800000 */
[----:B------:R-:W-:Y:S01]  /*3b40*/  IMAD.U32 R28, RZ, RZ, UR5 ;  /* 0x00000005ff1c7e24 */ /* 0x000fe2000f8e00ff */
[----:B------:R-:W-:Y:S01]  /*3b50*/  FSEL R37, R35, R29, !P1 ;  /* 0x0000001d23257208 */ /* 0x000fe20004800000 */
[----:B------:R-:W-:Y:S02]  /*3b60*/  IMAD.U32 R29, RZ, RZ, UR8 ;  /* 0x00000008ff1d7e24 */ /* 0x000fe4000f8e00ff */
[----:B------:R-:W-:-:S03]  /*3b70*/  IMAD.WIDE R28, R30, 0x8, R28 ;  /* 0x000000081e1c7825 */ /* 0x000fc600078e021c */
[----:B------:R-:W-:-:S07]  /*3b80*/  DADD R36, RZ, R36 ;  /* 0x00000000ff247229 */ /* 0x000fce0000000024 */
[----:B------:R0:W-:Y:S04]  /*3b90*/  STG.E.64 desc[UR16][R28.64+-0x20], R36 ;  /* 0xffffe0241c007986 */ /* 0x0001e8000c101b10 */
[----:B------:R-:W2:Y:S04]  /*3ba0*/  LDG.E.64 R38, desc[UR16][R26.64+-0x18] ;  /* 0xffffe8101a267981 */ /* 0x000ea8000c1e1b00 */
[----:B------:R-:W3:Y:S01]  /*3bb0*/  LDG.E.64 R34, desc[UR16][R24.64+-0x18] ;  /* 0xffffe81018227981 */ /* 0x000ee2000c1e1b00 */
[----:B------:R-:W-:Y:S01]  /*3bc0*/  UMOV UR9, UR7 ;  /* 0x0000000700097c82 */ /* 0x000fe20008000000 */
[----:B--2---:R-:W-:-:S08]  /*3bd0*/  DMUL R38, R16, R38 ;  /* 0x0000002610267228 */ /* 0x004fd00000000000 */
[----:B---3--:R-:W-:Y:S01]  /*3be0*/  DFMA R34, R22, R34, R38 ;  /* 0x000000221622722b */ /* 0x008fe20000000026 */
[----:B------:R-:W-:-:S07]  /*3bf0*/  IMAD.U32 R38, RZ, RZ, UR9 ;  /* 0x00000009ff267e24 */ /* 0x000fce000f8e00ff */
[----:B------:R-:W-:Y:S02]  /*3c00*/  DSETP.MAX.AND P2, P3, R34, UR6, PT ;  /* 0x0000000622007e2a */ /* 0x000fe4000bb4f000 */
[----:B------:R-:W-:-:S04]  /*3c10*/  MOV R32, R35 ;  /* 0x0000002300207202 */ /* 0x000fc80000000f00 */
[----:B------:R-:W-:Y:S01]  /*3c20*/  FSEL R39, R32, UR9, P2 ;  /* 0x0000000920277c08 */ /* 0x000fe20009000000 */
[----:B------:R-:W-:Y:S01]  /*3c30*/  IMAD.MOV.U32 R32, RZ, RZ, R34 ;  /* 0x000000ffff207224 */ /* 0x000fe200078e0022 */
[----:B------:R-:W-:-:S04]  /*3c40*/  UMOV UR9, UR6 ;  /* 0x0000000600097c82 */ /* 0x000fc80008000000 */
[----:B0-----:R-:W-:Y:S02]  /*3c50*/  SEL R36, R32, UR9, P2 ;  /* 0x0000000920247c07 */ /* 0x001fe40009000000 */
[----:B------:R-:W-:Y:S02]  /*3c60*/  @P3 LOP3.LUT R39, R38, 0x80000, RZ, 0xfc, !PT ;  /* 0x0008000026273812 */ /* 0x000fe400078efcff */
[----:B------:R-:W-:-:S03]  /*3c70*/  FSEL R36, R36, R34, !P1 ;  /* 0x0000002224247208 */ /* 0x000fc60004800000 */
[----:B------:R-:W-:-:S05]  /*3c80*/  IMAD.MOV.U32 R37, RZ, RZ, R39 ;  /* 0x000000ffff257224 */ /* 0x000fca00078e0027 */
[----:B------:R-:W-:-:S06]  /*3c90*/  FSEL R37, R37, R35, !P1 ;  /* 0x0000002325257208 */ /* 0x000fcc0004800000 */
        /* <DEDUP_REMOVED lines=9> */
[----:B------:R-:W-:-:S05]  /*3d30*/  IMAD.MOV.U32 R32, RZ, RZ, R35 ;  /* 0x000000ffff207224 */ /* 0x000fca00078e0023 */
[----:B------:R-:W-:Y:S01]  /*3d40*/  FSEL R39, R32, UR9, P2 ;  /* 0x0000000920277c08 */ /* 0x000fe20009000000 */
[----:B------:R-:W-:Y:S01]  /*3d50*/  UMOV UR9, UR6 ;  /* 0x0000000600097c82 */ /* 0x000fe20008000000 */
[----:B------:R-:W-:-:S04]  /*3d60*/  MOV R32, R34 ;  /* 0x0000002200207202 */ /* 0x000fc80000000f00 */
        /* <DEDUP_REMOVED lines=16> */
[----:B------:R-:W-:Y:S01]  /*3e70*/  IMAD.MOV.U32 R32, RZ, RZ, R34 ;  /* 0x000000ffff207224 */ /* 0x000fe200078e0022 */
[----:B------:R-:W-:-:S04]  /*3e80*/  UMOV UR9, UR6 ;  /* 0x0000000600097c82 */ /* 0x000fc80008000000 */
[----:B0-----:R-:W-:Y:S02]  /*3e90*/  SEL R36, R32, UR9, P2 ;  /* 0x0000000920247c07 */ /* 0x001fe40009000000 */
[----:B------:R-:W-:Y:S02]  /*3ea0*/  @P3 LOP3.LUT R39, R38, 0x80000, RZ, 0xfc, !PT ;  /* 0x0008000026273812 */ /* 0x000fe400078efcff */
[----:B------:R-:W-:Y:S02]  /*3eb0*/  FSEL R36, R36, R34, !P1 ;  /* 0x0000002224247208 */ /* 0x000fe40004800000 */
[----:B------:R-:W-:-:S04]  /*3ec0*/  MOV R37, R39 ;  /* 0x0000002700257202 */ /* 0x000fc80000000f00 */
        /* <DEDUP_REMOVED lines=26> */
[----:B------:R-:W-:-:S07]  /*4070*/  MOV R38, UR9 ;  /* 0x0000000900267c02 */ /* 0x000fce0008000f00 */
        /* <DEDUP_REMOVED lines=33> */
[----:B------:R-:W-:Y:S01]  /*4290*/  UIADD3 UR11, UPT, UPT, UR11, 0x8, URZ ;  /* 0x000000080b0b7890 */ /* 0x000fe2000fffe0ff */
[----:B------:R-:W-:-:S02]  /*42a0*/  IMAD.U32 R32, RZ, RZ, UR9 ;  /* 0x00000009ff207e24 */ /* 0x000fc4000f8e00ff */
[----:B------:R-:W-:Y:S01]  /*42b0*/  VIADD R33, R33, 0x8 ;  /* 0x0000000821217836 */ /* 0x000fe20000000000 */
[----:B------:R-:W-:Y:S01]  /*42c0*/  UISETP.NE.AND UP0, UPT, UR11, URZ, UPT ;  /* 0x000000ff0b00728c */ /* 0x000fe2000bf05270 */
[----:B------:R-:W-:Y:S02]  /*42d0*/  VIADD R31, R31, 0x8 ;  /* 0x000000081f1f7836 */ /* 0x000fe40000000000 */
[----:B------:R-:W-:Y:S01]  /*42e0*/  VIADD R30, R30, 0x8 ;  /* 0x000000081e1e7836 */ /* 0x000fe20000000000 */
[----:B--2---:R-:W-:-:S08]  /*42f0*/  DMUL R36, R16, R26 ;  /* 0x0000001a10247228 */ /* 0x004fd00000000000 */
[----:B---3--:R-:W-:-:S08]  /*4300*/  DFMA R36, R22, R24, R36 ;  /* 0x000000181624722b */ /* 0x008fd00000000024 */
        /* <DEDUP_REMOVED lines=12> */
.L_x_879:
[--C-:B------:R-:W-:Y:S02]  /*43d0*/  IMAD R26, R7, UR19, R19.reuse ;  /* 0x00000013071a7c24 */ /* 0x100fe4000f8e0213 */
[----:B------:R-:W-:Y:S01]  /*43e0*/  IMAD R19, R6, UR19, R19 ;  /* 0x0000001306137c24 */ /* 0x000fe2000f8e0213 */
[----:B------:R-:W-:Y:S06]  /*43f0*/  @!P0 BRA `(.L_x_878) ;  /* 0x00000008009c8947 */ /* 0x000fec0003800000 */
[----:B------:R-:W1:Y:S01]  /*4400*/  I2F.F64 R20, R6 ;  /* 0x0000000600147312 */ /* 0x000e620000201c00 */
[----:B------:R-:W-:Y:S01]  /*4410*/  ISETP.GE.U32.AND P1, PT, R9, 0x4, PT ;  /* 0x000000040900780c */ /* 0x000fe20003f26070 */
[C---:B------:R-:W-:Y:S01]  /*4420*/  IMAD R9, R18.reuse, UR20, RZ ;  /* 0x0000001412097c24 */ /* 0x040fe2000f8e02ff */
[----:B------:R-:W-:-:S03]  /*4430*/  LOP3.LUT R27, R18, 0x3, RZ, 0xc0, !PT ;  /* 0x00000003121b7812 */ /* 0x000fc600078ec0ff */
[----:B------:R-:W-:Y:S01]  /*4440*/  IMAD R9, R0, R9, RZ ;  /* 0x0000000900097224 */ /* 0x000fe200078e02ff */
[----:B------:R-:W-:Y:S01]  /*4450*/  ISETP.NE.AND P0, PT, R27, RZ, PT ;  /* 0x000000ff1b00720c */ /* 0x000fe20003f05270 */
[----:B-1----:R-:W-:-:S06]  /*4460*/  DADD R20, -R12, R20 ;  /* 0x000000000c147229 */ /* 0x002fcc0000000114 */
[----:B------:R-:W-:Y:S06]  /*4470*/  @!P1 BRA `(.L_x_881) ;  /* 0x0000000400449947 */ /* 0x000fec0003800000 */
[----:B------:R-:W1:Y:S01]  /*4480*/  LDC.64 R24, c[0x0][0x3a0] ;  /* 0x0000e800ff187b82 */ /* 0x000e620000000a00 */
[----:B0-----:R-:W-:Y:S01]  /*4490*/  IMAD R34, R3, R18, UR4 ;  /* 0x0000000403227e24 */ /* 0x001fe2000f8e0212 */
[----:B------:R-:W0:Y:S03]  /*44a0*/  LDCU.64 UR6, c[0x0][0x3d0] ;  /* 0x00007a00ff0677ac */ /* 0x000e260008000a00 */
[----:B------:R-:W-:Y:S01]  /*44b0*/  IMAD.IADD R23, R19, 0x1, R34 ;  /* 0x0000000113177824 */ /* 0x000fe200078e0222 */
[----:B------:R-:W-:-:S03]  /*44c0*/  IADD3 R31, PT, PT, R26, R34, RZ ;  /* 0x000000221a1f7210 */ /* 0x000fc60007ffe0ff */
[----:B-1----:R-:W-:-:S05]  /*44d0*/  IMAD.WIDE R22, R23, 0x8, R24 ;  /* 0x0000000817167825 */ /* 0x002fca00078e0218 */
[----:B------:R-:W2:Y:S01]  /*44e0*/  LDG.E.64 R28, desc[UR16][R22.64] ;  /* 0x00000010161c7981 */ /* 0x000ea2000c1e1b00 */
[----:B------:R-:W-:-:S05]  /*44f0*/  IMAD.WIDE R24, R31, 0x8, R24 ;  /* 0x000000081f187825 */ /* 0x000fca00078e0218 */
[----:B------:R-:W3:Y:S01]  /*4500*/  LDG.E.64 R30, desc[UR16][R24.64] ;  /* 0x00000010181e7981 */ /* 0x000ee2000c1e1b00 */
[----:B0-----:R-:W-:Y:S02]  /*4510*/  UMOV UR5, UR7 ;  /* 0x0000000700057c82 */ /* 0x001fe40008000000 */
[----:B------:R-:W-:Y:S01]  /*4520*/  IMAD.U32 R35, RZ, RZ, UR5 ;  /* 0x00000005ff237e24 */ /* 0x000fe2000f8e00ff */
[----:B--2---:R-:W-:-:S08]  /*4530*/  DMUL R28, R16, R28 ;  /* 0x0000001c101c7228 */ /* 0x004fd00000000000 */
[----:B---3--:R-:W-:Y:S02]  /*4540*/  DFMA R30, R20, R30, R28 ;  /* 0x0000001e141e722b */ /* 0x008fe4000000001c */
[----:B------:R-:W0:Y:S06]  /*4550*/  LDC.64 R28, c[0x0][0x3a8] ;  /* 0x0000ea00ff1c7b82 */ /* 0x000e2c0000000a00 */
[----:B------:R-:W-:Y:S02]  /*4560*/  DSETP.MAX.AND P1, P2, R30, UR6, PT ;  /* 0x000000061e007e2a */ /* 0x000fe4000ba2f000 */
[----:B------:R-:W-:-:S05]  /*4570*/  IMAD.MOV.U32 R32, RZ, RZ, R31 ;  /* 0x000000ffff207224 */ /* 0x000fca00078e001f */
[----:B------:R-:W-:Y:S01]  /*4580*/  FSEL R33, R32, UR5, P1 ;  /* 0x0000000520217c08 */ /* 0x000fe20008800000 */
[----:B------:R-:W-:Y:S01]  /*4590*/  IMAD.MOV.U32 R32, RZ, RZ, R30 ;  /* 0x000000ffff207224 */ /* 0x000fe200078e001e */
[----:B------:R-:W-:-:S04]  /*45a0*/  UMOV UR5, UR6 ;  /* 0x0000000600057c82 */ /* 0x000fc80008000000 */
[----:B------:R-:W-:Y:S02]  /*45b0*/  SEL R32, R32, UR5, P1 ;  /* 0x0000000520207c07 */ /* 0x000fe40008800000 */
[----:B------:R-:W-:Y:S02]  /*45c0*/  @P2 LOP3.LUT R33, R35, 0x80000, RZ, 0xfc, !PT ;  /* 0x0008000023212812 */ /* 0x000fe400078efcff */
[----:B------:R-:W-:-:S04]  /*45d0*/  ISETP.GE.AND P1, PT, R3, R2, PT ;  /* 0x000000020300720c */ /* 0x000fc80003f26270 */
[----:B------:R-:W-:Y:S02]  /*45e0*/  FSEL R32, R32, R30, !P1 ;  /* 0x0000001e20207208 */ /* 0x000fe40004800000 */
[----:B------:R-:W-:Y:S01]  /*45f0*/  FSEL R33, R33, R31, !P1 ;  /* 0x0000001f21217208 */ /* 0x000fe20004800000 */
[----:B------:R-:W-:-:S04]  /*4600*/  IMAD.IADD R31, R9, 0x1, R34 ;  /* 0x00000001091f7824 */ /* 0x000fc800078e0222 */
[----:B0-----:R-:W-:Y:S01]  /*4610*/  IMAD.WIDE R28, R31, 0x8, R28 ;  /* 0x000000081f1c7825 */ /* 0x001fe200078e021c */
[----:B------:R-:W-:-:S07]  /*4620*/  DADD R32, RZ, R32 ;  /* 0x00000000ff207229 */ /* 0x000fce0000000020 */
[----:B------:R0:W-:Y:S04]  /*4630*/  STG.E.64 desc[UR16][R28.64], R32 ;  /* 0x000000201c007986 */ /* 0x0001e8000c101b10 */
[----:B------:R-:W2:Y:S04]  /*4640*/  LDG.E.64 R34, desc[UR16][R22.64+0x8] ;  /* 0x0000081016227981 */ /* 0x000ea8000c1e1b00 */
[----:B------:R-:W3:Y:S01]  /*4650*/  LDG.E.64 R30, desc[UR16][R24.64+0x8] ;  /* 0x00000810181e7981 */ /* 0x000ee2000c1e1b00 */
[----:B------:R-:W-:Y:S02]  /*4660*/  UMOV UR5, UR7 ;  /* 0x0000000700057c82 */ /* 0x000fe40008000000 */
[----:B------:R-:W-:Y:S01]  /*4670*/  MOV R36, UR5 ;  /* 0x0000000500247c02 */ /* 0x000fe20008000f00 */
[----:B--2---:R-:W-:-:S08]  /*4680*/  DMUL R34, R16, R34 ;  /* 0x0000002210227228 */ /* 0x004fd00000000000 */
[----:B---3--:R-:W-:-:S08]  /*4690*/  DFMA R30, R20, R30, R34 ;  /* 0x0000001e141e722b */ /* 0x008fd00000000022 */
[----:B------:R-:W-:Y:S02]  /*46a0*/  DSETP.MAX.AND P2, P3, R30, UR6, PT ;  /* 0x000000061e007e2a */ /* 0x000fe4000bb4f000 */
[----:B------:R-:W-:Y:S02]  /*46b0*/  IMAD.MOV.U32 R34, RZ, RZ, R31 ;  /* 0x000000ffff227224 */ /* 0x000fe400078e001f */
[----:B0-----:R-:W-:-:S03]  /*46c0*/  IMAD.MOV.U32 R32, RZ, RZ, R30 ;  /* 0x000000ffff207224 */ /* 0x001fc600078e001e */
[----:B------:R-:W-:Y:S01]  /*46d0*/  FSEL R35, R34, UR5, P2 ;  /* 0x0000000522237c08 */ /* 0x000fe20009000000 */
[----:B------:R-:W-:Y:S02]  /*46e0*/  UMOV UR5, UR6 ;  /* 0x0000000600057c82 */ /* 0x000fe40008000000 */
[----:B------:R-:W-:-:S04]  /*46f0*/  SEL R32, R32, UR5, P2 ;  /* 0x0000000520207c07 */ /* 0x000fc80009000000 */
        /* <DEDUP_REMOVED lines=8> */
[----:B------:R-:W-:Y:S02]  /*4780*/  UMOV UR5, UR7 ;  /* 0x0000000700057c82 */ /* 0x000fe40008000000 */
[----:B------:R-:W-:Y:S01]  /*4790*/  IMAD.U32 R36, RZ, RZ, UR5 ;  /* 0x00000005ff247e24 */ /* 0x000fe2000f8e00ff */
[----:B--2---:R-:W-:-:S08]  /*47a0*/  DMUL R34, R16, R34 ;  /* 0x0000002210227228 */ /* 0x004fd00000000000 */
[----:B---3--:R-:W-:-:S08]  /*47b0*/  DFMA R30, R20, R30, R34 ;  /* 0x0000001e141e722b */ /* 0x008fd00000000022 */
[----:B------:R-:W-:Y:S02]  /*47c0*/  DSETP.MAX.AND P2, P3, R30, UR6, PT ;  /* 0x000000061e007e2a */ /* 0x000fe4000bb4f000 */
[----:B------:R-:W-:Y:S01]  /*47d0*/  MOV R34, R31 ;  /* 0x0000001f00227202 */ /* 0x000fe20000000f00 */
[----:B0-----:R-:W-:-:S03]  /*47e0*/  IMAD.MOV.U32 R32, RZ, RZ, R30 ;  /* 0x000000ffff207224 */ /* 0x001fc600078e001e */
[----:B------:R-:W-:Y:S01]  /*47f0*/  FSEL R35, R34, UR5, P2 ;  /* 0x0000000522237c08 */ /* 0x000fe20009000000 */
[----:B------:R-:W-:Y:S02]  /*4800*/  UMOV UR5, UR6 ;  /* 0x0000000600057c82 */ /* 0x000fe40008000000 */
[----:B------:R-:W-:-:S04]  /*4810*/  SEL R32, R32, UR5, P2 ;  /* 0x0000000520207c07 */ /* 0x000fc80009000000 */
[----:B------:R-:W-:Y:S02]  /*4820*/  FSEL R30, R32, R30, !P1 ;  /* 0x0000001e201e7208 */ /* 0x000fe40004800000 */
[----:B------:R-:W-:-:S05]  /*4830*/  @P3 LOP3.LUT R35, R36, 0x80000, RZ, 0xfc, !PT ;  /* 0x0008000024233812 */ /* 0x000fca00078efcff */
        /* <DEDUP_REMOVED lines=8> */
[----:B------:R-:W-:Y:S01]  /*48c0*/  IMAD.U32 R35, RZ, RZ, UR5 ;  /* 0x00000005ff237e24 */ /* 0x000fe2000f8e00ff */
[----:B--2---:R-:W-:-:S08]  /*48d0*/  DMUL R32, R16, R22 ;  /* 0x0000001610207228 */ /* 0x004fd00000000000 */
[----:B---3--:R-:W-:-:S08]  /*48e0*/  DFMA R32, R20, R24, R32 ;  /* 0x000000181420722b */ /* 0x008fd00000000020 */
[----:B------:R-:W-:Y:S02]  /*48f0*/  DSETP.MAX.AND P2, P3, R32, UR6, PT ;  /* 0x0000000620007e2a */ /* 0x000fe4000bb4f000 */
[----:B------:R-:W-:Y:S01]  /*4900*/  IMAD.MOV.U32 R34, RZ, RZ, R33 ;  /* 0x000000ffff227224 */ /* 0x000fe200078e0021 */
[----:B0-----:R-:W-:-:S04]  /*4910*/  MOV R30, R32 ;  /* 0x00000020001e7202 */ /* 0x001fc80000000f00 */
[----:B------:R-:W-:Y:S02]  /*4920*/  FSEL R23, R34, UR5, P2 ;  /* 0x0000000522177c08 */ /* 0x000fe40009000000 */
[----:B------:R-:W-:-:S04]  /*4930*/  SEL R22, R30, UR6, P2 ;  /* 0x000000061e167c07 */ /* 0x000fc80009000000 */
[----:B------:R-:W-:Y:S02]  /*4940*/  FSEL R22, R22, R32, !P1 ;  /* 0x0000002016167208 */ /* 0x000fe40004800000 */
[----:B------:R-:W-:-:S04]  /*4950*/  @P3 LOP3.LUT R23, R35, 0x80000, RZ, 0xfc, !PT ;  /* 0x0008000023173812 */ /* 0x000fc800078efcff */
[----:B------:R-:W-:-:S06]  /*4960*/  FSEL R23, R23, R33, !P1 ;  /* 0x0000002117177208 */ /* 0x000fcc0004800000 */
[----:B------:R-:W-:-:S07]  /*4970*/  DADD R22, RZ, R22 ;  /* 0x00000000ff167229 */ /* 0x000fce0000000016 */
[----:B------:R1:W-:Y:S04]  /*4980*/  STG.E.64 desc[UR16][R28.64+0x18], R22 ;  /* 0x000018161c007986 */ /* 0x0003e8000c101b10 */
.L_x_881:
[----:B------:R-:W-:Y:S05]  /*4990*/  @!P0 BRA `(.L_x_878) ;  /* 0x0000000400348947 */ /* 0x000fea0003800000 */
[----:B------:R-:W-:Y:S02]  /*49a0*/  ISETP.NE.AND P1, PT, R27, 0x1, PT ;  /* 0x000000011b00780c */ /* 0x000fe40003f25270 */
[----:B01----:R-:W-:-:S04]  /*49b0*/  LOP3.LUT R22, R18, 0x1, RZ, 0xc0, !PT ;  /* 0x0000000112167812 */ /* 0x003fc800078ec0ff */
[----:B------:R-:W-:-:S07]  /*49c0*/  ISETP.NE.U32.AND P0, PT, R22, 0x1, PT ;  /* 0x000000011600780c */ /* 0x000fce0003f05070 */
[----:B------:R-:W-:Y:S06]  /*49d0*/  @!P1 BRA `(.L_x_882) ;  /* 0x0000000000b49947 */ /* 0x000fec0003800000 */
[----:B------:R-:W0:Y:S01]  /*49e0*/  LDC.64 R22, c[0x0][0x3a0] ;  /* 0x0000e800ff167b82 */ /* 0x000e220000000a00 */
[----:B------:R-:W-:Y:S01]  /*49f0*/  IMAD R34, R3, R18, UR4 ;  /* 0x0000000403227e24 */ /* 0x000fe2000f8e0212 */
[----:B------:R-:W1:Y:S03]  /*4a00*/  LDCU.64 UR6, c[0x0][0x3d0] ;  /* 0x00007a00ff0677ac */ /* 0x000e660008000a00 */
[--C-:B------:R-:W-:Y:S02]  /*4a10*/  IMAD.IADD R25, R19, 0x1, R34.reuse ;  /* 0x0000000113197824 */ /* 0x100fe400078e0222 */
[----:B------:R-:W-:Y:S02]  /*4a20*/  IMAD.IADD R27, R26, 0x1, R34 ;  /* 0x000000011a1b7824 */ /* 0x000fe400078e0222 */
[----:B0-----:R-:W-:-:S05]  /*4a30*/  IMAD.WIDE R24, R25, 0x8, R22 ;  /* 0x0000000819187825 */ /* 0x001fca00078e0216 */
[----:B------:R-:W2:Y:S01]  /*4a40*/  LDG.E.64 R28, desc[UR16][R24.64] ;  /* 0x00000010181c7981 */ /* 0x000ea2000c1e1b00 */
[----:B------:R-:W-:-:S05]  /*4a50*/  IMAD.WIDE R22, R27, 0x8, R22 ;  /* 0x000000081b167825 */ /* 0x000fca00078e0216 */
[----:B------:R-:W3:Y:S01]  /*4a60*/  LDG.E.64 R30, desc[UR16][R22.64] ;  /* 0x00000010161e7981 */ /* 0x000ee2000c1e1b00 */
[----:B-1----:R-:W-:Y:S02]  /*4a70*/  UMOV UR5, UR7 ;  /* 0x0000000700057c82 */ /* 0x002fe40008000000 */
[----:B------:R-:W-:Y:S01]  /*4a80*/  IMAD.U32 R35, RZ, RZ, UR5 ;  /* 0x00000005ff237e24 */ /* 0x000fe2000f8e00ff */
[----:B--2---:R-:W-:-:S08]  /*4a90*/  DMUL R28, R16, R28 ;  /* 0x0000001c101c7228 */ /* 0x004fd00000000000 */
[----:B---3--:R-:W-:Y:S02]  /*4aa0*/  DFMA R30, R20, R30, R28 ;  /* 0x0000001e141e722b */ /* 0x008fe4000000001c */
[----:B------:R-:W0:Y:S06]  /*4ab0*/  LDC.64 R28, c[0x0][0x3a8] ;  /* 0x0000ea00ff1c7b82 */ /* 0x000e2c0000000a00 */
[----:B------:R-:W-:Y:S02]  /*4ac0*/  DSETP.MAX.AND P1, P2, R30, UR6, PT ;  /* 0x000000061e007e2a */ /* 0x000fe4000ba2f000 */
[----:B------:R-:W-:-:S05]  /*4ad0*/  IMAD.MOV.U32 R27, RZ, RZ, R31 ;  /* 0x000000ffff1b7224 */ /* 0x000fca00078e001f */
[----:B------:R-:W-:Y:S01]  /*4ae0*/  FSEL R33, R27, UR5, P1 ;  /* 0x000000051b217c08 */ /* 0x000fe20008800000 */
[----:B------:R-:W-:Y:S01]  /*4af0*/  UMOV UR5, UR6 ;  /* 0x0000000600057c82 */ /* 0x000fe20008000000 */
[----:B------:R-:W-:-:S04]  /*4b00*/  MOV R27, R30 ;  /* 0x0000001e001b7202 */ /* 0x000fc80000000f00 */
[----:B------:R-:W-:Y:S01]  /*4b10*/  SEL R32, R27, UR5, P1 ;  /* 0x000000051b207c07 */ /* 0x000fe20008800000 */
[----:B------:R-:W-:Y:S01]  /*4b20*/  IMAD.IADD R27, R9, 0x1, R34 ;  /* 0x00000001091b7824 */ /* 0x000fe200078e0222 */
[----:B------:R-:W-:Y:S02]  /*4b30*/  @P2 LOP3.LUT R33, R35, 0x80000, RZ, 0xfc, !PT ;  /* 0x0008000023212812 */ /* 0x000fe400078efcff */
[----:B------:R-:W-:Y:S01]  /*4b40*/  ISETP.GE.AND P1, PT, R3, R2, PT ;  /* 0x000000020300720c */ /* 0x000fe20003f26270 */
[----:B0-----:R-:W-:-:S03]  /*4b50*/  IMAD.WIDE R28, R27, 0x8, R28 ;  /* 0x000000081b1c7825 */ /* 0x001fc600078e021c */
[----:B------:R-:W-:Y:S02]  /*4b60*/  FSEL R30, R32, R30, !P1 ;  /* 0x0000001e201e7208 */ /* 0x000fe40004800000 */
        /* <DEDUP_REMOVED lines=11> */
[----:B------:R-:W-:-:S05]  /*4c20*/  IMAD.MOV.U32 R27, RZ, RZ, R33 ;  /* 0x000000ffff1b7224 */ /* 0x000fca00078e0021 */
        /* <DEDUP_REMOVED lines=8> */
.L_x_882:
[----:B------:R-:W-:Y:S05]  /*4cb0*/  @P0 BRA `(.L_x_878) ;  /* 0x00000000006c0947 */ /* 0x000fea0003800000 */
[----:B------:R-:W1:Y:S01]  /*4cc0*/  LDC.64 R24, c[0x0][0x3a0] ;  /* 0x0000e800ff187b82 */ /* 0x000e620000000a00 */
[----:B0-----:R-:W-:Y:S01]  /*4cd0*/  IMAD R28, R3, R18, UR4 ;  /* 0x00000004031c7e24 */ /* 0x001fe2000f8e0212 */
[----:B------:R-:W0:Y:S04]  /*4ce0*/  LDCU.64 UR4, c[0x0][0x3d0] ;  /* 0x00007a00ff0477ac */ /* 0x000e280008000a00 */
[----:B------:R-:W-:Y:S01]  /*4cf0*/  IADD3 R23, PT, PT, R19, R28, RZ ;  /* 0x0000001c13177210 */ /* 0x000fe20007ffe0ff */
[----:B------:R-:W-:-:S04]  /*4d00*/  IMAD.IADD R19, R26, 0x1, R28 ;  /* 0x000000011a137824 */ /* 0x000fc800078e021c */
[----:B-1----:R-:W-:-:S04]  /*4d10*/  IMAD.WIDE R22, R23, 0x8, R24 ;  /* 0x0000000817167825 */ /* 0x002fc800078e0218 */
[----:B------:R-:W-:Y:S02]  /*4d20*/  IMAD.WIDE R18, R19, 0x8, R24 ;  /* 0x0000000813127825 */ /* 0x000fe400078e0218 */
[----:B------:R-:W2:Y:S04]  /*4d30*/  LDG.E.64 R22, desc[UR16][R22.64] ;  /* 0x0000001016167981 */ /* 0x000ea8000c1e1b00 */
[----:B------:R-:W3:Y:S01]  /*4d40*/  LDG.E.64 R18, desc[UR16][R18.64] ;  /* 0x0000001012127981 */ /* 0x000ee2000c1e1b00 */
[----:B0-----:R-:W-:Y:S02]  /*4d50*/  UMOV UR6, UR5 ;  /* 0x0000000500067c82 */ /* 0x001fe40008000000 */
[----:B------:R-:W-:Y:S01]  /*4d60*/  IMAD.U32 R25, RZ, RZ, UR6 ;  /* 0x00000006ff197e24 */ /* 0x000fe2000f8e00ff */
[----:B--2---:R-:W-:-:S08]  /*4d70*/  DMUL R16, R16, R22 ;  /* 0x0000001610107228 */ /* 0x004fd00000000000 */
[----:B---3--:R-:W-:Y:S01]  /*4d80*/  DFMA R16, R20, R18, R16 ;  /* 0x000000121410722b */ /* 0x008fe20000000010 */
[----:B------:R-:W0:Y:S07]  /*4d90*/  LDC.64 R20, c[0x0][0x3a8] ;  /* 0x0000ea00ff147b82 */ /* 0x000e2e0000000a00 */
[----:B------:R-:W-:Y:S02]  /*4da0*/  DSETP.MAX.AND P0, P1, R16, UR4, PT ;  /* 0x0000000410007e2a */ /* 0x000fe4000b90f000 */
[----:B------:R-:W-:-:S02]  /*4db0*/  IMAD.MOV.U32 R24, RZ, RZ, R17 ;  /* 0x000000ffff187224 */ /* 0x000fc400078e0011 */
[----:B------:R-:W-:-:S03]  /*4dc0*/  IMAD.MOV.U32 R18, RZ, RZ, R16 ;  /* 0x000000ffff127224 */ /* 0x000fc600078e0010 */
[----:B------:R-:W-:Y:S02]  /*4dd0*/  FSEL R19, R24, UR6, P0 ;  /* 0x0000000618137c08 */ /* 0x000fe40008000000 */
[----:B------:R-:W-:Y:S02]  /*4de0*/  SEL R18, R18, UR4, P0 ;  /* 0x0000000412127c07 */ /* 0x000fe40008000000 */
[----:B------:R-:W-:-:S03]  /*4df0*/  ISETP.GE.AND P0, PT, R3, R2, PT ;  /* 0x000000020300720c */ /* 0x000fc60003f06270 */
[----:B------:R-:W-:Y:S02]  /*4e00*/  @P1 LOP3.LUT R19, R25, 0x80000, RZ, 0xfc, !PT ;  /* 0x0008000019131812 */ /* 0x000fe400078efcff */
[----:B------:R-:W-:Y:S02]  /*4e10*/  FSEL R18, R18, R16, !P0 ;  /* 0x0000001012127208 */ /* 0x000fe40004000000 */
[----:B------:R-:W-:Y:S02]  /*4e20*/  FSEL R19, R19, R17, !P0 ;  /* 0x0000001113137208 */ /* 0x000fe40004000000 */
[----:B------:R-:W-:-:S04]  /*4e30*/  IADD3 R17, PT, PT, R9, R28, RZ ;  /* 0x0000001c09117210 */ /* 0x000fc80007ffe0ff */
[----:B------:R-:W-:Y:S01]  /*4e40*/  DADD R18, RZ, R18 ;  /* 0x00000000ff127229 */ /* 0x000fe20000000012 */
[----:B0-----:R-:W-:-:S06]  /*4e50*/  IMAD.WIDE R16, R17, 0x8, R20 ;  /* 0x0000000811107825 */ /* 0x001fcc00078e0214 */
[----:B------:R2:W-:Y:S04]  /*4e60*/  STG.E.64 desc[UR16][R16.64], R18 ;  /* 0x0000001210007986 */ /* 0x0005e8000c101b10 */
.L_x_878:
[----:B------:R-:W3:Y:S01]  /*4e70*/  LDCU UR5, c[0x0][0x3cc] ;  /* 0x00007980ff0577ac */ /* 0x000ee20008000800 */
[----:B0-2---:R-:W0:Y:S01]  /*4e80*/  LDC.64 R16, c[0x0][0x3b0] ;  /* 0x0000ec00ff107b82 */ /* 0x005e220000000a00 */
[----:B------:R-:W3:Y:S02]  /*4e90*/  LDCU UR4, c[0x0][0x3c0] ;  /* 0x00007800ff0477ac */ /* 0x000ee40008000800 */
[----:B---3--:R-:W-:-:S06]  /*4ea0*/  UIMAD UR4, UR5, UR4, URZ ;  /* 0x00000004050472a4 */ /* 0x008fcc000f8e02ff */
[----:B------:R-:W-:-:S04]  /*4eb0*/  IMAD R9, R4, UR4, R3 ;  /* 0x0000000404097c24 */ /* 0x000fc8000f8e0203 */
[--C-:B------:R-:W-:Y:S02]  /*4ec0*/  IMAD R19, R6, UR5, R9.reuse ;  /* 0x0000000506137c24 */ /* 0x100fe4000f8e0209 */
[----:B------:R-:W-:Y:S02]  /*4ed0*/  IMAD R9, R7, UR5, R9 ;  /* 0x0000000507097c24 */ /* 0x000fe4000f8e0209 */
[----:B0-----:R-:W-:-:S04]  /*4ee0*/  IMAD.WIDE R18, R19, 0x8, R16 ;  /* 0x0000000813127825 */ /* 0x001fc800078e0210 */
[----:B------:R-:W-:Y:S02]  /*4ef0*/  IMAD.WIDE R16, R9, 0x8, R16 ;  /* 0x0000000809107825 */ /* 0x000fe400078e0210 */
[----:B------:R-:W2:Y:S04]  /*4f00*/  LDG.E.64 R18, desc[UR16][R18.64] ;  /* 0x0000001012127981 */ /* 0x000ea8000c1e1b00 */
[----:B------:R-:W3:Y:S01]  /*4f10*/  LDG.E.64 R16, desc[UR16][R16.64] ;  /* 0x0000001010107981 */ /* 0x000ee2000c1e1b00 */
[----:B-1----:R-:W0:Y:S08]  /*4f20*/  I2F.F64 R22, R7 ;  /* 0x0000000700167312 */ /* 0x002e300000201c00 */
[----:B------:R-:W1:Y:S01]  /*4f30*/  I2F.F64 R20, R6 ;  /* 0x0000000600147312 */ /* 0x000e620000201c00 */
[----:B0-----:R-:W-:-:S02]  /*4f40*/  DADD R22, R12, -R22 ;  /* 0x000000000c167229 */ /* 0x001fc40000000816 */
[----:B-1----:R-:W-:-:S06]  /*4f50*/  DADD R20, -R12, R20 ;  /* 0x000000000c147229 */ /* 0x002fcc0000000114 */
[----:B--2---:R-:W-:-:S08]  /*4f60*/  DMUL R12, R18, R22 ;  /* 0x00000016120c7228 */ /* 0x004fd00000000000 */
[----:B---3--:R-:W-:-:S07]  /*4f70*/  DFMA R12, R16, R20, R12 ;  /* 0x00000014100c722b */ /* 0x008fce000000000c */
[----:B------:R1:W-:Y:S04]  /*4f80*/  STG.E.64 desc[UR16][R14.64], R12 ;  /* 0x0000000c0e007986 */ /* 0x0003e8000c101b10 */
.L_x_877:
[----:B------:R-:W-:Y:S05]  /*4f90*/  BSYNC.RECONVERGENT B0 ;  /* 0x0000000000007941 */ /* 0x000fea0003800200 */
.L_x_876:
[----:B------:R-:W-:Y:S01]  /*4fa0*/  ISETP.NE.AND P0, PT, R4, R5, PT ;  /* 0x000000050400720c */ /* 0x000fe20003f05270 */
[----:B------:R-:W-:Y:S03]  /*4fb0*/  BSSY.RECONVERGENT B0, `(.L_x_883) ;  /* 0x00000de000007945 */ /* 0x000fe60003800200 */
[----:B------:R-:W-:-:S13]  /*4fc0*/  ISETP.NE.OR P0, PT, R7, R6, !P0 ;  /* 0x000000060700720c */ /* 0x000fda0004705670 */
[----:B------:R-:W-:Y:S05]  /*4fd0*/  @P0 BRA `(.L_x_884) ;  /* 0x0000000c006c0947 */ /* 0x000fea0003800000 */
[----:B------:R-:W2:Y:S02]  /*4fe0*/  LDCU UR10, c[0x0][0x3c8] ;  /* 0x00007900ff0a77ac */ /* 0x000ea40008000800 */
[----:B--2---:R-:W-:-:S09]  /*4ff0*/  UISETP.GE.AND UP0, UPT, UR10, 0x1, UPT ;  /* 0x000000010a00788c */ /* 0x004fd2000bf06270 */
[----:B------:R-:W-:Y:S05]  /*5000*/  BRA.U !UP0, `(.L_x_885) ;  /* 0x0000000d08187547 */ /* 0x000fea000b800000 */
[----:B------:R-:W2:Y:S01]  /*5010*/  LDC R18, c[0x0][0x3c8] ;  /* 0x0000f200ff127b82 */ /* 0x000ea20000000800 */
[----:B------:R-:W3:Y:S01]  /*5020*/  LDCU UR18, c[0x0][0x3cc] ;  /* 0x00007980ff1277ac */ /* 0x000ee20008000800 */
[----:B0-----:R-:W0:Y:S01]  /*5030*/  I2F.F64 R16, R5 ;  /* 0x0000000500107312 */ /* 0x001e220000201c00 */
[----:B------:R-:W4:Y:S01]  /*5040*/  LDCU UR11, c[0x0][0x3c0] ;  /* 0x00007800ff0b77ac */ /* 0x000f220008000800 */
[----:B------:R-:W-:-:S06]  /*5050*/  UISETP.GE.U32.AND UP0, UPT, UR10, 0x4, UPT ;  /* 0x000000040a00788c */ /* 0x000fcc000bf06070 */
[----:B-1----:R-:W1:Y:S01]  /*5060*/  I2F.F64 R12, R4 ;  /* 0x00000004000c7312 */ /* 0x002e620000201c00 */
[----:B0-----:R-:W-:Y:S01]  /*5070*/  DADD R16, -R10, R16 ;  /* 0x000000000a107229 */ /* 0x001fe20000000110 */
[----:B---3--:R-:W-:-:S04]  /*5080*/  UIMAD UR4, UR18, UR10, URZ ;  /* 0x0000000a120472a4 */ /* 0x008fc8000f8e02ff */
[----:B----4-:R-:W-:Y:S01]  /*5090*/  UIMAD UR9, UR4, UR11, URZ ;  /* 0x0000000b040972a4 */ /* 0x010fe2000f8e02ff */
[----:B--2---:R-:W-:Y:S01]  /*50a0*/  LOP3.LUT R9, R18, 0x3, RZ, 0xc0, !PT ;  /* 0x0000000312097812 */ /* 0x004fe200078ec0ff */
[----:B-1----:R-:W-:Y:S01]  /*50b0*/  DADD R12, R10, -R12 ;  /* 0x000000000a0c7229 */ /* 0x002fe2000000080c */
[----:B------:R-:W-:Y:S02]  /*50c0*/  UMOV UR4, URZ ;  /* 0x000000ff00047c82 */ /* 0x000fe40008000000 */
[----:B------:R-:W-:Y:S01]  /*50d0*/  ISETP.NE.AND P0, PT, R9, RZ, PT ;  /* 0x000000ff0900720c */ /* 0x000fe20003f05270 */
[----:B------:R-:W-:-:S12]  /*50e0*/  BRA.U !UP0, `(.L_x_886) ;  /* 0x00000005088c7547 */ /* 0x000fd8000b800000 */
[----:B------:R-:W0:Y:S01]  /*50f0*/  LDCU.128 UR12, c[0x0][0x3a0] ;  /* 0x00007400ff0c77ac */ /* 0x000e220008000c00 */
[--C-:B------:R-:W-:Y:S01]  /*5100*/  IMAD R20, R4, UR11, R7.reuse ;  /* 0x0000000b04147c24 */ /* 0x100fe2000f8e0207 */
        /* <DEDUP_REMOVED lines=16> */
.L_x_887:
[----:B------:R-:W-:-:S05]  /*5210*/  IMAD.WIDE R24, R19, 0x8, R20 ;  /* 0x0000000813187825 */ /* 0x000fca00078e0214 */
[----:B------:R-:W2:Y:S01]  /*5220*/  LDG.E.64 R30, desc[UR16][R24.64+-0x10] ;  /* 0xfffff010181e7981 */ /* 0x000ea2000c1e1b00 */
[----:B0-----:R-:W-:-:S05]  /*5230*/  IMAD.WIDE R22, R29, 0x8, R20 ;  /* 0x000000081d167825 */ /* 0x001fca00078e0214 */
[----:B------:R-:W3:Y:S01]  /*5240*/  LDG.E.64 R26, desc[UR16][R22.64+-0x10] ;  /* 0xfffff010161a7981 */ /* 0x000ee2000c1e1b00 */
[----:B------:R-:W-:Y:S02]  /*5250*/  UMOV UR10, UR7 ;  /* 0x00000007000a7c82 */ /* 0x000fe40008000000 */
[----:B------:R-:W-:Y:S01]  /*5260*/  IMAD.U32 R32, RZ, RZ, UR10 ;  /* 0x0000000aff207e24 */ /* 0x000fe2000f8e00ff */
        /* <DEDUP_REMOVED lines=23> */
[----:B------:R-:W-:Y:S01]  /*53e0*/  IMAD.MOV.U32 R34, RZ, RZ, R31 ;  /* 0x000000ffff227224 */ /* 0x000fe200078e001f */
[----:B0-----:R-:W-:-:S04]  /*53f0*/  MOV R32, R30 ;  /* 0x0000001e00207202 */ /* 0x001fc80000000f00 */
        /* <DEDUP_REMOVED lines=32> */
[----:B------:R-:W-:Y:S01]  /*5600*/  IADD3 R19, PT, PT, R19, 0x4, RZ ;  /* 0x0000000413137810 */ /* 0x000fe20007ffe0ff */
[----:B------:R-:W-:Y:S01]  /*5610*/  VIADD R29, R29, 0x4 ;  /* 0x000000041d1d7836 */ /* 0x000fe20000000000 */
[----:B------:R-:W-:Y:S01]  /*5620*/  UISETP.NE.AND UP0, UPT, UR11, URZ, UPT ;  /* 0x000000ff0b00728c */ /* 0x000fe2000bf05270 */
[----:B------:R-:W-:Y:S01]  /*5630*/  VIADD R28, R28, 0x4 ;  /* 0x000000041c1c7836 */ /* 0x000fe20000000000 */
        /* <DEDUP_REMOVED lines=10> */
[----:B------:R-:W-:-:S06]  /*56e0*/  FSEL R23, R25, R33, !P1 ;  /* 0x0000002119177208 */ /* 0x000fcc0004800000 */
[----:B------:R-:W-:-:S07]  /*56f0*/  DADD R22, RZ, R22 ;  /* 0x00000000ff167229 */ /* 0x000fce0000000016 */
[----:B------:R0:W-:Y:S01]  /*5700*/  STG.E.64 desc[UR16][R26.64+0x8], R22 ;  /* 0x000008161a007986 */ /* 0x0001e2000c101b10 */
[----:B------:R-:W-:Y:S05]  /*5710*/  BRA.U UP0, `(.L_x_887) ;  /* 0xfffffff900bc7547 */ /* 0x000fea000b83ffff */
.L_x_886:
[----:B------:R-:W-:Y:S02]  /*5720*/  IMAD R19, R4, UR9, RZ ;  /* 0x0000000904137c24 */ /* 0x000fe4000f8e02ff */
[----:B------:R-:W-:Y:S01]  /*5730*/  IMAD R24, R5, UR9, RZ ;  /* 0x0000000905187c24 */ /* 0x000fe2000f8e02ff */
[----:B------:R-:W-:Y:S06]  /*5740*/  @!P0 BRA `(.L_x_885) ;  /* 0x0000000400488947 */ /* 0x000fec0003800000 */
[----:B------:R-:W-:Y:S01]  /*5750*/  ISETP.NE.AND P1, PT, R9, 0x1, PT ;  /* 0x000000010900780c */ /* 0x000fe20003f25270 */
[C---:B------:R-:W-:Y:S01]  /*5760*/  IMAD R25, R18.reuse, UR18, RZ ;  /* 0x0000001212197c24 */ /* 0x040fe2000f8e02ff */
[----:B------:R-:W-:-:S03]  /*5770*/  LOP3.LUT R20, R18, 0x1, RZ, 0xc0, !PT ;  /* 0x0000000112147812 */ /* 0x000fc600078ec0ff */
[-C--:B------:R-:W-:Y:S01]  /*5780*/  IMAD R9, R0, R25.reuse, RZ ;  /* 0x0000001900097224 */ /* 0x080fe200078e02ff */
[----:B------:R-:W-:Y:S01]  /*5790*/  ISETP.NE.U32.AND P0, PT, R20, 0x1, PT ;  /* 0x000000011400780c */ /* 0x000fe20003f05070 */
[----:B------:R-:W-:-:S06]  /*57a0*/  IMAD R25, R7, R25, RZ ;  /* 0x0000001907197224 */ /* 0x000fcc00078e02ff */
[----:B------:R-:W-:Y:S06]  /*57b0*/  @!P1 BRA `(.L_x_888) ;  /* 0x0000000000b89947 */ /* 0x000fec0003800000 */
[----:B------:R-:W1:Y:S01]  /*57c0*/  LDC.64 R20, c[0x0][0x3a0] ;  /* 0x0000e800ff147b82 */ /* 0x000e620000000a00 */
[----:B------:R-:W-:Y:S01]  /*57d0*/  IMAD R32, R3, R18, UR4 ;  /* 0x0000000403207e24 */ /* 0x000fe2000f8e0212 */
[----:B------:R-:W2:Y:S03]  /*57e0*/  LDCU.64 UR6, c[0x0][0x3d0] ;  /* 0x00007a00ff0677ac */ /* 0x000ea60008000a00 */
[----:B0-----:R-:W-:-:S04]  /*57f0*/  IMAD.IADD R26, R25, 0x1, R32 ;  /* 0x00000001191a7824 */ /* 0x001fc800078e0220 */
[--C-:B------:R-:W-:Y:S02]  /*5800*/  IMAD.IADD R23, R24, 0x1, R26.reuse ;  /* 0x0000000118177824 */ /* 0x100fe400078e021a */
[----:B------:R-:W-:Y:S02]  /*5810*/  IMAD.IADD R29, R19, 0x1, R26 ;  /* 0x00000001131d7824 */ /* 0x000fe400078e021a */
[----:B-1----:R-:W-:-:S05]  /*5820*/  IMAD.WIDE R22, R23, 0x8, R20 ;  /* 0x0000000817167825 */ /* 0x002fca00078e0214 */
[----:B------:R-:W3:Y:S01]  /*5830*/  LDG.E.64 R26, desc[UR16][R22.64] ;  /* 0x00000010161a7981 */ /* 0x000ee2000c1e1b00 */
[----:B------:R-:W-:-:S05]  /*5840*/  IMAD.WIDE R20, R29, 0x8, R20 ;  /* 0x000000081d147825 */ /* 0x000fca00078e0214 */
[----:B------:R-:W4:Y:S01]  /*5850*/  LDG.E.64 R28, desc[UR16][R20.64] ;  /* 0x00000010141c7981 */ /* 0x000f22000c1e1b00 */
[----:B--2---:R-:W-:Y:S02]  /*5860*/  UMOV UR5, UR7 ;  /* 0x0000000700057c82 */ /* 0x004fe40008000000 */
[----:B------:R-:W-:Y:S01]  /*5870*/  MOV R33, UR5 ;  /* 0x0000000500217c02 */ /* 0x000fe20008000f00 */
[----:B---3--:R-:W-:-:S08]  /*5880*/  DMUL R26, R12, R26 ;  /* 0x0000001a0c1a7228 */ /* 0x008fd00000000000 */
[----:B----4-:R-:W-:Y:S02]  /*5890*/  DFMA R28, R16, R28, R26 ;  /* 0x0000001c101c722b */ /* 0x010fe4000000001a */
        /* <DEDUP_REMOVED lines=23> */
[----:B------:R-:W-:Y:S01]  /*5a10*/  MOV R32, R31 ;  /* 0x0000001f00207202 */ /* 0x000fe20000000f00 */
[----:B0-----:R-:W-:-:S03]  /*5a20*/  IMAD.MOV.U32 R28, RZ, RZ, R30 ;  /* 0x000000ffff1c7224 */ /* 0x001fc600078e001e */
[----:B------:R-:W-:Y:S02]  /*5a30*/  FSEL R23, R32, UR5, P2 ;  /* 0x0000000520177c08 */ /* 0x000fe40009000000 */
[----:B------:R-:W-:-:S04]  /*5a40*/  SEL R22, R28, UR6, P2 ;  /* 0x000000061c167c07 */ /* 0x000fc80009000000 */
[----:B------:R-:W-:Y:S02]  /*5a50*/  FSEL R20, R22, R30, !P1 ;  /* 0x0000001e16147208 */ /* 0x000fe40004800000 */
[----:B------:R-:W-:-:S04]  /*5a60*/  @P3 LOP3.LUT R23, R33, 0x80000, RZ, 0xfc, !PT ;  /* 0x0008000021173812 */ /* 0x000fc800078efcff */
[----:B------:R-:W-:-:S06]  /*5a70*/  FSEL R21, R23, R31, !P1 ;  /* 0x0000001f17157208 */ /* 0x000fcc0004800000 */
[----:B------:R-:W-:-:S07]  /*5a80*/  DADD R20, RZ, R20 ;  /* 0x00000000ff147229 */ /* 0x000fce0000000014 */
[----:B------:R1:W-:Y:S04]  /*5a90*/  STG.E.64 desc[UR16][R26.64+0x8], R20 ;  /* 0x000008141a007986 */ /* 0x0003e8000c101b10 */
.L_x_888:
[----:B------:R-:W-:Y:S05]  /*5aa0*/  @P0 BRA `(.L_x_885) ;  /* 0x0000000000700947 */ /* 0x000fea0003800000 */
[----:B0-----:R-:W0:Y:S01]  /*5ab0*/  LDC.64 R22, c[0x0][0x3a0] ;  /* 0x0000e800ff167b82 */ /* 0x001e220000000a00 */
[----:B-1----:R-:W-:Y:S01]  /*5ac0*/  IMAD R26, R3, R18, UR4 ;  /* 0x00000004031a7e24 */ /* 0x002fe2000f8e0212 */
[----:B------:R-:W1:Y:S03]  /*5ad0*/  LDCU.64 UR4, c[0x0][0x3d0] ;  /* 0x00007a00ff0477ac */ /* 0x000e660008000a00 */
[----:B------:R-:W-:-:S04]  /*5ae0*/  IMAD.IADD R25, R25, 0x1, R26 ;  /* 0x0000000119197824 */ /* 0x000fc800078e021a */
[--C-:B------:R-:W-:Y:S02]  /*5af0*/  IMAD.IADD R21, R24, 0x1, R25.reuse ;  /* 0x0000000118157824 */ /* 0x100fe400078e0219 */
[----:B------:R-:W-:Y:S02]  /*5b00*/  IMAD.IADD R19, R19, 0x1, R25 ;  /* 0x0000000113137824 */ /* 0x000fe400078e0219 */
[----:B0-----:R-:W-:-:S04]  /*5b10*/  IMAD.WIDE R20, R21, 0x8, R22 ;  /* 0x0000000815147825 */ /* 0x001fc800078e0216 */
[----:B------:R-:W-:Y:S02]  /*5b20*/  IMAD.WIDE R18, R19, 0x8, R22 ;  /* 0x0000000813127825 */ /* 0x000fe400078e0216 */
[----:B------:R-:W2:Y:S01]  /*5b30*/  LDG.E.64 R20, desc[UR16][R20.64] ;  /* 0x0000001014147981 */ /* 0x000ea2000c1e1b00 */
[----:B------:R-:W0:Y:S03]  /*5b40*/  LDC.64 R22, c[0x0][0x3a8] ;  /* 0x0000ea00ff167b82 */ /* 0x000e260000000a00 */
[----:B------:R-:W3:Y:S01]  /*5b50*/  LDG.E.64 R18, desc[UR16][R18.64] ;  /* 0x0000001012127981 */ /* 0x000ee2000c1e1b00 */
[----:B-1----:R-:W-:Y:S02]  /*5b60*/  UMOV UR6, UR5 ;  /* 0x0000000500067c82 */ /* 0x002fe40008000000 */
[----:B------:R-:W-:Y:S01]  /*5b70*/  MOV R24, UR6 ;  /* 0x0000000600187c02 */ /* 0x000fe20008000f00 */
        /* <DEDUP_REMOVED lines=15> */
.L_x_885:
[----:B------:R-:W3:Y:S01]  /*5c70*/  LDCU UR5, c[0x0][0x3cc] ;  /* 0x00007980ff0577ac */ /* 0x000ee20008000800 */
[----:B-12---:R-:W1:Y:S01]  /*5c80*/  LDC.64 R12, c[0x0][0x3b0] ;  /* 0x0000ec00ff0c7b82 */ /* 0x006e620000000a00 */
[----:B------:R-:W2:Y:S01]  /*5c90*/  LDCU UR4, c[0x0][0x3c0] ;  /* 0x00007800ff0477ac */ /* 0x000ea20008000800 */
[----:B---3--:R-:W-:Y:S01]  /*5ca0*/  IMAD R9, R7, UR5, R3 ;  /* 0x0000000507097c24 */ /* 0x008fe2000f8e0203 */
[----:B--2---:R-:W-:-:S06]  /*5cb0*/  UIMAD UR4, UR5, UR4, URZ ;  /* 0x00000004050472a4 */ /* 0x004fcc000f8e02ff */
[--C-:B0-----:R-:W-:Y:S02]  /*5cc0*/  IMAD R23, R5, UR4, R9.reuse ;  /* 0x0000000405177c24 */ /* 0x101fe4000f8e0209 */
[----:B------:R-:W-:Y:S02]  /*5cd0*/  IMAD R19, R4, UR4, R9 ;  /* 0x0000000404137c24 */ /* 0x000fe4000f8e0209 */
[----:B-1----:R-:W-:-:S05]  /*5ce0*/  IMAD.WIDE R22, R23, 0x8, R12 ;  /* 0x0000000817167825 */ /* 0x002fca00078e020c */
[----:B------:R-:W2:Y:S01]  /*5cf0*/  LDG.E.64 R16, desc[UR16][R22.64] ;  /* 0x0000001016107981 */ /* 0x000ea2000c1e1b00 */
[----:B------:R-:W-:-:S05]  /*5d00*/  IMAD.WIDE R18, R19, 0x8, R12 ;  /* 0x0000000813127825 */ /* 0x000fca00078e020c */
[----:B------:R-:W3:Y:S01]  /*5d10*/  LDG.E.64 R12, desc[UR16][R18.64] ;  /* 0x00000010120c7981 */ /* 0x000ee2000c1e1b00 */
[----:B------:R-:W0:Y:S08]  /*5d20*/  I2F.F64 R24, R4 ;  /* 0x0000000400187312 */ /* 0x000e300000201c00 */
[----:B------:R-:W1:Y:S01]  /*5d30*/  I2F.F64 R20, R5 ;  /* 0x0000000500147312 */ /* 0x000e620000201c00 */
[----:B0-----:R-:W-:-:S02]  /*5d40*/  DADD R24, R10, -R24 ;  /* 0x000000000a187229 */ /* 0x001fc40000000818 */
[----:B-1----:R-:W-:-:S06]  /*5d50*/  DADD R20, -R10, R20 ;  /* 0x000000000a147229 */ /* 0x002fcc0000000114 */
[----:B--2---:R-:W-:-:S08]  /*5d60*/  DMUL R16, R16, R24 ;  /* 0x0000001810107228 */ /* 0x004fd00000000000 */
[----:B---3--:R-:W-:-:S07]  /*5d70*/  DFMA R12, R12, R20, R16 ;  /* 0x000000140c0c722b */ /* 0x008fce0000000010 */
[----:B------:R2:W-:Y:S04]  /*5d80*/  STG.E.64 desc[UR16][R14.64], R12 ;  /* 0x0000000c0e007986 */ /* 0x0005e8000c101b10 */
.L_x_884:
[----:B------:R-:W-:Y:S05]  /*5d90*/  BSYNC.RECONVERGENT B0 ;  /* 0x0000000000007941 */ /* 0x000fea0003800200 */
.L_x_883:
[----:B------:R-:W-:-:S04]  /*5da0*/  ISETP.NE.AND P0, PT, R7, R6, PT ;  /* 0x000000060700720c */ /* 0x000fc80003f05270 */
[----:B------:R-:W-:-:S13]  /*5db0*/  ISETP.NE.OR P0, PT, R4, R5, P0 ;  /* 0x000000050400720c */ /* 0x000fda0000705670 */
[----:B------:R-:W-:Y:S05]  /*5dc0*/  @P0 EXIT ;  /* 0x000000000000094d */ /* 0x000fea0003800000 */
[----:B------:R-:W3:Y:S01]  /*5dd0*/  LDCU UR12, c[0x0][0x3c8] ;  /* 0x00007900ff0c77ac */ /* 0x000ee20008000800 */
[----:B------:R-:W4:Y:S01]  /*5de0*/  LDCU UR18, c[0x0][0x3cc] ;  /* 0x00007980ff1277ac */ /* 0x000f220008000800 */
[----:B---3--:R-:W-:-:S09]  /*5df0*/  UISETP.GE.AND UP0, UPT, UR12, 0x1, UPT ;  /* 0x000000010c00788c */ /* 0x008fd2000bf06270 */
[----:B----4-:R-:W-:Y:S05]  /*5e00*/  BRA.U !UP0, `(.L_x_889) ;  /* 0x0000001108647547 */ /* 0x010fea000b800000 */
[----:B------:R-:W1:Y:S01]  /*5e10*/  LDCU UR4, c[0x0][0x3c0] ;  /* 0x00007800ff0477ac */ /* 0x000e620008000800 */
[----:B------:R-:W-:Y:S01]  /*5e20*/  IMAD.MOV.U32 R6, RZ, RZ, RZ ;  /* 0x000000ffff067224 */ /* 0x000fe200078e00ff */
[----:B------:R-:W-:Y:S02]  /*5e30*/  UISETP.GE.U32.AND UP1, UPT, UR12, 0x8, UPT ;  /* 0x000000080c00788c */ /* 0x000fe4000bf26070 */
[----:B------:R-:W-:Y:S02]  /*5e40*/  ULOP3.LUT UR14, UR12, 0x7, URZ, 0xc0, !UPT ;  /* 0x000000070c0e7892 */ /* 0x000fe4000f8ec0ff */
[----:B------:R-:W-:Y:S02]  /*5e50*/  UIMAD UR13, UR18, UR12, URZ ;  /* 0x0000000c120d72a4 */ /* 0x000fe4000f8e02ff */
[----:B------:R-:W-:Y:S01]  /*5e60*/  UISETP.NE.AND UP0, UPT, UR14, URZ, UPT ;  /* 0x000000ff0e00728c */ /* 0x000fe2000bf05270 */
[----:B-12---:R-:W-:Y:S02]  /*5e70*/  IMAD R12, R4, UR4, R7 ;  /* 0x00000004040c7c24 */ /* 0x006fe4000f8e0207 */
[----:B------:R-:W-:Y:S08]  /*5e80*/  BRA.U !UP1, `(.L_x_890) ;  /* 0x0000000909207547 */ /* 0x000ff0000b800000 */
[----:B------:R-:W1:Y:S01]  /*5e90*/  LDCU.128 UR8, c[0x0][0x3a0] ;  /* 0x00007400ff0877ac */ /* 0x000e620008000c00 */
[----:B------:R-:W-:Y:S01]  /*5ea0*/  IMAD R5, R12, UR18, R3 ;  /* 0x000000120c057c24 */ /* 0x000fe2000f8e0203 */
[----:B------:R-:W-:Y:S01]  /*5eb0*/  ISETP.GE.AND P0, PT, R3, R2, PT ;  /* 0x000000020300720c */ /* 0x000fe20003f06270 */
[----:B------:R-:W-:Y:S01]  /*5ec0*/  IMAD R13, R8, UR12, RZ ;  /* 0x0000000c080d7c24 */ /* 0x000fe2000f8e02ff */
[----:B------:R-:W-:Y:S02]  /*5ed0*/  ULOP3.LUT UR15, UR12, 0x7ffffff8, URZ, 0xc0, !UPT ;  /* 0x7ffffff80c0f7892 */ /* 0x000fe4000f8ec0ff */
[----:B------:R-:W-:Y:S01]  /*5ee0*/  IMAD R5, R5, UR12, RZ ;  /* 0x0000000c05057c24 */ /* 0x000fe2000f8e02ff */
[----:B------:R-:W2:Y:S03]  /*5ef0*/  LDCU.64 UR4, c[0x0][0x3d0] ;  /* 0x00007a00ff0477ac */ /* 0x000ea60008000a00 */
[----:B------:R-:W-:Y:S01]  /*5f00*/  MOV R6, UR15 ;  /* 0x0000000f00067c02 */ /* 0x000fe20008000f00 */
[----:B-1----:R-:W-:-:S02]  /*5f10*/  UIADD3 UR6, UP1, UPT, UR10, 0x20, URZ ;  /* 0x000000200a067890 */ /* 0x002fc4000ff3e0ff */
[----:B------:R-:W-:Y:S02]  /*5f20*/  UIADD3 UR8, UP2, UPT, UR8, 0x20, URZ ;  /* 0x0000002008087890 */ /* 0x000fe4000ff5e0ff */
[----:B------:R-:W-:Y:S02]  /*5f30*/  UIADD3.X UR7, UPT, UPT, URZ, UR11, URZ, UP1, !UPT ;  /* 0x0000000bff077290 */ /* 0x000fe40008ffe4ff */
[----:B------:R-:W-:Y:S02]  /*5f40*/  UIADD3.X UR9, UPT, UPT, URZ, UR9, URZ, UP2, !UPT ;  /* 0x00000009ff097290 */ /* 0x000fe400097fe4ff */
[----:B--2---:R-:W-:-:S12]  /*5f50*/  UIADD3 UR11, UPT, UPT, -UR15, URZ, URZ ;  /* 0x000000ff0f0b7290 */ /* 0x004fd8000fffe1ff */
.L_x_891:
[----:B-1----:R-:W-:Y:S02]  /*5f60*/  IMAD.U32 R8, RZ, RZ, UR8 ;  /* 0x00000008ff087e24 */ /* 0x002fe4000f8e00ff */
[----:B------:R-:W-:Y:S02]  /*5f70*/  IMAD.U32 R9, RZ, RZ, UR9 ;  /* 0x00000009ff097e24 */ /* 0x000fe4000f8e00ff */
[----:B------:R-:W-:-:S05]  /*5f80*/  IMAD.WIDE R8, R5, 0x8, R8 ;  /* 0x0000000805087825 */ /* 0x000fca00078e0208 */
[----:B------:R-:W2:Y:S01]  /*5f90*/  LDG.E.64 R10, desc[UR16][R8.64+-0x20] ;  /* 0xffffe010080a7981 */ /* 0x000ea2000c1e1b00 */
[----:B------:R-:W-:Y:S02]  /*5fa0*/  UMOV UR10, UR5 ;  /* 0x00000005000a7c82 */ /* 0x000fe40008000000 */
[----:B------:R-:W-:Y:S01]  /*5fb0*/  IMAD.U32 R18, RZ, RZ, UR10 ;  /* 0x0000000aff127e24 */ /* 0x000fe2000f8e00ff */
[----:B--2---:R-:W-:Y:S01]  /*5fc0*/  DSETP.MAX.AND P1, P2, R10, UR4, PT ;  /* 0x000000040a007e2a */ /* 0x004fe2000ba2f000 */
[----:B0-----:R-:W-:-:S05]  /*5fd0*/  IMAD.MOV.U32 R16, RZ, RZ, R11 ;  /* 0x000000ffff107224 */ /* 0x001fca00078e000b */
        /* <DEDUP_REMOVED lines=12> */
[----:B------:R-:W2:Y:S01]  /*60a0*/  LDG.E.64 R18, desc[UR16][R8.64+-0x18] ;  /* 0xffffe81008127981 */ /* 0x000ea2000c1e1b00 */
[----:B------:R-:W-:Y:S02]  /*60b0*/  UMOV UR10, UR5 ;  /* 0x00000005000a7c82 */ /* 0x000fe40008000000 */
[----:B------:R-:W-:Y:S01]  /*60c0*/  IMAD.U32 R22, RZ, RZ, UR10 ;  /* 0x0000000aff167e24 */ /* 0x000fe2000f8e00ff */
[----:B--2---:R-:W-:Y:S01]  /*60d0*/  DSETP.MAX.AND P1, P2, R18, UR4, PT ;  /* 0x0000000412007e2a */ /* 0x004fe2000ba2f000 */
[----:B------:R-:W-:-:S05]  /*60e0*/  IMAD.MOV.U32 R20, RZ, RZ, R19 ;  /* 0x000000ffff147224 */ /* 0x000fca00078e0013 */
[----:B------:R-:W-:Y:S01]  /*60f0*/  FSEL R21, R20, UR10, P1 ;  /* 0x0000000a14157c08 */ /* 0x000fe20008800000 */
[----:B------:R-:W-:Y:S01]  /*6100*/  UMOV UR10, UR4 ;  /* 0x00000004000a7c82 */ /* 0x000fe20008000000 */
[----:B------:R-:W-:-:S04]  /*6110*/  MOV R20, R18 ;  /* 0x0000001200147202 */ /* 0x000fc80000000f00 */
[----:B------:R-:W-:Y:S02]  /*6120*/  SEL R20, R20, UR10, P1 ;  /* 0x0000000a14147c07 */ /* 0x000fe40008800000 */
[----:B------:R-:W-:Y:S02]  /*6130*/  @P2 LOP3.LUT R21, R22, 0x80000, RZ, 0xfc, !PT ;  /* 0x0008000016152812 */ /* 0x000fe400078efcff */
[----:B0-----:R-:W-:Y:S02]  /*6140*/  FSEL R16, R20, R18, !P0 ;  /* 0x0000001214107208 */ /* 0x001fe40004000000 */
[----:B------:R-:W-:-:S06]  /*6150*/  FSEL R17, R21, R19, !P0 ;  /* 0x0000001315117208 */ /* 0x000fcc0004000000 */
        /* <DEDUP_REMOVED lines=8> */
[----:B------:R-:W-:Y:S01]  /*61e0*/  IMAD.MOV.U32 R20, RZ, RZ, R18 ;  /* 0x000000ffff147224 */ /* 0x000fe200078e0012 */
[----:B------:R-:W-:-:S04]  /*61f0*/  UMOV UR10, UR4 ;  /* 0x00000004000a7c82 */ /* 0x000fc80008000000 */
        /* <DEDUP_REMOVED lines=10> */
[----:B------:R-:W-:-:S05]  /*62a0*/  MOV R20, R19 ;  /* 0x0000001300147202 */ /* 0x000fca0000000f00 */
        /* <DEDUP_REMOVED lines=25> */
[----:B------:R-:W-:Y:S01]  /*6440*/  MOV R22, UR10 ;  /* 0x0000000a00167c02 */ /* 0x000fe20008000f00 */
        /* <DEDUP_REMOVED lines=26> */
[----:B------:R-:W-:Y:S01]  /*65f0*/  UMOV UR10, UR5 ;  /* 0x00000005000a7c82 */ /* 0x000fe20008000000 */
[----:B------:R-:W-:Y:S01]  /*6600*/  UIADD3 UR11, UPT, UPT, UR11, 0x8, URZ ;  /* 0x000000080b0b7890 */ /* 0x000fe2000fffe0ff */
[----:B------:R-:W-:Y:S01]  /*6610*/  IMAD.U32 R20, RZ, RZ, UR10 ;  /* 0x0000000aff147e24 */ /* 0x000fe2000f8e00ff */
[----:B------:R-:W-:Y:S01]  /*6620*/  IADD3 R5, PT, PT, R5, 0x8, RZ ;  /* 0x0000000805057810 */ /* 0x000fe20007ffe0ff */
[----:B------:R-:W-:Y:S01]  /*6630*/  VIADD R13, R13, 0x8 ;  /* 0x000000080d0d7836 */ /* 0x000fe20000000000 */
[----:B------:R-:W-:Y:S01]  /*6640*/  UISETP.NE.AND UP1, UPT, UR11, URZ, UPT ;  /* 0x000000ff0b00728c */ /* 0x000fe2000bf25270 */
[----:B--2---:R-:W-:Y:S01]  /*6650*/  DSETP.MAX.AND P1, P2, R8, UR4, PT ;  /* 0x0000000408007e2a */ /* 0x004fe2000ba2f000 */
        /* <DEDUP_REMOVED lines=9> */
[----:B------:R1:W-:Y:S01]  /*66f0*/  STG.E.64 desc[UR16][R10.64+0x18], R8 ;  /* 0x000018080a007986 */ /* 0x0003e2000c101b10 */
[----:B------:R-:W-:Y:S05]  /*6700*/  BRA.U UP1, `(.L_x_891) ;  /* 0xfffffff901147547 */ /* 0x000fea000b83ffff */
.L_x_890:
[----:B------:R-:W-:Y:S02]  /*6710*/  IMAD R0, R0, UR13, RZ ;  /* 0x0000000d00007c24 */ /* 0x000fe4000f8e02ff */
[----:B------:R-:W-:Y:S01]  /*6720*/  IMAD R12, R12, UR13, RZ ;  /* 0x0000000d0c0c7c24 */ /* 0x000fe2000f8e02ff */
[----:B------:R-:W-:Y:S06]  /*6730*/  BRA.U !UP0, `(.L_x_889) ;  /* 0x0000000908187547 */ /* 0x000fec000b800000 */
[----:B------:R-:W-:Y:S02]  /*6740*/  UISETP.GE.U32.AND UP0, UPT, UR14, 0x4, UPT ;  /* 0x000000040e00788c */ /* 0x000fe4000bf06070 */
[----:B------:R-:W-:-:S04]  /*6750*/  ULOP3.LUT UR7, UR12, 0x3, URZ, 0xc0, !UPT ;  /* 0x000000030c077892 */ /* 0x000fc8000f8ec0ff */
[----:B------:R-:W-:-:S03]  /*6760*/  UISETP.NE.AND UP1, UPT, UR7, URZ, UPT ;  /* 0x000000ff0700728c */ /* 0x000fc6000bf25270 */
[----:B------:R-:W-:Y:S08]  /*6770*/  BRA.U !UP0, `(.L_x_892) ;  /* 0x0000000508047547 */ /* 0x000ff0000b800000 */
[----:B-1----:R-:W1:Y:S01]  /*6780*/  LDC.64 R8, c[0x0][0x3a0] ;  /* 0x0000e800ff087b82 */ /* 0x002e620000000a00 */
[----:B------:R-:W-:Y:S01]  /*6790*/  IMAD R5, R3, UR12, R6 ;  /* 0x0000000c03057c24 */ /* 0x000fe2000f8e0206 */
[----:B------:R-:W2:Y:S03]  /*67a0*/  LDCU.64 UR4, c[0x0][0x3d0] ;  /* 0x00007a00ff0477ac */ /* 0x000ea60008000a00 */
[----:B------:R-:W-:-:S03]  /*67b0*/  IMAD.IADD R11, R12, 0x1, R5 ;  /* 0x000000010c0b7824 */ /* 0x000fc600078e0205 */
[----:B------:R-:W3:Y:S01]  /*67c0*/  LDC.64 R18, c[0x0][0x3a8] ;  /* 0x0000ea00ff127b82 */ /* 0x000ee20000000a00 */
[----:B-1----:R-:W-:-:S05]  /*67d0*/  IMAD.WIDE R8, R11, 0x8, R8 ;  /* 0x000000080b087825 */ /* 0x002fca00078e0208 */
[----:B------:R-:W4:Y:S01]  /*67e0*/  LDG.E.64 R10, desc[UR16][R8.64] ;  /* 0x00000010080a7981 */ /* 0x000f22000c1e1b00 */
[----:B--2---:R-:W-:Y:S02]  /*67f0*/  UMOV UR6, UR5 ;  /* 0x0000000500067c82 */ /* 0x004fe40008000000 */
[----:B------:R-:W-:Y:S01]  /*6800*/  IMAD.U32 R20, RZ, RZ, UR6 ;  /* 0x00000006ff147e24 */ /* 0x000fe2000f8e00ff */
[----:B----4-:R-:W-:Y:S01]  /*6810*/  DSETP.MAX.AND P0, P1, R10, UR4, PT ;  /* 0x000000040a007e2a */ /* 0x010fe2000b90f000 */
[----:B------:R-:W-:-:S05]  /*6820*/  IMAD.MOV.U32 R13, RZ, RZ, R11 ;  /* 0x000000ffff0d7224 */ /* 0x000fca00078e000b */
[----:B0-----:R-:W-:Y:S01]  /*6830*/  FSEL R17, R13, UR6, P0 ;  /* 0x000000060d117c08 */ /* 0x001fe20008000000 */
[----:B------:R-:W-:Y:S01]  /*6840*/  IMAD.MOV.U32 R13, RZ, RZ, R10 ;  /* 0x000000ffff0d7224 */ /* 0x000fe200078e000a */
[----:B------:R-:W-:-:S04]  /*6850*/  UMOV UR6, UR4 ;  /* 0x0000000400067c82 */ /* 0x000fc80008000000 */
[----:B------:R-:W-:Y:S02]  /*6860*/  SEL R16, R13, UR6, P0 ;  /* 0x000000060d107c07 */ /* 0x000fe40008000000 */
[----:B------:R-:W-:Y:S02]  /*6870*/  @P1 LOP3.LUT R17, R20, 0x80000, RZ, 0xfc, !PT ;  /* 0x0008000014111812 */ /* 0x000fe400078efcff */
[----:B------:R-:W-:-:S04]  /*6880*/  ISETP.GE.AND P0, PT, R3, R2, PT ;  /* 0x000000020300720c */ /* 0x000fc80003f06270 */
[----:B------:R-:W-:Y:S02]  /*6890*/  FSEL R16, R16, R10, !P0 ;  /* 0x0000000a10107208 */ /* 0x000fe40004000000 */
[----:B------:R-:W-:Y:S02]  /*68a0*/  FSEL R17, R17, R11, !P0 ;  /* 0x0000000b11117208 */ /* 0x000fe40004000000 */
[----:B------:R-:W-:-:S04]  /*68b0*/  IADD3 R11, PT, PT, R0, R5, RZ ;  /* 0x00000005000b7210 */ /* 0x000fc80007ffe0ff */
[----:B------:R-:W-:Y:S01]  /*68c0*/  DADD R16, RZ, R16 ;  /* 0x00000000ff107229 */ /* 0x000fe20000000010 */
[----:B---3--:R-:W-:-:S06]  /*68d0*/  IMAD.WIDE R10, R11, 0x8, R18 ;  /* 0x000000080b0a7825 */ /* 0x008fcc00078e0212 */
        /* <DEDUP_REMOVED lines=29> */
[----:B------:R-:W3:Y:S01]  /*6ab0*/  LDG.E.64 R8, desc[UR16][R8.64+0x18] ;  /* 0x0000181008087981 */ /* 0x000ee2000c1e1b00 */
[----:B------:R-:W-:Y:S01]  /*6ac0*/  UMOV UR6, UR5 ;  /* 0x0000000500067c82 */ /* 0x000fe20008000000 */
[----:B------:R-:W-:Y:S01]  /*6ad0*/  IADD3 R6, PT, PT, R6, 0x4, RZ ;  /* 0x0000000406067810 */ /* 0x000fe20007ffe0ff */
[----:B------:R-:W-:Y:S01]  /*6ae0*/  IMAD.U32 R13, RZ, RZ, UR6 ;  /* 0x00000006ff0d7e24 */ /* 0x000fe2000f8e00ff */
[----:B---3--:R-:W-:Y:S01]  /*6af0*/  DSETP.MAX.AND P1, P2, R8, UR4, PT ;  /* 0x0000000408007e2a */ /* 0x008fe2000ba2f000 */
        /* <DEDUP_REMOVED lines=9> */
.L_x_892:
[----:B------:R-:W-:Y:S05]  /*6b90*/  BRA.U !UP1, `(.L_x_889) ;  /* 0x0000000509007547 */ /* 0x000fea000b800000 */
[----:B------:R-:W-:Y:S02]  /*6ba0*/  UISETP.NE.AND UP0, UPT, UR7, 0x1, UPT ;  /* 0x000000010700788c */ /* 0x000fe4000bf05270 */
[----:B------:R-:W-:-:S04]  /*6bb0*/  ULOP3.LUT UR4, UR12, 0x1, URZ, 0xc0, !UPT ;  /* 0x000000010c047892 */ /* 0x000fc8000f8ec0ff */
[----:B------:R-:W-:-:S03]  /*6bc0*/  UISETP.NE.U32.AND UP1, UPT, UR4, 0x1, UPT ;  /* 0x000000010400788c */ /* 0x000fc6000bf25070 */
[----:B------:R-:W-:Y:S08]  /*6bd0*/  BRA.U !UP0, `(.L_x_893) ;  /* 0x0000000108947547 */ /* 0x000ff0000b800000 */
[----:B-12---:R-:W1:Y:S01]  /*6be0*/  LDC.64 R8, c[0x0][0x3a0] ;  /* 0x0000e800ff087b82 */ /* 0x006e620000000a00 */
[----:B------:R-:W-:Y:S01]  /*6bf0*/  IMAD R5, R3, UR12, R6 ;  /* 0x0000000c03057c24 */ /* 0x000fe2000f8e0206 */
[----:B------:R-:W2:Y:S03]  /*6c00*/  LDCU.64 UR4, c[0x0][0x3d0] ;  /* 0x00007a00ff0477ac */ /* 0x000ea60008000a00 */
[----:B------:R-:W-:-:S03]  /*6c10*/  IMAD.IADD R19, R12, 0x1, R5 ;  /* 0x000000010c137824 */ /* 0x000fc600078e0205 */
[----:B0-----:R-:W0:Y:S01]  /*6c20*/  LDC.64 R16, c[0x0][0x3a8] ;  /* 0x0000ea00ff107b82 */ /* 0x001e220000000a00 */
[----:B-1----:R-:W-:-:S05]  /*6c30*/  IMAD.WIDE R18, R19, 0x8, R8 ;  /* 0x0000000813127825 */ /* 0x002fca00078e0208 */
[----:B------:R-:W3:Y:S01]  /*6c40*/  LDG.E.64 R8, desc[UR16][R18.64] ;  /* 0x0000001012087981 */ /* 0x000ee2000c1e1b00 */
[----:B--2---:R-:W-:Y:S01]  /*6c50*/  UMOV UR6, UR5 ;  /* 0x0000000500067c82 */ /* 0x004fe20008000000 */
[----:B------:R-:W-:Y:S01]  /*6c60*/  IADD3 R21, PT, PT, R0, R5, RZ ;  /* 0x0000000500157210 */ /* 0x000fe20007ffe0ff */
[----:B------:R-:W-:-:S04]  /*6c70*/  IMAD.U32 R13, RZ, RZ, UR6 ;  /* 0x00000006ff0d7e24 */ /* 0x000fc8000f8e00ff */
[----:B0-----:R-:W-:Y:S01]  /*6c80*/  IMAD.WIDE R20, R21, 0x8, R16 ;  /* 0x0000000815147825 */ /* 0x001fe200078e0210 */
[----:B---3--:R-:W-:-:S03]  /*6c90*/  DSETP.MAX.AND P0, P1, R8, UR4, PT ;  /* 0x0000000408007e2a */ /* 0x008fc6000b90f000 */
        /* <DEDUP_REMOVED lines=8> */
[----:B------:R-:W-:-:S06]  /*6d20*/  FSEL R9, R11, R9, !P0 ;  /* 0x000000090b097208 */ /* 0x000fcc0004000000 */
[----:B------:R-:W-:-:S07]  /*6d30*/  DADD R8, RZ, R8 ;  /* 0x00000000ff087229 */ /* 0x000fce0000000008 */
[----:B------:R0:W-:Y:S04]  /*6d40*/  STG.E.64 desc[UR16][R20.64], R8 ;  /* 0x0000000814007986 */ /* 0x0001e8000c101b10 */
[----:B------:R-:W2:Y:S01]  /*6d50*/  LDG.E.64 R10, desc[UR16][R18.64+0x8] ;  /* 0x00000810120a7981 */ /* 0x000ea2000c1e1b00 */
[----:B------:R-:W-:Y:S01]  /*6d60*/  UMOV UR6, UR5 ;  /* 0x0000000500067c82 */ /* 0x000fe20008000000 */
[----:B------:R-:W-:Y:S02]  /*6d70*/  VIADD R6, R6, 0x2 ;  /* 0x0000000206067836 */ /* 0x000fe40000000000 */
[----:B------:R-:W-:Y:S01]  /*6d80*/  IMAD.U32 R13, RZ, RZ, UR6 ;  /* 0x00000006ff0d7e24 */ /* 0x000fe2000f8e00ff */
[----:B--2---:R-:W-:Y:S01]  /*6d90*/  DSETP.MAX.AND P1, P2, R10, UR4, PT ;  /* 0x000000040a007e2a */ /* 0x004fe2000ba2f000 */
[----:B------:R-:W-:-:S05]  /*6da0*/  IMAD.MOV.U32 R5, RZ, RZ, R11 ;  /* 0x000000ffff057224 */ /* 0x000fca00078e000b */
[----:B------:R-:W-:Y:S01]  /*6db0*/  FSEL R17, R5, UR6, P1 ;  /* 0x0000000605117c08 */ /* 0x000fe20008800000 */
[----:B------:R-:W-:-:S05]  /*6dc0*/  IMAD.MOV.U32 R5, RZ, RZ, R10 ;  /* 0x000000ffff057224 */ /* 0x000fca00078e000a */
[----:B------:R-:W-:Y:S02]  /*6dd0*/  SEL R16, R5, UR4, P1 ;  /* 0x0000000405107c07 */ /* 0x000fe40008800000 */
[----:B------:R-:W-:Y:S02]  /*6de0*/  @P2 LOP3.LUT R17, R13, 0x80000, RZ, 0xfc, !PT ;  /* 0x000800000d112812 */ /* 0x000fe400078efcff */
[----:B0-----:R-:W-:Y:S02]  /*6df0*/  FSEL R8, R16, R10, !P0 ;  /* 0x0000000a10087208 */ /* 0x001fe40004000000 */
[----:B------:R-:W-:-:S06]  /*6e00*/  FSEL R9, R17, R11, !P0 ;  /* 0x0000000b11097208 */ /* 0x000fcc0004000000 */
[----:B------:R-:W-:-:S07]  /*6e10*/  DADD R8, RZ, R8 ;  /* 0x00000000ff087229 */ /* 0x000fce0000000008 */
[----:B------:R3:W-:Y:S04]  /*6e20*/  STG.E.64 desc[UR16][R20.64+0x8], R8 ;  /* 0x0000080814007986 */ /* 0x0007e8000c101b10 */
.L_x_893:
[----:B------:R-:W-:Y:S05]  /*6e30*/  BRA.U UP1, `(.L_x_889) ;  /* 0x0000000101587547 */ /* 0x000fea000b800000 */
[----:B-123--:R-:W1:Y:S01]  /*6e40*/  LDC.64 R8, c[0x0][0x3a0] ;  /* 0x0000e800ff087b82 */ /* 0x00ee620000000a00 */
[----:B------:R-:W-:Y:S01]  /*6e50*/  IMAD R5, R3, UR12, R6 ;  /* 0x0000000c03057c24 */ /* 0x000fe2000f8e0206 */
[----:B------:R-:W2:Y:S04]  /*6e60*/  LDCU.64 UR4, c[0x0][0x3d0] ;  /* 0x00007a00ff0477ac */ /* 0x000ea80008000a00 */
[----:B------:R-:W-:Y:S02]  /*6e70*/  IADD3 R11, PT, PT, R12, R5, RZ ;  /* 0x000000050c0b7210 */ /* 0x000fe40007ffe0ff */
[----:B------:R-:W3:Y:S03]  /*6e80*/  LDC.64 R12, c[0x0][0x3a8] ;  /* 0x0000ea00ff0c7b82 */ /* 0x000ee60000000a00 */
[----:B-1----:R-:W-:-:S06]  /*6e90*/  IMAD.WIDE R8, R11, 0x8, R8 ;  /* 0x000000080b087825 */ /* 0x002fcc00078e0208 */
[----:B------:R-:W4:Y:S01]  /*6ea0*/  LDG.E.64 R8, desc[UR16][R8.64] ;  /* 0x0000001008087981 */ /* 0x000f22000c1e1b00 */
[----:B--2---:R-:W-:Y:S02]  /*6eb0*/  UMOV UR6, UR5 ;  /* 0x0000000500067c82 */ /* 0x004fe40008000000 */
[----:B0-----:R-:W-:Y:S01]  /*6ec0*/  IMAD.U32 R16, RZ, RZ, UR6 ;  /* 0x00000006ff107e24 */ /* 0x001fe2000f8e00ff */
[----:B----4-:R-:W-:Y:S01]  /*6ed0*/  DSETP.MAX.AND P0, P1, R8, UR4, PT ;  /* 0x0000000408007e2a */ /* 0x010fe2000b90f000 */
        /* <DEDUP_REMOVED lines=9> */
[----:B---3--:R-:W-:Y:S01]  /*6f70*/  IMAD.WIDE R8, R9, 0x8, R12 ;  /* 0x0000000809087825 */ /* 0x008fe200078e020c */
[----:B------:R-:W-:-:S07]  /*6f80*/  DADD R10, RZ, R10 ;  /* 0x00000000ff0a7229 */ /* 0x000fce000000000a */
[----:B------:R4:W-:Y:S04]  /*6f90*/  STG.E.64 desc[UR16][R8.64], R10 ;  /* 0x0000000a08007986 */ /* 0x0009e8000c101b10 */
.L_x_889:
[----:B------:R-:W5:Y:S01]  /*6fa0*/  LDCU UR4, c[0x0][0x3c0] ;  /* 0x00007800ff0477ac */ /* 0x000f620008000800 */
[----:B-1234-:R-:W1:Y:S01]  /*6fb0*/  LDC.64 R8, c[0x0][0x3b0] ;  /* 0x0000ec00ff087b82 */ /* 0x01ee620000000a00 */
[----:B-----5:R-:W-:-:S04]  /*6fc0*/  IMAD R4, R4, UR4, R7 ;  /* 0x0000000404047c24 */ /* 0x020fc8000f8e0207 */
[----:B------:R-:W-:-:S04]  /*6fd0*/  IMAD R3, R4, UR18, R3 ;  /* 0x0000001204037c24 */ /* 0x000fc8000f8e0203 */
[----:B-1----:R-:W-:-:S06]  /*6fe0*/  IMAD.WIDE R2, R3, 0x8, R8 ;  /* 0x0000000803027825 */ /* 0x002fcc00078e0208 */
[----:B------:R-:W2:Y:S04]  /*6ff0*/  LDG.E.64 R2, desc[UR16][R2.64] ;  /* 0x0000001002027981 */ /* 0x000ea8000c1e1b00 */
[----:B--2---:R-:W-:Y:S01]  /*7000*/  STG.E.64 desc[UR16][R14.64], R2 ;  /* 0x000000020e007986 */ /* 0x004fe2000c101b10 */
[----:B------:R-:W-:Y:S05]  /*7010*/  EXIT ;  /* 0x000000000000794d */ /* 0x000fea0003800000 */
        .weak           $__internal_24_$__cuda_sm20_div_rn_f64_full
        .type           $__internal_24_$__cuda_sm20_div_rn_f64_full,@function
        .size           $__internal_24_$__cuda_sm20_div_rn_f64_full,(.L_x_1112 - $__internal_24_$__cuda_sm20_div_rn_f64_full)
$__internal_24_$__cuda_sm20_div_rn_f64_full:
[C---:B------:R-:W-:Y:S01]  /*7020*/  FSETP.GEU.AND P0, PT, |R17|.reuse, 1.469367938527859385e-39, PT ;  /* 0x001000001100780b */ /* 0x040fe20003f0e200 */
[----:B------:R-:W-:Y:S01]  /*7030*/  IMAD.MOV.U32 R26, RZ, RZ, 0x1 ;  /* 0x00000001ff1a7424 */ /* 0x000fe200078e00ff */
[----:B------:R-:W-:Y:S01]  /*7040*/  LOP3.LUT R6, R17, 0x800fffff, RZ, 0xc0, !PT ;  /* 0x800fffff11067812 */ /* 0x000fe200078ec0ff */
[----:B------:R-:W-:Y:S01]  /*7050*/  BSSY.RECONVERGENT B1, `(.L_x_894) ;  /* 0x0000054000017945 */ /* 0x000fe20003800200 */
[C---:B------:R-:W-:Y:S02]  /*7060*/  FSETP.GEU.AND P2, PT, |R19|.reuse, 1.469367938527859385e-39, PT ;  /* 0x001000001300780b */ /* 0x040fe40003f4e200 */
[----:B------:R-:W-:Y:S02]  /*7070*/  LOP3.LUT R7, R6, 0x3ff00000, RZ, 0xfc, !PT ;  /* 0x3ff0000006077812 */ /* 0x000fe400078efcff */
[----:B------:R-:W-:Y:S02]  /*7080*/  MOV R6, R16 ;  /* 0x0000001000067202 */ /* 0x000fe40000000f00 */
[----:B------:R-:W-:-:S02]  /*7090*/  LOP3.LUT R25, R19, 0x7ff00000, RZ, 0xc0, !PT ;  /* 0x7ff0000013197812 */ /* 0x000fc400078ec0ff */
[----:B------:R-:W-:Y:S01]  /*70a0*/  LOP3.LUT R34, R17, 0x7ff00000, RZ, 0xc0, !PT ;  /* 0x7ff0000011227812 */ /* 0x000fe200078ec0ff */
[----:B------:R-:W-:Y:S01]  /*70b0*/  @!P0 DMUL R6, R16, 8.98846567431157953865e+307 ;  /* 0x7fe0000010068828 */ /* 0x000fe20000000000 */
[----:B------:R-:W-:Y:S02]  /*70c0*/  MOV R35, R25 ;  /* 0x0000001900237202 */ /* 0x000fe40000000f00 */
[----:B------:R-:W-:Y:S01]  /*70d0*/  ISETP.GE.U32.AND P1, PT, R25, R34, PT ;  /* 0x000000221900720c */ /* 0x000fe20003f26070 */
[----:B------:R-:W-:Y:S01]  /*70e0*/  @!P2 IMAD.MOV.U32 R30, RZ, RZ, RZ ;  /* 0x000000ffff1ea224 */ /* 0x000fe200078e00ff */
[----:B------:R-:W-:Y:S01]  /*70f0*/  @!P2 LOP3.LUT R28, R17, 0x7ff00000, RZ, 0xc0, !PT ;  /* 0x7ff00000111ca812 */ /* 0x000fe200078ec0ff */
[----:B------:R-:W0:Y:S03]  /*7100*/  MUFU.RCP64H R27, R7 ;  /* 0x00000007001b7308 */ /* 0x000e260000001800 */
[----:B------:R-:W-:Y:S01]  /*7110*/  @!P2 ISETP.GE.U32.AND P3, PT, R25, R28, PT ;  /* 0x0000001c1900a20c */ /* 0x000fe20003f66070 */
[----:B------:R-:W-:Y:S01]  /*7120*/  IMAD.MOV.U32 R28, RZ, RZ, 0x1ca00000 ;  /* 0x1ca00000ff1c7424 */ /* 0x000fe200078e00ff */
[----:B------:R-:W-:-:S04]  /*7130*/  @!P0 LOP3.LUT R34, R7, 0x7ff00000, RZ, 0xc0, !PT ;  /* 0x7ff0000007228812 */ /* 0x000fc800078ec0ff */
[----:B------:R-:W-:Y:S01]  /*7140*/  @!P2 SEL R29, R28, 0x63400000, !P3 ;  /* 0x634000001c1da807 */ /* 0x000fe20005800000 */
[----:B------:R-:W-:-:S03]  /*7150*/  VIADD R36, R34, 0xffffffff ;  /* 0xffffffff22247836 */ /* 0x000fc60000000000 */
[----:B------:R-:W-:Y:S01]  /*7160*/  @!P2 LOP3.LUT R29, R29, 0x80000000, R19, 0xf8, !PT ;  /* 0x800000001d1da812 */ /* 0x000fe200078ef813 */
[----:B0-----:R-:W-:-:S03]  /*7170*/  DFMA R22, R26, -R6, 1 ;  /* 0x3ff000001a16742b */ /* 0x001fc60000000806 */
[----:B------:R-:W-:-:S05]  /*7180*/  @!P2 LOP3.LUT R31, R29, 0x100000, RZ, 0xfc, !PT ;  /* 0x001000001d1fa812 */ /* 0x000fca00078efcff */
        /* <DEDUP_REMOVED lines=43> */
.L_x_895:
        /* <DEDUP_REMOVED lines=16> */
.L_x_898:
[----:B------:R-:W-:Y:S01]  /*7540*/  LOP3.LUT R29, R17, 0x80000, RZ, 0xfc, !PT ;  /* 0x00080000111d7812 */ /* 0x000fe200078efcff */
[----:B------:R-:W-:Y:S01]  /*7550*/  IMAD.MOV.U32 R28, RZ, RZ, R16 ;  /* 0x000000ffff1c7224 */ /* 0x000fe200078e0010 */
[----:B------:R-:W-:Y:S06]  /*7560*/  BRA `(.L_x_896) ;  /* 0x0000000000087947 */ /* 0x000fec0003800000 */
.L_x_897:
[----:B------:R-:W-:Y:S02]  /*7570*/  LOP3.LUT R29, R19, 0x80000, RZ, 0xfc, !PT ;  /* 0x00080000131d7812 */ /* 0x000fe400078efcff */
[----:B------:R-:W-:-:S07]  /*7580*/  MOV R28, R18 ;  /* 0x00000012001c7202 */ /* 0x000fce0000000f00 */
.L_x_896:
[----:B------:R-:W-:Y:S05]  /*7590*/  BSYNC.RECONVERGENT B1 ;  /* 0x0000000000017941 */ /* 0x000fea0003800200 */
.L_x_894:
[----:B------:R-:W-:Y:S02]  /*75a0*/  IMAD.MOV.U32 R25, RZ, RZ, 0x0 ;  /* 0x00000000ff197424 */ /* 0x000fe400078e00ff */
[----:B------:R-:W-:Y:S02]  /*75b0*/  IMAD.MOV.U32 R6, RZ, RZ, R28 ;  /* 0x000000ffff067224 */ /* 0x000fe400078e001c */
[----:B------:R-:W-:Y:S01]  /*75c0*/  IMAD.MOV.U32 R7, RZ, RZ, R29 ;  /* 0x000000ffff077224 */ /* 0x000fe200078e001d */
[----:B------:R-:W-:Y:S06]  /*75d0*/  RET.REL.NODEC R24 `(_Z13opac_interpolPdS_S_S_S_S_S_S_iiiidi) ;  /* 0xffffff8818887950 */ /* 0x000fec0003c3ffff */
.L_x_899:
        /* <DEDUP_REMOVED lines=10> */
.L_x_1112:


//--------------------- .text._Z10temp_interPdS_i --------------------------
	.section	.text._Z10temp_interPdS_i,"ax",@progbits
	.align	128
        .global         _Z10temp_interPdS_i
        .type           _Z10temp_interPdS_i,@function
        .size           _Z10temp_interPdS_i,(.L_x_1149 - _Z10temp_interPdS_i)
        .other          _Z10temp_interPdS_i,@"STO_CUDA_ENTRY STV_DEFAULT"
_Z10temp_interPdS_i:
.text._Z10temp_interPdS_i:
[----:B------:R-:W-:Y:S01]  /*0000*/  LDC R1, c[0x0][0x37c] ;  /* 0x0000df00ff017b82 */ /* 0x000fe20000000800 */
[----:B------:R-:W0:Y:S07]  /*0010*/  S2R R0, SR_TID.X ;  /* 0x0000000000007919 */ /* 0x000e2e0000002100 */
[----:B------:R-:W0:Y:S01]  /*0020*/  S2UR UR5, SR_CTAID.X ;  /* 0x00000000000579c3 */ /* 0x000e220000002500 */
[----:B------:R-:W1:Y:S01]  /*0030*/  LDCU UR4, c[0x0][0x390] ;  /* 0x00007200ff0477ac */ /* 0x000e620008000800 */
[----:B------:R-:W-:Y:S01]  /*0040*/  BSSY.RECONVERGENT B0, `(.L_x_900) ;  /* 0x000001d000007945 */ /* 0x000fe20003800200 */
[----:B------:R-:W2:Y:S05]  /*0050*/  LDCU.64 UR6, c[0x0][0x358] ;  /* 0x00006b00ff0677ac */ /* 0x000eaa0008000a00 */
[----:B------:R-:W0:Y:S01]  /*0060*/  LDC R3, c[0x0][0x360] ;  /* 0x0000d800ff037b82 */ /* 0x000e220000000800 */
[----:B-1----:R-:W-:Y:S01]  /*0070*/  UIADD3 UR4, UPT, UPT, UR4, -0x1, URZ ;  /* 0xffffffff04047890 */ /* 0x002fe2000fffe0ff */
[----:B0-----:R-:W-:-:S05]  /*0080*/  IMAD R0, R3, UR5, R0 ;  /* 0x0000000503007c24 */ /* 0x001fca000f8e0200 */
[----:B------:R-:W-:-:S04]  /*0090*/  ISETP.GE.AND P0, PT, R0, UR4, PT ;  /* 0x0000000400007c0c */ /* 0x000fc8000bf06270 */
[----:B------:R-:W-:-:S13]  /*00a0*/  ISETP.LT.OR P0, PT, R0, 0x1, P0 ;  /* 0x000000010000780c */ /* 0x000fda0000701670 */
[----:B--2---:R-:W-:Y:S05]  /*00b0*/  @P0 BRA `(.L_x_901) ;  /* 0x0000000000300947 */ /* 0x004fea0003800000 */
[----:B------:R-:W0:Y:S01]  /*00c0*/  LDC.64 R4, c[0x0][0x380] ;  /* 0x0000e000ff047b82 */ /* 0x000e220000000a00 */
[----:B------:R-:W-:-:S07]  /*00d0*/  IADD3 R3, PT, PT, R0, -0x1, RZ ;  /* 0xffffffff00037810 */ /* 0x000fce0007ffe0ff */
[----:B------:R-:W1:Y:S01]  /*00e0*/  LDC.64 R8, c[0x0][0x388] ;  /* 0x0000e200ff087b82 */ /* 0x000e620000000a00 */
[----:B0-----:R-:W-:-:S04]  /*00f0*/  IMAD.WIDE.U32 R2, R3, 0x8, R4 ;  /* 0x0000000803027825 */ /* 0x001fc800078e0004 */
[C---:B------:R-:W-:Y:S02]  /*0100*/  IMAD.WIDE.U32 R4, R0.reuse, 0x8, R4 ;  /* 0x0000000800047825 */ /* 0x040fe400078e0004 */
[----:B------:R-:W2:Y:S04]  /*0110*/  LDG.E.64 R2, desc[UR6][R2.64] ;  /* 0x0000000602027981 */ /* 0x000ea8000c1e1b00 */
[----:B------:R-:W2:Y:S01]  /*0120*/  LDG.E.64 R4, desc[UR6][R4.64] ;  /* 0x0000000604047981 */ /* 0x000ea2000c1e1b00 */
[----:B-1----:R-:W-:Y:S01]  /*0130*/  IMAD.WIDE.U32 R8, R0, 0x8, R8 ;  /* 0x0000000800087825 */ /* 0x002fe200078e0008 */
[----:B--2---:R-:W-:-:S08]  /*0140*/  DADD R6, -R2, R4 ;  /* 0x0000000002067229 */ /* 0x004fd00000000104 */
[----:B------:R-:W-:-:S07]  /*0150*/  DFMA R6, R6, 0.5, R2 ;  /* 0x3fe000000606782b */ /* 0x000fce0000000002 */
[----:B------:R1:W-:Y:S01]  /*0160*/  STG.E.64 desc[UR6][R8.64], R6 ;  /* 0x0000000608007986 */ /* 0x0003e2000c101b06 */
[----:B------:R-:W-:Y:S05]  /*0170*/  BRA `(.L_x_902) ;  /* 0x0000000000247947 */ /* 0x000fea0003800000 */
.L_x_901:
[----:B------:R-:W-:-:S13]  /*0180*/  ISETP.NE.AND P0, PT, R0, RZ, PT ;  /* 0x000000ff0000720c */ /* 0x000fda0003f05270 */
[----:B------:R-:W-:Y:S05]  /*0190*/  @P0 BRA `(.L_x_902) ;  /* 0x00000000001c0947 */ /* 0x000fea0003800000 */
[----:B------:R-:W0:Y:S02]  /*01a0*/  LDC.64 R2, c[0x0][0x380] ;  /* 0x0000e000ff027b82 */ /* 0x000e240000000a00 */
[----:B0-----:R-:W2:Y:S04]  /*01b0*/  LDG.E.64 R4, desc[UR6][R2.64] ;  /* 0x0000000602047981 */ /* 0x001ea8000c1e1b00 */
[----:B------:R-:W2:Y:S02]  /*01c0*/  LDG.E.64 R6, desc[UR6][R2.64+0x8] ;  /* 0x0000080602067981 */ /* 0x000ea4000c1e1b00 */
[----:B------:R-:W0:Y:S01]  /*01d0*/  LDC.64 R8, c[0x0][0x388] ;  /* 0x0000e200ff087b82 */ /* 0x000e220000000a00 */
[----:B--2---:R-:W-:-:S08]  /*01e0*/  DADD R6, -R4, R6 ;  /* 0x0000000004067229 */ /* 0x004fd00000000106 */
[----:B------:R-:W-:-:S07]  /*01f0*/  DFMA R6, R6, -0.5, R4 ;  /* 0xbfe000000606782b */ /* 0x000fce0000000004 */
[----:B0-----:R0:W-:Y:S04]  /*0200*/  STG.E.64 desc[UR6][R8.64], R6 ;  /* 0x0000000608007986 */ /* 0x0011e8000c101b06 */
.L_x_902:
[----:B------:R-:W-:Y:S05]  /*0210*/  BSYNC.RECONVERGENT B0 ;  /* 0x0000000000007941 */ /* 0x000fea0003800200 */
.L_x_900:
[----:B------:R-:W-:-:S13]  /*0220*/  ISETP.NE.AND P0, PT, R0, UR4, PT ;  /* 0x0000000400007c0c */ /* 0x000fda000bf05270 */
[----:B------:R-:W-:Y:S05]  /*0230*/  @P0 EXIT ;  /* 0x000000000000094d */ /* 0x000fea0003800000 */
[----:B------:R-:W2:Y:S08]  /*0240*/  LDC.64 R2, c[0x0][0x380] ;  /* 0x0000e000ff027b82 */ /* 0x000eb00000000a00 */
[----:B01----:R-:W0:Y:S01]  /*0250*/  LDC.64 R8, c[0x0][0x388] ;  /* 0x0000e200ff087b82 */ /* 0x003e220000000a00 */
[----:B--2---:R-:W-:-:S05]  /*0260*/  IMAD.WIDE R2, R0, 0x8, R2 ;  /* 0x0000000800027825 */ /* 0x004fca00078e0202 */
[----:B------:R-:W2:Y:S04]  /*0270*/  LDG.E.64 R4, desc[UR6][R2.64+-0x8] ;  /* 0xfffff80602047981 */ /* 0x000ea8000c1e1b00 */
[----:B------:R-:W2:Y:S02]  /*0280*/  LDG.E.64 R6, desc[UR6][R2.64+-0x10] ;  /* 0xfffff00602067981 */ /* 0x000ea4000c1e1b00 */
[----:B--2---:R-:W-:-:S08]  /*0290*/  DADD R6, R4, -R6 ;  /* 0x0000000004067229 */ /* 0x004fd00000000806 */
[----:B------:R-:W-:Y:S01]  /*02a0*/  DFMA R6, R6, 0.5, R4 ;  /* 0x3fe000000606782b */ /* 0x000fe20000000004 */
[----:B0-----:R-:W-:-:S06]  /*02b0*/  IMAD.WIDE R4, R0, 0x8, R8 ;  /* 0x0000000800047825 */ /* 0x001fcc00078e0208 */
[----:B------:R-:W-:Y:S01]  /*02c0*/  STG.E.64 desc[UR6][R4.64], R6 ;  /* 0x0000000604007986 */ /* 0x000fe2000c101b06 */
[----:B------:R-:W-:Y:S05]  /*02d0*/  EXIT ;  /* 0x000000000000794d */ /* 0x000fea0003800000 */
.L_x_903:
        /* <DEDUP_REMOVED lines=10> */
.L_x_1149:


//--------------------- .text._Z19cloud_normalizationPdS_S_S_S_S_S_S_S_ddddii --------------------------
	.section	.text._Z19cloud_normalizationPdS_S_S_S_S_S_S_S_ddddii,"ax",@progbits
	.align	128
        .global         _Z19cloud_normalizationPdS_S_S_S_S_S_S_S_ddddii
        .type           _Z19cloud_normalizationPdS_S_S_S_S_S_S_S_ddddii,@function
        .size           _Z19cloud_normalizationPdS_S_S_S_S_S_S_S_ddddii,(.L_x_1114 - _Z19cloud_normalizationPdS_S_S_S_S_S_S_S_ddddii)
        .other          _Z19cloud_normalizationPdS_S_S_S_S_S_S_S_ddddii,@"STO_CUDA_ENTRY STV_DEFAULT"
_Z19cloud_normalizationPdS_S_S_S_S_S_S_S_ddddii:
.text._Z19cloud_normalizationPdS_S_S_S_S_S_S_S_ddddii:
[----:B------:R-:W-:Y:S01]  /*0000*/  LDC R1, c[0x0][0x37c] ;  /* 0x0000df00ff017b82 */ /* 0x000fe20000000800 */
[----:B------:R-:W0:Y:S07]  /*0010*/  S2R R5, SR_TID.Y ;  /* 0x0000000000057919 */ /* 0x000e2e0000002200 */
[----:B------:R-:W1:Y:S01]  /*0020*/  LDC R3, c[0x0][0x360] ;  /* 0x0000d800ff037b82 */ /* 0x000e620000000800 */
[----:B------:R-:W2:Y:S01]  /*0030*/  LDCU.64 UR6, c[0x0][0x3e8] ;  /* 0x00007d00ff0677ac */ /* 0x000ea20008000a00 */
[----:B------:R-:W1:Y:S01]  /*0040*/  S2R R0, SR_TID.X ;  /* 0x0000000000007919 */ /* 0x000e620000002100 */
[----:B------:R-:W3:Y:S05]  /*0050*/  LDCU.64 UR8, c[0x0][0x3d8] ;  /* 0x00007b00ff0877ac */ /* 0x000eea0008000a00 */
[----:B------:R-:W0:Y:S08]  /*0060*/  S2UR UR5, SR_CTAID.Y ;  /* 0x00000000000579c3 */ /* 0x000e300000002600 */
[----:B------:R-:W0:Y:S08]  /*0070*/  LDC R2, c[0x0][0x364] ;  /* 0x0000d900ff027b82 */ /* 0x000e300000000800 */
[----:B------:R-:W1:Y:S01]  /*0080*/  S2UR UR4, SR_CTAID.X ;  /* 0x00000000000479c3 */ /* 0x000e620000002500 */
[----:B0-----:R-:W-:-:S02]  /*0090*/  IMAD R5, R2, UR5, R5 ;  /* 0x0000000502057c24 */ /* 0x001fc4000f8e0205 */
[----:B---3--:R-:W-:-:S03]  /*00a0*/  IMAD.U32 R2, RZ, RZ, UR8 ;  /* 0x00000008ff027e24 */ /* 0x008fc6000f8e00ff */
[----:B--2---:R-:W-:Y:S01]  /*00b0*/  ISETP.GE.AND P0, PT, R5, UR7, PT ;  /* 0x0000000705007c0c */ /* 0x004fe2000bf06270 */
[----:B-1----:R-:W-:Y:S02]  /*00c0*/  IMAD R0, R3, UR4, R0 ;  /* 0x0000000403007c24 */ /* 0x002fe4000f8e0200 */
[----:B------:R-:W-:-:S03]  /*00d0*/  IMAD.U32 R3, RZ, RZ, UR9 ;  /* 0x00000009ff037e24 */ /* 0x000fc6000f8e00ff */
[----:B------:R-:W-:-:S13]  /*00e0*/  ISETP.GE.OR P0, PT, R0, UR6, P0 ;  /* 0x0000000600007c0c */ /* 0x000fda0008706670 */
[----:B------:R-:W-:Y:S05]  /*00f0*/  @P0 EXIT ;  /* 0x000000000000094d */ /* 0x000fea0003800000 */
[----:B------:R-:W0:Y:S01]  /*0100*/  LDC.64 R8, c[0x0][0x380] ;  /* 0x0000e000ff087b82 */ /* 0x000e220000000a00 */
[----:B------:R-:W1:Y:S01]  /*0110*/  LDCU.64 UR4, c[0x0][0x358] ;  /* 0x00006b00ff0477ac */ /* 0x000e620008000a00 */
[----:B0-----:R-:W-:-:S05]  /*0120*/  IMAD.WIDE.U32 R8, R5, 0x8, R8 ;  /* 0x0000000805087825 */ /* 0x001fca00078e0008 */
[----:B-1----:R-:W2:Y:S01]  /*0130*/  LDG.E.64 R6, desc[UR4][R8.64] ;  /* 0x0000000408067981 */ /* 0x002ea2000c1e1b00 */
[----:B------:R-:W-:Y:S01]  /*0140*/  BSSY.RECONVERGENT B0, `(.L_x_904) ;  /* 0x0000053000007945 */ /* 0x000fe20003800200 */
[----:B--2---:R-:W-:Y:S01]  /*0150*/  ISETP.GT.AND P0, PT, R7, 0xfffff, PT ;  /* 0x000fffff0700780c */ /* 0x004fe20003f04270 */
[----:B------:R-:W-:Y:S02]  /*0160*/  IMAD.MOV.U32 R10, RZ, RZ, R6 ;  /* 0x000000ffff0a7224 */ /* 0x000fe400078e0006 */
[----:B------:R-:W-:-:S10]  /*0170*/  IMAD.MOV.U32 R11, RZ, RZ, R7 ;  /* 0x000000ffff0b7224 */ /* 0x000fd400078e0007 */
        /* <DEDUP_REMOVED lines=9> */
[----:B------:R-:W-:Y:S01]  /*0210*/  IMAD.MOV.U32 R10, RZ, RZ, RZ ;  /* 0x000000ffff0a7224 */ /* 0x000fe200078e00ff */
[----:B------:R-:W-:Y:S01]  /*0220*/  UMOV UR6, 0x3ae80f1e ;  /* 0x3ae80f1e00067882 */ /* 0x000fe20000000000 */
[----:B------:R-:W-:Y:S01]  /*0230*/  IMAD.MOV.U32 R18, RZ, RZ, -0x748574fc ;  /* 0x8b7a8b04ff127424 */ /* 0x000fe200078e00ff */
[----:B------:R-:W-:Y:S01]  /*0240*/  LOP3.LUT R9, R8, 0x3ff00000, RZ, 0xfc, !PT ;  /* 0x3ff0000008097812 */ /* 0x000fe200078efcff */
[----:B------:R-:W-:Y:S01]  /*0250*/  IMAD.MOV.U32 R8, RZ, RZ, R6 ;  /* 0x000000ffff087224 */ /* 0x000fe200078e0006 */
[----:B------:R-:W-:Y:S01]  /*0260*/  UMOV UR7, 0x3eb1380b ;  /* 0x3eb1380b00077882 */ /* 0x000fe20000000000 */
[----:B------:R-:W-:Y:S01]  /*0270*/  IMAD.MOV.U32 R19, RZ, RZ, 0x3ed0ee25 ;  /* 0x3ed0ee25ff137424 */ /* 0x000fe200078e00ff */
[----:B------:R-:W-:Y:S01]  /*0280*/  ISETP.GE.U32.AND P0, PT, R9, 0x3ff6a09f, PT ;  /* 0x3ff6a09f0900780c */ /* 0x000fe20003f06070 */
[----:B------:R-:W-:Y:S01]  /*0290*/  IMAD.MOV.U32 R21, RZ, RZ, 0x43300000 ;  /* 0x43300000ff157424 */ /* 0x000fe200078e00ff */
[----:B------:R-:W-:Y:S01]  /*02a0*/  LEA.HI R4, R7, R4, RZ, 0xc ;  /* 0x0000000407047211 */ /* 0x000fe200078f60ff */
[----:B------:R-:W-:Y:S01]  /*02b0*/  UMOV UR8, 0x80000000 ;  /* 0x8000000000087882 */ /* 0x000fe20000000000 */
[----:B------:R-:W-:-:S09]  /*02c0*/  UMOV UR9, 0x43300000 ;  /* 0x4330000000097882 */ /* 0x000fd20000000000 */
[----:B------:R-:W-:Y:S02]  /*02d0*/  @P0 VIADD R11, R9, 0xfff00000 ;  /* 0xfff00000090b0836 */ /* 0x000fe40000000000 */
[----:B------:R-:W-:-:S03]  /*02e0*/  @P0 VIADD R4, R4, 0x1 ;  /* 0x0000000104040836 */ /* 0x000fc60000000000 */
[----:B------:R-:W-:Y:S02]  /*02f0*/  @P0 MOV R9, R11 ;  /* 0x0000000b00090202 */ /* 0x000fe40000000f00 */
[----:B------:R-:W-:-:S04]  /*0300*/  LOP3.LUT R20, R4, 0x80000000, RZ, 0x3c, !PT ;  /* 0x8000000004147812 */ /* 0x000fc800078e3cff */
        /* <DEDUP_REMOVED lines=48> */
.L_x_905:
[----:B------:R-:W-:Y:S01]  /*0610*/  MOV R6, 0x0 ;  /* 0x0000000000067802 */ /* 0x000fe20000000f00 */
[----:B------:R-:W-:Y:S01]  /*0620*/  IMAD.MOV.U32 R7, RZ, RZ, 0x7ff00000 ;  /* 0x7ff00000ff077424 */ /* 0x000fe200078e00ff */
[----:B------:R-:W-:-:S05]  /*0630*/  LOP3.LUT P0, RZ, R11, 0x7fffffff, RZ, 0xc0, !PT ;  /* 0x7fffffff0bff7812 */ /* 0x000fca000780c0ff */
[----:B------:R-:W-:-:S10]  /*0640*/  DFMA R6, R10, R6, +INF ;  /* 0x7ff000000a06742b */ /* 0x000fd40000000006 */
[----:B------:R-:W-:Y:S02]  /*0650*/  FSEL R8, R6, RZ, P0 ;  /* 0x000000ff06087208 */ /* 0x000fe40000000000 */
[----:B------:R-:W-:-:S07]  /*0660*/  FSEL R9, R7, -QNAN , P0 ;  /* 0xfff0000007097808 */ /* 0x000fce0000000000 */
.L_x_906:
[----:B------:R-:W-:Y:S05]  /*0670*/  BSYNC.RECONVERGENT B0 ;  /* 0x0000000000007941 */ /* 0x000fea0003800200 */
.L_x_904:
[----:B------:R-:W0:Y:S08]  /*0680*/  LDC R4, c[0x0][0x3dc] ;  /* 0x0000f700ff047b82 */ /* 0x000e300000000800 */
[----:B------:R-:W1:Y:S08]  /*0690*/  LDC R7, c[0x0][0x3dc] ;  /* 0x0000f700ff077b82 */ /* 0x000e700000000800 */
[----:B------:R-:W2:Y:S01]  /*06a0*/  LDC R6, c[0x0][0x3d8] ;  /* 0x0000f600ff067b82 */ /* 0x000ea20000000800 */
[----:B0-----:R-:W-:-:S13]  /*06b0*/  ISETP.GT.AND P0, PT, R4, 0xfffff, PT ;  /* 0x000fffff0400780c */ /* 0x001fda0003f04270 */
[----:B------:R-:W0:Y:S02]  /*06c0*/  @!P0 LDC.64 R10, c[0x0][0x3d8] ;  /* 0x0000f600ff0a8b82 */ /* 0x000e240000000a00 */
[----:B0-----:R-:W-:-:S10]  /*06d0*/  @!P0 DMUL R2, R10, 1.80143985094819840000e+16 ;  /* 0x435000000a028828 */ /* 0x001fd40000000000 */
[----:B-1----:R-:W-:Y:S01]  /*06e0*/  @!P0 IMAD.MOV.U32 R7, RZ, RZ, R3 ;  /* 0x000000ffff078224 */ /* 0x002fe200078e0003 */
[----:B--2---:R-:W-:-:S03]  /*06f0*/  @!P0 MOV R6, R2 ;  /* 0x0000000200068202 */ /* 0x004fc60000000f00 */
[----:B------:R-:W-:-:S05]  /*0700*/  VIADD R4, R7, 0xffffffff ;  /* 0xffffffff07047836 */ /* 0x000fca0000000000 */
[----:B------:R-:W-:Y:S01]  /*0710*/  ISETP.GT.U32.AND P1, PT, R4, 0x7feffffe, PT ;  /* 0x7feffffe0400780c */ /* 0x000fe20003f24070 */
[----:B------:R-:W-:Y:S02]  /*0720*/  IMAD.MOV.U32 R4, RZ, RZ, -0x3ff ;  /* 0xfffffc01ff047424 */ /* 0x000fe400078e00ff */
[----:B------:R-:W-:-:S10]  /*0730*/  @!P0 IMAD.MOV.U32 R4, RZ, RZ, -0x435 ;  /* 0xfffffbcbff048424 */ /* 0x000fd400078e00ff */
[----:B------:R-:W-:Y:S05]  /*0740*/  @P1 BRA `(.L_x_907) ;  /* 0x0000000400041947 */ /* 0x000fea0003800000 */
[----:B------:R-:W-:Y:S01]  /*0750*/  LOP3.LUT R2, R7, 0xfffff, RZ, 0xc0, !PT ;  /* 0x000fffff07027812 */ /* 0x000fe200078ec0ff */
[----:B------:R-:W-:Y:S01]  /*0760*/  IMAD.MOV.U32 R10, RZ, RZ, RZ ;  /* 0x000000ffff0a7224 */ /* 0x000fe200078e00ff */
[----:B------:R-:W-:Y:S01]  /*0770*/  MOV R19, 0x3ed0ee25 ;  /* 0x3ed0ee2500137802 */ /* 0x000fe20000000f00 */
[----:B------:R-:W-:Y:S01]  /*0780*/  IMAD.MOV.U32 R18, RZ, RZ, -0x748574fc ;  /* 0x8b7a8b04ff127424 */ /* 0x000fe200078e00ff */
[----:B------:R-:W-:Y:S01]  /*0790*/  LOP3.LUT R3, R2, 0x3ff00000, RZ, 0xfc, !PT ;  /* 0x3ff0000002037812 */ /* 0x000fe200078efcff */
[----:B------:R-:W-:Y:S01]  /*07a0*/  IMAD.MOV.U32 R2, RZ, RZ, R6 ;  /* 0x000000ffff027224 */ /* 0x000fe200078e0006 */
[----:B------:R-:W-:Y:S01]  /*07b0*/  UMOV UR6, 0x3ae80f1e ;  /* 0x3ae80f1e00067882 */ /* 0x000fe20000000000 */
        /* <DEDUP_REMOVED lines=58> */
.L_x_907:
[----:B------:R-:W-:Y:S01]  /*0b60*/  IMAD.MOV.U32 R6, RZ, RZ, 0x0 ;  /* 0x00000000ff067424 */ /* 0x000fe200078e00ff */
[----:B------:R-:W-:Y:S01]  /*0b70*/  LOP3.LUT P0, RZ, R3, 0x7fffffff, RZ, 0xc0, !PT ;  /* 0x7fffffff03ff7812 */ /* 0x000fe2000780c0ff */
[----:B------:R-:W-:-:S06]  /*0b80*/  IMAD.MOV.U32 R7, RZ, RZ, 0x7ff00000 ;  /* 0x7ff00000ff077424 */ /* 0x000fcc00078e00ff */
[----:B------:R-:W-:-:S10]  /*0b90*/  DFMA R6, R2, R6, +INF ;  /* 0x7ff000000206742b */ /* 0x000fd40000000006 */
[----:B------:R-:W-:Y:S02]  /*0ba0*/  FSEL R2, R6, RZ, P0 ;  /* 0x000000ff06027208 */ /* 0x000fe40000000000 */
[----:B------:R-:W-:-:S07]  /*0bb0*/  FSEL R3, R7, -QNAN , P0 ;  /* 0xfff0000007037808 */ /* 0x000fce0000000000 */
.L_x_908:
[----:B------:R-:W0:Y:S01]  /*0bc0*/  LDC.64 R10, c[0x0][0x3e0] ;  /* 0x0000f800ff0a7b82 */ /* 0x000e220000000a00 */
[----:B------:R-:W-:Y:S01]  /*0bd0*/  IMAD.MOV.U32 R14, RZ, RZ, 0x1 ;  /* 0x00000001ff0e7424 */ /* 0x000fe200078e00ff */
[----:B------:R-:W-:Y:S01]  /*0be0*/  UMOV UR6, 0xbaaafad3 ;  /* 0xbaaafad300067882 */ /* 0x000fe20000000000 */
[----:B------:R-:W-:Y:S01]  /*0bf0*/  UMOV UR7, 0x3c695355 ;  /* 0x3c69535500077882 */ /* 0x000fe20000000000 */
[----:B------:R-:W-:Y:S01]  /*0c00*/  BSSY.RECONVERGENT B0, `(.L_x_909) ;  /* 0x0000020000007945 */ /* 0x000fe20003800200 */
[----:B------:R-:W-:Y:S02]  /*0c10*/  DMUL R12, R8, UR6 ;  /* 0x00000006080c7c28 */ /* 0x000fe40008000000 */
[----:B0-----:R-:W-:-:S08]  /*0c20*/  DMUL R6, R10, R10 ;  /* 0x0000000a0a067228 */ /* 0x001fd00000000000 */
[----:B------:R-:W-:Y:S02]  /*0c30*/  DFMA R6, R10, R10, R6 ;  /* 0x0000000a0a06722b */ /* 0x000fe40000000006 */
[----:B------:R-:W-:Y:S01]  /*0c40*/  DMUL R10, R2, UR6 ;  /* 0x00000006020a7c28 */ /* 0x000fe20008000000 */
[----:B------:R-:W-:Y:S01]  /*0c50*/  UMOV UR6, 0x1526e50e ;  /* 0x1526e50e00067882 */ /* 0x000fe20000000000 */
[----:B------:R-:W-:Y:S02]  /*0c60*/  UMOV UR7, 0x3fdbcb7b ;  /* 0x3fdbcb7b00077882 */ /* 0x000fe40000000000 */
[----:B------:R-:W0:Y:S01]  /*0c70*/  MUFU.RCP64H R15, R7 ;  /* 0x00000007000f7308 */ /* 0x000e220000001800 */
[----:B------:R-:W-:-:S03]  /*0c80*/  DFMA R12, R8, UR6, R12 ;  /* 0x00000006080c7c2b */ /* 0x000fc6000800000c */
[----:B------:R-:W-:-:S08]  /*0c90*/  DFMA R10, R2, UR6, R10 ;  /* 0x00000006020a7c2b */ /* 0x000fd0000800000a */
[----:B------:R-:W-:Y:S02]  /*0ca0*/  DADD R10, -R10, R12 ;  /* 0x000000000a0a7229 */ /* 0x000fe4000000010c */
[----:B0-----:R-:W-:-:S06]  /*0cb0*/  DFMA R16, -R6, R14, 1 ;  /* 0x3ff000000610742b */ /* 0x001fcc000000010e */
[----:B------:R-:W-:Y:S02]  /*0cc0*/  DMUL R12, R10, -R10 ;  /* 0x8000000a0a0c7228 */ /* 0x000fe40000000000 */
[----:B------:R-:W-:-:S08]  /*0cd0*/  DFMA R16, R16, R16, R16 ;  /* 0x000000101010722b */ /* 0x000fd00000000010 */
[----:B------:R-:W-:Y:S01]  /*0ce0*/  FSETP.GEU.AND P1, PT, |R13|, 6.5827683646048100446e-37, PT ;  /* 0x036000000d00780b */ /* 0x000fe20003f2e200 */
        /* <DEDUP_REMOVED lines=14> */
[----:B------:R-:W-:Y:S05]  /*0dd0*/  CALL.REL.NOINC `($__internal_26_$__cuda_sm20_div_rn_f64_full) ;  /* 0x0000000c00287944 */ /* 0x000fea0003c00000 */
[----:B------:R-:W-:Y:S02]  /*0de0*/  IMAD.MOV.U32 R2, RZ, RZ, R12 ;  /* 0x000000ffff027224 */ /* 0x000fe400078e000c */
[----:B------:R-:W-:-:S07]  /*0df0*/  IMAD.MOV.U32 R3, RZ, RZ, R13 ;  /* 0x000000ffff037224 */ /* 0x000fce00078e000d */
.L_x_910:
[----:B------:R-:W-:Y:S05]  /*0e00*/  BSYNC.RECONVERGENT B0 ;  /* 0x0000000000007941 */ /* 0x000fea0003800200 */
.L_x_909:
[----:B------:R-:W-:Y:S01]  /*0e10*/  MOV R6, 0x652b82fe ;  /* 0x652b82fe00067802 */ /* 0x000fe20000000f00 */
[----:B------:R-:W-:Y:S01]  /*0e20*/  IMAD.MOV.U32 R7, RZ, RZ, 0x3ff71547 ;  /* 0x3ff71547ff077424 */ /* 0x000fe200078e00ff */
[----:B------:R-:W-:Y:S01]  /*0e30*/  UMOV UR6, 0xfefa39ef ;  /* 0xfefa39ef00067882 */ /* 0x000fe20000000000 */
[----:B------:R-:W-:Y:S01]  /*0e40*/  UMOV UR7, 0x3fe62e42 ;  /* 0x3fe62e4200077882 */ /* 0x000fe20000000000 */
[----:B------:R-:W0:Y:S01]  /*0e50*/  LDCU.64 UR8, c[0x0][0x3e0] ;  /* 0x00007c00ff0877ac */ /* 0x000e220008000a00 */
[----:B------:R-:W-:Y:S01]  /*0e60*/  IMAD.MOV.U32 R14, RZ, RZ, 0x1ff62705 ;  /* 0x1ff62705ff0e7424 */ /* 0x000fe200078e00ff */
[----:B------:R-:W-:Y:S01]  /*0e70*/  FSETP.GEU.AND P0, PT, |R3|, 4.1917929649353027344, PT ;  /* 0x4086232b0300780b */ /* 0x000fe20003f0e200 */
[----:B------:R-:W-:Y:S01]  /*0e80*/  DFMA R6, R2, R6, 6.75539944105574400000e+15 ;  /* 0x433800000206742b */ /* 0x000fe20000000006 */
[----:B------:R-:W-:Y:S01]  /*0e90*/  IMAD.MOV.U32 R15, RZ, RZ, 0x40040d93 ;  /* 0x40040d93ff0f7424 */ /* 0x000fe200078e00ff */
[----:B------:R-:W-:Y:S06]  /*0ea0*/  BSSY.RECONVERGENT B0, `(.L_x_911) ;  /* 0x000003d000007945 */ /* 0x000fec0003800200 */
        /* <DEDUP_REMOVED lines=23> */
[----:B0-----:R-:W-:Y:S01]  /*1020*/  DMUL R8, R14, UR8 ;  /* 0x000000080e087c28 */ /* 0x001fe20008000000 */
[----:B------:R-:W-:-:S05]  /*1030*/  UMOV UR7, 0x3f811111 ;  /* 0x3f81111100077882 */ /* 0x000fca0000000000 */
[----:B------:R-:W-:Y:S01]  /*1040*/  DFMA R14, R10, R12, UR6 ;  /* 0x000000060a0e7e2b */ /* 0x000fe2000800000c */
[----:B------:R-:W-:Y:S01]  /*1050*/  UMOV UR6, 0x555502a1 ;  /* 0x555502a100067882 */ /* 0x000fe20000000000 */
[----:B------:R-:W0:Y:S01]  /*1060*/  MUFU.RCP64H R13, R9 ;  /* 0x00000009000d7308 */ /* 0x000e220000001800 */
[----:B------:R-:W-:Y:S01]  /*1070*/  UMOV UR7, 0x3fa55555 ;  /* 0x3fa5555500077882 */ /* 0x000fe20000000000 */
[----:B------:R-:W-:-:S04]  /*1080*/  IADD3 R12, PT, PT, R9, 0x300402, RZ ;  /* 0x00300402090c7810 */ /* 0x000fc80007ffe0ff */
[----:B------:R-:W-:Y:S01]  /*1090*/  DFMA R14, R10, R14, UR6 ;  /* 0x000000060a0e7e2b */ /* 0x000fe2000800000e */
[----:B------:R-:W-:Y:S01]  /*10a0*/  UMOV UR6, 0x55555511 ;  /* 0x5555551100067882 */ /* 0x000fe20000000000 */
[----:B------:R-:W-:Y:S01]  /*10b0*/  UMOV UR7, 0x3fc55555 ;  /* 0x3fc5555500077882 */ /* 0x000fe20000000000 */
[----:B------:R-:W-:-:S05]  /*10c0*/  FSETP.GEU.AND P2, PT, |R12|, 5.8789094863358348022e-39, PT ;  /* 0x004004020c00780b */ /* 0x000fca0003f4e200 */
[----:B------:R-:W-:Y:S01]  /*10d0*/  DFMA R14, R10, R14, UR6 ;  /* 0x000000060a0e7e2b */ /* 0x000fe2000800000e */
[----:B------:R-:W-:Y:S01]  /*10e0*/  UMOV UR6, 0xb ;  /* 0x0000000b00067882 */ /* 0x000fe20000000000 */
[----:B------:R-:W-:Y:S01]  /*10f0*/  UMOV UR7, 0x3fe00000 ;  /* 0x3fe0000000077882 */ /* 0x000fe20000000000 */
[----:B0-----:R-:W-:-:S05]  /*1100*/  DFMA R16, R12, -R8, 1 ;  /* 0x3ff000000c10742b */ /* 0x001fca0000000808 */
[----:B------:R-:W-:-:S03]  /*1110*/  DFMA R14, R10, R14, UR6 ;  /* 0x000000060a0e7e2b */ /* 0x000fc6000800000e */
[----:B------:R-:W-:-:S05]  /*1120*/  DFMA R16, R16, R16, R16 ;  /* 0x000000101010722b */ /* 0x000fca0000000010 */
[----:B------:R-:W-:-:S03]  /*1130*/  DFMA R14, R10, R14, 1 ;  /* 0x3ff000000a0e742b */ /* 0x000fc6000000000e */
[----:B------:R-:W-:-:S05]  /*1140*/  DFMA R16, R12, R16, R12 ;  /* 0x000000100c10722b */ /* 0x000fca000000000c */
[----:B------:R-:W-:-:S03]  /*1150*/  DFMA R14, R10, R14, 1 ;  /* 0x3ff000000a0e742b */ /* 0x000fc6000000000e */
[----:B------:R-:W-:-:S08]  /*1160*/  DFMA R10, R16, -R8, 1 ;  /* 0x3ff00000100a742b */ /* 0x000fd00000000808 */
        /* <DEDUP_REMOVED lines=16> */
.L_x_912:
[----:B------:R-:W-:Y:S05]  /*1270*/  BSYNC.RECONVERGENT B0 ;  /* 0x0000000000007941 */ /* 0x000fea0003800200 */
.L_x_911:
[----:B------:R-:W-:Y:S05]  /*1280*/  @P2 BRA `(.L_x_913) ;  /* 0x0000000000102947 */ /* 0x000fea0003800000 */
[----:B------:R-:W-:-:S04]  /*1290*/  LOP3.LUT R2, R9, 0x7fffffff, RZ, 0xc0, !PT ;  /* 0x7fffffff09027812 */ /* 0x000fc800078ec0ff */
[----:B------:R-:W-:Y:S02]  /*12a0*/  IADD3 R12, PT, PT, R2, -0x100000, RZ ;  /* 0xfff00000020c7810 */ /* 0x000fe40007ffe0ff */
[----:B------:R-:W-:-:S07]  /*12b0*/  MOV R2, 0x12d0 ;  /* 0x000012d000027802 */ /* 0x000fce0000000f00 */
[----:B------:R-:W-:Y:S05]  /*12c0*/  CALL.REL.NOINC `($__internal_25_$__cuda_sm20_dblrcp_rn_slowpath_v3) ;  /* 0x0000000400487944 */ /* 0x000fea0003c00000 */
.L_x_913:
[----:B------:R-:W0:Y:S01]  /*12d0*/  LDC.64 R2, c[0x0][0x390] ;  /* 0x0000e400ff027b82 */ /* 0x000e220000000a00 */
[----:B------:R-:W1:Y:S01]  /*12e0*/  LDCU.64 UR6, c[0x0][0x3d0] ;  /* 0x00007a00ff0677ac */ /* 0x000e620008000a00 */
[----:B------:R-:W-:-:S06]  /*12f0*/  DMUL R6, R12, R10 ;  /* 0x0000000a0c067228 */ /* 0x000fcc0000000000 */
[----:B------:R-:W2:Y:S02]  /*1300*/  LDC.64 R8, c[0x0][0x388] ;  /* 0x0000e200ff087b82 */ /* 0x000ea40000000a00 */
[----:B-1----:R-:W-:Y:S01]  /*1310*/  DMUL R6, R6, UR6 ;  /* 0x0000000606067c28 */ /* 0x002fe20008000000 */
[----:B0-----:R-:W-:-:S06]  /*1320*/  IMAD.WIDE.U32 R2, R5, 0x8, R2 ;  /* 0x0000000805027825 */ /* 0x001fcc00078e0002 */
[----:B------:R0:W-:Y:S01]  /*1330*/  STG.E.64 desc[UR4][R2.64], R6 ;  /* 0x0000000602007986 */ /* 0x0001e2000c101b04 */
[----:B--2---:R-:W-:-:S06]  /*1340*/  IMAD.WIDE R8, R0, 0x8, R8 ;  /* 0x0000000800087825 */ /* 0x004fcc00078e0208 */
[----:B------:R-:W2:Y:S01]  /*1350*/  LDG.E.64 R8, desc[UR4][R8.64] ;  /* 0x0000000408087981 */ /* 0x000ea2000c1e1b00 */
[----:B------:R-:W-:Y:S01]  /*1360*/  IMAD.MOV.U32 R10, RZ, RZ, 0x1 ;  /* 0x00000001ff0a7424 */ /* 0x000fe200078e00ff */
[----:B------:R-:W-:Y:S01]  /*1370*/  FSETP.GEU.AND P1, PT, |R7|, 6.5827683646048100446e-37, PT ;  /* 0x036000000700780b */ /* 0x000fe20003f2e200 */
[----:B------:R-:W-:Y:S01]  /*1380*/  BSSY.RECONVERGENT B0, `(.L_x_914) ;  /* 0x0000013000007945 */ /* 0x000fe20003800200 */
[----:B--2---:R-:W1:Y:S03]  /*1390*/  MUFU.RCP64H R11, R9 ;  /* 0x00000009000b7308 */ /* 0x004e660000001800 */
        /* <DEDUP_REMOVED lines=12> */
[----:B------:R-:W-:Y:S01]  /*1460*/  MOV R4, 0x1490 ;  /* 0x0000149000047802 */ /* 0x000fe20000000f00 */
[----:B------:R-:W-:-:S07]  /*1470*/  IMAD.MOV.U32 R11, RZ, RZ, R7 ;  /* 0x000000ffff0b7224 */ /* 0x000fce00078e0007 */
[----:B------:R-:W-:Y:S05]  /*1480*/  CALL.REL.NOINC `($__internal_26_$__cuda_sm20_div_rn_f64_full) ;  /* 0x00000004007c7944 */ /* 0x000fea0003c00000 */
[----:B------:R-:W-:Y:S02]  /*1490*/  IMAD.MOV.U32 R2, RZ, RZ, R12 ;  /* 0x000000ffff027224 */ /* 0x000fe400078e000c */
[----:B------:R-:W-:-:S07]  /*14a0*/  IMAD.MOV.U32 R3, RZ, RZ, R13 ;  /* 0x000000ffff037224 */ /* 0x000fce00078e000d */
.L_x_915:
[----:B------:R-:W-:Y:S05]  /*14b0*/  BSYNC.RECONVERGENT B0 ;  /* 0x0000000000007941 */ /* 0x000fea0003800200 */
.L_x_914:
[----:B------:R-:W0:Y:S01]  /*14c0*/  LDC.64 R6, c[0x0][0x3b0] ;  /* 0x0000ec00ff067b82 */ /* 0x000e220000000a00 */
[----:B------:R-:W1:Y:S07]  /*14d0*/  LDCU UR6, c[0x0][0x3e8] ;  /* 0x00007d00ff0677ac */ /* 0x000e6e0008000800 */
[----:B------:R-:W2:Y:S08]  /*14e0*/  LDC.64 R10, c[0x0][0x398] ;  /* 0x0000e600ff0a7b82 */ /* 0x000eb00000000a00 */
[----:B------:R-:W3:Y:S01]  /*14f0*/  LDC.64 R12, c[0x0][0x3a0] ;  /* 0x0000e800ff0c7b82 */ /* 0x000ee20000000a00 */
[----:B0-----:R-:W-:-:S07]  /*1500*/  IMAD.WIDE.U32 R6, R5, 0x8, R6 ;  /* 0x0000000805067825 */ /* 0x001fce00078e0006 */
[----:B------:R-:W0:Y:S01]  /*1510*/  LDC.64 R8, c[0x0][0x3a8] ;  /* 0x0000ea00ff087b82 */ /* 0x000e220000000a00 */
[----:B------:R-:W4:Y:S01]  /*1520*/  LDG.E.64 R6, desc[UR4][R6.64] ;  /* 0x0000000406067981 */ /* 0x000f22000c1e1b00 */
[----:B--2---:R-:W-:Y:S01]  /*1530*/  IMAD.WIDE R10, R0, 0x8, R10 ;  /* 0x00000008000a7825 */ /* 0x004fe200078e020a */
[----:B------:R-:W-:-:S05]  /*1540*/  MOV R14, 0x1 ;  /* 0x00000001000e7802 */ /* 0x000fca0000000f00 */
[----:B------:R-:W2:Y:S01]  /*1550*/  LDC.64 R18, c[0x0][0x3c8] ;  /* 0x0000f200ff127b82 */ /* 0x000ea20000000a00 */
[----:B------:R-:W5:Y:S01]  /*1560*/  LDG.E.64 R10, desc[UR4][R10.64] ;  /* 0x000000040a0a7981 */ /* 0x000f62000c1e1b00 */
[----:B-1----:R-:W-:-:S04]  /*1570*/  IMAD R5, R5, UR6, R0 ;  /* 0x0000000605057c24 */ /* 0x002fc8000f8e0200 */
[----:B---3--:R-:W-:-:S04]  /*1580*/  IMAD.WIDE R12, R5, 0x8, R12 ;  /* 0x00000008050c7825 */ /* 0x008fc800078e020c */
[----:B0-----:R-:W-:Y:S01]  /*1590*/  IMAD.WIDE R8, R5, 0x8, R8 ;  /* 0x0000000805087825 */ /* 0x001fe200078e0208 */
[----:B----4-:R-:W-:-:S08]  /*15a0*/  DMUL R2, R6, R2 ;  /* 0x0000000206027228 */ /* 0x010fd00000000000 */
[----:B-----5:R-:W-:Y:S01]  /*15b0*/  DMUL R2, R2, R10 ;  /* 0x0000000a02027228 */ /* 0x020fe20000000000 */
[----:B------:R-:W0:Y:S06]  /*15c0*/  LDC.64 R10, c[0x0][0x3c0] ;  /* 0x0000f000ff0a7b82 */ /* 0x000e2c0000000a00 */
[----:B------:R1:W-:Y:S04]  /*15d0*/  STG.E.64 desc[UR4][R12.64], R2 ;  /* 0x000000020c007986 */ /* 0x0003e8000c101b04 */
[----:B------:R-:W3:Y:S01]  /*15e0*/  LDG.E.64 R8, desc[UR4][R8.64] ;  /* 0x0000000408087981 */ /* 0x000ee2000c1e1b00 */
[----:B0-----:R-:W-:-:S06]  /*15f0*/  IMAD.WIDE R10, R0, 0x8, R10 ;  /* 0x00000008000a7825 */ /* 0x001fcc00078e020a */
[----:B------:R-:W1:Y:S01]  /*1600*/  LDG.E.64 R10, desc[UR4][R10.64] ;  /* 0x000000040a0a7981 */ /* 0x000e62000c1e1b00 */
[----:B------:R-:W-:Y:S01]  /*1610*/  BSSY.RECONVERGENT B0, `(.L_x_916) ;  /* 0x0000019000007945 */ /* 0x000fe20003800200 */
[----:B---3--:R-:W-:-:S06]  /*1620*/  DADD R6, R2, R8 ;  /* 0x0000000002067229 */ /* 0x008fcc0000000008 */
[----:B------:R-:W0:Y:S01]  /*1630*/  MUFU.RCP64H R15, R7 ;  /* 0x00000007000f7308 */ /* 0x000e220000001800 */
[----:B-1----:R-:W-:Y:S02]  /*1640*/  DMUL R2, R2, R10 ;  /* 0x0000000a02027228 */ /* 0x002fe40000000000 */
[----:B0-----:R-:W-:-:S06]  /*1650*/  DFMA R16, -R6, R14, 1 ;  /* 0x3ff000000610742b */ /* 0x001fcc000000010e */
[----:B--2---:R-:W-:Y:S02]  /*1660*/  DFMA R18, R8, R18, R2 ;  /* 0x000000120812722b */ /* 0x004fe40000000002 */
[----:B------:R-:W-:-:S08]  /*1670*/  DFMA R16, R16, R16, R16 ;  /* 0x000000101010722b */ /* 0x000fd00000000010 */
[----:B------:R-:W-:Y:S01]  /*1680*/  DFMA R16, R14, R16, R14 ;  /* 0x000000100e10722b */ /* 0x000fe2000000000e */
[----:B------:R-:W-:-:S07]  /*1690*/  FSETP.GEU.AND P1, PT, |R19|, 6.5827683646048100446e-37, PT ;  /* 0x036000001300780b */ /* 0x000fce0003f2e200 */
        /* <DEDUP_REMOVED lines=13> */
[----:B------:R-:W-:Y:S05]  /*1770*/  CALL.REL.NOINC `($__internal_26_$__cuda_sm20_div_rn_f64_full) ;  /* 0x0000000000c07944 */ /* 0x000fea0003c00000 */
[----:B------:R-:W-:Y:S01]  /*1780*/  IMAD.MOV.U32 R2, RZ, RZ, R12 ;  /* 0x000000ffff027224 */ /* 0x000fe200078e000c */
[----:B------:R-:W-:-:S07]  /*1790*/  MOV R3, R13 ;  /* 0x0000000d00037202 */ /* 0x000fce0000000f00 */
.L_x_917:
[----:B------:R-:W-:Y:S05]  /*17a0*/  BSYNC.RECONVERGENT B0 ;  /* 0x0000000000007941 */ /* 0x000fea0003800200 */
.L_x_916:
[----:B------:R-:W0:Y:S02]  /*17b0*/  LDC.64 R6, c[0x0][0x3b8] ;  /* 0x0000ee00ff067b82 */ /* 0x000e240000000a00 */
[----:B0-----:R-:W-:-:S05]  /*17c0*/  IMAD.WIDE R4, R5, 0x8, R6 ;  /* 0x0000000805047825 */ /* 0x001fca00078e0206 */
[----:B------:R-:W-:Y:S01]  /*17d0*/  STG.E.64 desc[UR4][R4.64], R2 ;  /* 0x0000000204007986 */ /* 0x000fe2000c101b04 */
[----:B------:R-:W-:Y:S05]  /*17e0*/  EXIT ;  /* 0x000000000000794d */ /* 0x000fea0003800000 */
        .weak           $__internal_25_$__cuda_sm20_dblrcp_rn_slowpath_v3
        .type           $__internal_25_$__cuda_sm20_dblrcp_rn_slowpath_v3,@function
        .size           $__internal_25_$__cuda_sm20_dblrcp_rn_slowpath_v3,($__internal_26_$__cuda_sm20_div_rn_f64_full - $__internal_25_$__cuda_sm20_dblrcp_rn_slowpath_v3)
$__internal_25_$__cuda_sm20_dblrcp_rn_slowpath_v3:
[----:B------:R-:W-:Y:S02]  /*17f0*/  IMAD.MOV.U32 R6, RZ, RZ, R8 ;  /* 0x000000ffff067224 */ /* 0x000fe400078e0008 */
[----:B------:R-:W-:-:S06]  /*1800*/  IMAD.MOV.U32 R7, RZ, RZ, R9 ;  /* 0x000000ffff077224 */ /* 0x000fcc00078e0009 */
        /* <DEDUP_REMOVED lines=23> */
.L_x_920:
        /* <DEDUP_REMOVED lines=10> */
.L_x_918:
[----:B------:R-:W-:Y:S01]  /*1a20*/  LOP3.LUT R9, R7, 0x80000, RZ, 0xfc, !PT ;  /* 0x0008000007097812 */ /* 0x000fe200078efcff */
[----:B------:R-:W-:-:S07]  /*1a30*/  IMAD.MOV.U32 R8, RZ, RZ, R6 ;  /* 0x000000ffff087224 */ /* 0x000fce00078e0006 */
.L_x_919:
[----:B------:R-:W-:Y:S02]  /*1a40*/  IMAD.MOV.U32 R3, RZ, RZ, 0x0 ;  /* 0x00000000ff037424 */ /* 0x000fe400078e00ff */
[----:B------:R-:W-:Y:S02]  /*1a50*/  IMAD.MOV.U32 R12, RZ, RZ, R8 ;  /* 0x000000ffff0c7224 */ /* 0x000fe400078e0008 */
[----:B------:R-:W-:Y:S01]  /*1a60*/  IMAD.MOV.U32 R13, RZ, RZ, R9 ;  /* 0x000000ffff0d7224 */ /* 0x000fe200078e0009 */
[----:B------:R-:W-:Y:S06]  /*1a70*/  RET.REL.NODEC R2 `(_Z19cloud_normalizationPdS_S_S_S_S_S_S_S_ddddii) ;  /* 0xffffffe402607950 */ /* 0x000fec0003c3ffff */
        .weak           $__internal_26_$__cuda_sm20_div_rn_f64_full
        .type           $__internal_26_$__cuda_sm20_div_rn_f64_full,@function
        .size           $__internal_26_$__cuda_sm20_div_rn_f64_full,(.L_x_1114 - $__internal_26_$__cuda_sm20_div_rn_f64_full)
$__internal_26_$__cuda_sm20_div_rn_f64_full:
        /* <DEDUP_REMOVED lines=9> */
[----:B------:R-:W-:-:S03]  /*1b10*/  @!P0 DMUL R6, R8, 8.98846567431157953865e+307 ;  /* 0x7fe0000008068828 */ /* 0x000fc60000000000 */
[C---:B------:R-:W-:Y:S02]  /*1b20*/  ISETP.GE.U32.AND P1, PT, R12.reuse, R19, PT ;  /* 0x000000130c00720c */ /* 0x040fe40003f26070 */
[----:B------:R-:W-:Y:S01]  /*1b30*/  @!P2 LOP3.LUT R13, R9, 0x7ff00000, RZ, 0xc0, !PT ;  /* 0x7ff00000090da812 */ /* 0x000fe200078ec0ff */
[----:B------:R-:W0:Y:S03]  /*1b40*/  MUFU.RCP64H R15, R7 ;  /* 0x00000007000f7308 */ /* 0x000e260000001800 */
[----:B------:R-:W-:Y:S01]  /*1b50*/  @!P2 ISETP.GE.U32.AND P3, PT, R12, R13, PT ;  /* 0x0000000d0c00a20c */ /* 0x000fe20003f66070 */
[----:B------:R-:W-:-:S05]  /*1b60*/  IMAD.MOV.U32 R13, RZ, RZ, 0x1ca00000 ;  /* 0x1ca00000ff0d7424 */ /* 0x000fca00078e00ff */
        /* <DEDUP_REMOVED lines=12> */
[----:B------:R-:W-:Y:S01]  /*1c30*/  MOV R21, R12 ;  /* 0x0000000c00157202 */ /* 0x000fe20000000f00 */
[----:B------:R-:W-:-:S03]  /*1c40*/  IMAD.MOV.U32 R20, RZ, RZ, R19 ;  /* 0x000000ffff147224 */ /* 0x000fc600078e0013 */
[----:B------:R-:W-:Y:S01]  /*1c50*/  DFMA R14, R14, R16, R14 ;  /* 0x000000100e0e722b */ /* 0x000fe2000000000e */
[----:B------:R-:W-:-:S04]  /*1c60*/  @!P0 LOP3.LUT R20, R7, 0x7ff00000, RZ, 0xc0, !PT ;  /* 0x7ff0000007148812 */ /* 0x000fc800078ec0ff */
[----:B------:R-:W-:Y:S01]  /*1c70*/  @!P2 LOP3.LUT R21, R3, 0x7ff00000, RZ, 0xc0, !PT ;  /* 0x7ff000000315a812 */ /* 0x000fe200078ec0ff */
[----:B------:R-:W-:Y:S02]  /*1c80*/  VIADD R23, R20, 0xffffffff ;  /* 0xffffffff14177836 */ /* 0x000fe40000000000 */
        /* <DEDUP_REMOVED lines=13> */
[----:B------:R-:W-:-:S03]  /*1d60*/  IMAD.MOV.U32 R10, RZ, RZ, RZ ;  /* 0x000000ffff0a7224 */ /* 0x000fc600078e00ff */
[----:B------:R-:W-:-:S06]  /*1d70*/  IADD3 R11, PT, PT, R16, 0x7fe00000, RZ ;  /* 0x7fe00000100b7810 */ /* 0x000fcc0007ffe0ff */
        /* <DEDUP_REMOVED lines=19> */
.L_x_922:
        /* <DEDUP_REMOVED lines=16> */
.L_x_925:
[----:B------:R-:W-:Y:S02]  /*1fb0*/  LOP3.LUT R13, R9, 0x80000, RZ, 0xfc, !PT ;  /* 0x00080000090d7812 */ /* 0x000fe400078efcff */
[----:B------:R-:W-:Y:S01]  /*1fc0*/  MOV R12, R8 ;  /* 0x00000008000c7202 */ /* 0x000fe20000000f00 */
[----:B------:R-:W-:Y:S06]  /*1fd0*/  BRA `(.L_x_923) ;  /* 0x0000000000087947 */ /* 0x000fec0003800000 */
.L_x_924:
[----:B------:R-:W-:Y:S01]  /*1fe0*/  LOP3.LUT R13, R11, 0x80000, RZ, 0xfc, !PT ;  /* 0x000800000b0d7812 */ /* 0x000fe200078efcff */
[----:B------:R-:W-:-:S07]  /*1ff0*/  IMAD.MOV.U32 R12, RZ, RZ, R10 ;  /* 0x000000ffff0c7224 */ /* 0x000fce00078e000a */
.L_x_923:
[----:B------:R-:W-:Y:S05]  /*2000*/  BSYNC.RECONVERGENT B1 ;  /* 0x0000000000017941 */ /* 0x000fea0003800200 */
.L_x_921:
[----:B------:R-:W-:Y:S02]  /*2010*/  IMAD.MOV.U32 R2, RZ, RZ, R4 ;  /* 0x000000ffff027224 */ /* 0x000fe400078e0004 */
[----:B------:R-:W-:-:S04]  /*2020*/  IMAD.MOV.U32 R3, RZ, RZ, 0x0 ;  /* 0x00000000ff037424 */ /* 0x000fc800078e00ff */
[----:B------:R-:W-:Y:S05]  /*2030*/  RET.REL.NODEC R2 `(_Z19cloud_normalizationPdS_S_S_S_S_S_S_S_ddddii) ;  /* 0xffffffdc02f07950 */ /* 0x000fea0003c3ffff */
.L_x_926:
        /* <DEDUP_REMOVED lines=12> */
.L_x_1114:


//--------------------- .text._Z10gridkernelPdS_S_S_S_ddid --------------------------
	.section	.text._Z10gridkernelPdS_S_S_S_ddid,"ax",@progbits
	.align	128
        .global         _Z10gridkernelPdS_S_S_S_ddid
        .type           _Z10gridkernelPdS_S_S_S_ddid,@function
        .size           _Z10gridkernelPdS_S_S_S_ddid,(.L_x_1115 - _Z10gridkernelPdS_S_S_S_ddid)
        .other          _Z10gridkernelPdS_S_S_S_ddid,@"STO_CUDA_ENTRY STV_DEFAULT"
_Z10gridkernelPdS_S_S_S_ddid:
.text._Z10gridkernelPdS_S_S_S_ddid:
[----:B------:R-:W-:Y:S01]  /*0000*/  LDC R1, c[0x0][0x37c] ;  /* 0x0000df00ff017b82 */ /* 0x000fe20000000800 */
[----:B------:R-:W0:Y:S07]  /*0010*/  S2R R2, SR_TID.X ;  /* 0x0000000000027919 */ /* 0x000e2e0000002100 */
[----:B------:R-:W0:Y:S01]  /*0020*/  S2UR UR4, SR_CTAID.X ;  /* 0x00000000000479c3 */ /* 0x000e220000002500 */
[----:B------:R-:W1:Y:S01]  /*0030*/  LDCU UR5, c[0x0][0x3b8] ;  /* 0x00007700ff0577ac */ /* 0x000e620008000800 */
[----:B------:R-:W-:Y:S01]  /*0040*/  BSSY.RECONVERGENT B0, `(.L_x_927) ;  /* 0x00001f3000007945 */ /* 0x000fe20003800200 */
[----:B------:R-:W2:Y:S05]  /*0050*/  LDCU.64 UR6, c[0x0][0x358] ;  /* 0x00006b00ff0677ac */ /* 0x000eaa0008000a00 */
[----:B------:R-:W0:Y:S02]  /*0060*/  LDC R3, c[0x0][0x360] ;  /* 0x0000d800ff037b82 */ /* 0x000e240000000800 */
[----:B0-----:R-:W-:-:S05]  /*0070*/  IMAD R2, R3, UR4, R2 ;  /* 0x0000000403027c24 */ /* 0x001fca000f8e0202 */
[----:B-1----:R-:W-:-:S13]  /*0080*/  ISETP.GE.AND P0, PT, R2, UR5, PT ;  /* 0x0000000502007c0c */ /* 0x002fda000bf06270 */
[----:B--2---:R-:W-:Y:S05]  /*0090*/  @P0 BRA `(.L_x_928) ;  /* 0x0000001c00b40947 */ /* 0x004fea0003800000 */
        /* <DEDUP_REMOVED lines=22> */
[----:B------:R-:W-:Y:S02]  /*0200*/  IMAD.U32 R17, RZ, RZ, UR5 ;  /* 0x00000005ff117e24 */ /* 0x000fe4000f8e00ff */
[----:B-1----:R-:W-:Y:S02]  /*0210*/  IMAD.U32 R14, RZ, RZ, UR8 ;  /* 0x00000008ff0e7e24 */ /* 0x002fe4000f8e00ff */
[----:B------:R-:W-:-:S07]  /*0220*/  IMAD.U32 R15, RZ, RZ, UR9 ;  /* 0x00000009ff0f7e24 */ /* 0x000fce000f8e00ff */
[----:B------:R-:W-:Y:S05]  /*0230*/  CALL.REL.NOINC `($__internal_27_$__cuda_sm20_div_rn_f64_full) ;  /* 0x0000002000e87944 */ /* 0x000fea0003c00000 */
[----:B------:R-:W-:Y:S01]  /*0240*/  IMAD.MOV.U32 R4, RZ, RZ, R26 ;  /* 0x000000ffff047224 */ /* 0x000fe200078e001a */
[----:B------:R-:W-:-:S07]  /*0250*/  MOV R5, R27 ;  /* 0x0000001b00057202 */ /* 0x000fce0000000f00 */
.L_x_929:
[----:B------:R-:W-:Y:S01]  /*0260*/  ISETP.GT.AND P0, PT, R5, 0xfffff, PT ;  /* 0x000fffff0500780c */ /* 0x000fe20003f04270 */
[----:B------:R-:W-:Y:S01]  /*0270*/  IMAD.MOV.U32 R6, RZ, RZ, R4 ;  /* 0x000000ffff067224 */ /* 0x000fe200078e0004 */
[----:B------:R-:W-:Y:S01]  /*0280*/  BSSY.RECONVERGENT B1, `(.L_x_930) ;  /* 0x0000051000017945 */ /* 0x000fe20003800200 */
[----:B------:R-:W-:-:S10]  /*0290*/  IMAD.MOV.U32 R7, RZ, RZ, R5 ;  /* 0x000000ffff077224 */ /* 0x000fd400078e0005 */
[----:B------:R-:W-:-:S10]  /*02a0*/  @!P0 DMUL R6, R6, 1.80143985094819840000e+16 ;  /* 0x4350000006068828 */ /* 0x000fd40000000000 */
[----:B------:R-:W-:Y:S02]  /*02b0*/  @!P0 IMAD.MOV.U32 R5, RZ, RZ, R7 ;  /* 0x000000ffff058224 */ /* 0x000fe400078e0007 */
[----:B------:R-:W-:Y:S02]  /*02c0*/  @!P0 IMAD.MOV.U32 R4, RZ, RZ, R6 ;  /* 0x000000ffff048224 */ /* 0x000fe400078e0006 */
[----:B------:R-:W-:-:S05]  /*02d0*/  VIADD R0, R5, 0xffffffff ;  /* 0xffffffff05007836 */ /* 0x000fca0000000000 */
[----:B------:R-:W-:Y:S01]  /*02e0*/  ISETP.GT.U32.AND P1, PT, R0, 0x7feffffe, PT ;  /* 0x7feffffe0000780c */ /* 0x000fe20003f24070 */
[----:B------:R-:W-:Y:S01]  /*02f0*/  IMAD.MOV.U32 R0, RZ, RZ, -0x3ff ;  /* 0xfffffc01ff007424 */ /* 0x000fe200078e00ff */
[----:B------:R-:W-:-:S11]  /*0300*/  @!P0 MOV R0, 0xfffffbcb ;  /* 0xfffffbcb00008802 */ /* 0x000fd60000000f00 */
        /* <DEDUP_REMOVED lines=66> */
.L_x_931:
[----:B------:R-:W-:Y:S01]  /*0730*/  IMAD.MOV.U32 R4, RZ, RZ, 0x0 ;  /* 0x00000000ff047424 */ /* 0x000fe200078e00ff */
[----:B------:R-:W-:Y:S01]  /*0740*/  LOP3.LUT P0, RZ, R7, 0x7fffffff, RZ, 0xc0, !PT ;  /* 0x7fffffff07ff7812 */ /* 0x000fe2000780c0ff */
[----:B------:R-:W-:-:S06]  /*0750*/  IMAD.MOV.U32 R5, RZ, RZ, 0x7ff00000 ;  /* 0x7ff00000ff057424 */ /* 0x000fcc00078e00ff */
[----:B------:R-:W-:-:S10]  /*0760*/  DFMA R4, R6, R4, +INF ;  /* 0x7ff000000604742b */ /* 0x000fd40000000004 */
[----:B------:R-:W-:Y:S02]  /*0770*/  FSEL R10, R4, RZ, P0 ;  /* 0x000000ff040a7208 */ /* 0x000fe40000000000 */
[----:B------:R-:W-:-:S07]  /*0780*/  FSEL R11, R5, -QNAN , P0 ;  /* 0xfff00000050b7808 */ /* 0x000fce0000000000 */
.L_x_932:
[----:B------:R-:W-:Y:S05]  /*0790*/  BSYNC.RECONVERGENT B1 ;  /* 0x0000000000017941 */ /* 0x000fea0003800200 */
.L_x_930:
[----:B------:R-:W0:Y:S01]  /*07a0*/  LDCU UR4, c[0x0][0x3b8] ;  /* 0x00007700ff0477ac */ /* 0x000e220008000800 */
[----:B------:R-:W-:Y:S01]  /*07b0*/  MOV R6, 0x1 ;  /* 0x0000000100067802 */ /* 0x000fe20000000f00 */
[----:B------:R-:W-:Y:S01]  /*07c0*/  BSSY.RECONVERGENT B1, `(.L_x_933) ;  /* 0x0000018000017945 */ /* 0x000fe20003800200 */
[----:B0-----:R-:W0:Y:S02]  /*07d0*/  I2F.F64 R8, UR4 ;  /* 0x0000000400087d12 */ /* 0x001e240008201c00 */
[----:B0-----:R-:W-:-:S06]  /*07e0*/  DADD R8, R8, -1 ;  /* 0xbff0000008087429 */ /* 0x001fcc0000000000 */
[----:B------:R-:W0:Y:S02]  /*07f0*/  MUFU.RCP64H R7, R9 ;  /* 0x0000000900077308 */ /* 0x000e240000001800 */
[----:B0-----:R-:W-:-:S08]  /*0800*/  DFMA R4, -R8, R6, 1 ;  /* 0x3ff000000804742b */ /* 0x001fd00000000106 */
[----:B------:R-:W-:Y:S02]  /*0810*/  DFMA R12, R4, R4, R4 ;  /* 0x00000004040c722b */ /* 0x000fe40000000004 */
[----:B------:R-:W0:Y:S06]  /*0820*/  I2F.F64 R4, R2 ;  /* 0x0000000200047312 */ /* 0x000e2c0000201c00 */
[----:B------:R-:W-:-:S08]  /*0830*/  DFMA R12, R6, R12, R6 ;  /* 0x0000000c060c722b */ /* 0x000fd00000000006 */
[----:B------:R-:W-:Y:S02]  /*0840*/  DFMA R6, -R8, R12, 1 ;  /* 0x3ff000000806742b */ /* 0x000fe4000000010c */
[----:B0-----:R-:W-:-:S06]  /*0850*/  DMUL R16, R4, R10 ;  /* 0x0000000a04107228 */ /* 0x001fcc0000000000 */
[----:B------:R-:W-:-:S04]  /*0860*/  DFMA R6, R12, R6, R12 ;  /* 0x000000060c06722b */ /* 0x000fc8000000000c */
[----:B------:R-:W-:-:S04]  /*0870*/  FSETP.GEU.AND P1, PT, |R17|, 6.5827683646048100446e-37, PT ;  /* 0x036000001100780b */ /* 0x000fc80003f2e200 */
        /* <DEDUP_REMOVED lines=9> */
[----:B------:R-:W-:Y:S05]  /*0910*/  CALL.REL.NOINC `($__internal_27_$__cuda_sm20_div_rn_f64_full) ;  /* 0x0000001c00307944 */ /* 0x000fea0003c00000 */
[----:B------:R-:W-:Y:S02]  /*0920*/  IMAD.MOV.U32 R4, RZ, RZ, R26 ;  /* 0x000000ffff047224 */ /* 0x000fe400078e001a */
[----:B------:R-:W-:-:S07]  /*0930*/  IMAD.MOV.U32 R5, RZ, RZ, R27 ;  /* 0x000000ffff057224 */ /* 0x000fce00078e001b */
.L_x_934:
[----:B------:R-:W-:Y:S05]  /*0940*/  BSYNC.RECONVERGENT B1 ;  /* 0x0000000000017941 */ /* 0x000fea0003800200 */
.L_x_933:
[----:B------:R-:W-:Y:S01]  /*0950*/  IMAD.MOV.U32 R6, RZ, RZ, 0x652b82fe ;  /* 0x652b82feff067424 */ /* 0x000fe200078e00ff */
[----:B------:R-:W-:Y:S01]  /*0960*/  MOV R7, 0x3ff71547 ;  /* 0x3ff7154700077802 */ /* 0x000fe20000000f00 */
        /* <DEDUP_REMOVED lines=57> */
.L_x_936:
[----:B------:R-:W-:Y:S05]  /*0d00*/  BSYNC.RECONVERGENT B1 ;  /* 0x0000000000017941 */ /* 0x000fea0003800200 */
.L_x_935:
[----:B------:R-:W0:Y:S01]  /*0d10*/  LDCU UR8, c[0x0][0x3b4] ;  /* 0x00007680ff0877ac */ /* 0x000e220008000800 */
[----:B------:R-:W1:Y:S01]  /*0d20*/  LDC.64 R16, c[0x0][0x3b0] ;  /* 0x0000ec00ff107b82 */ /* 0x000e620000000a00 */
[----:B------:R-:W-:Y:S01]  /*0d30*/  IMAD.MOV.U32 R4, RZ, RZ, 0x1 ;  /* 0x00000001ff047424 */ /* 0x000fe200078e00ff */
[----:B------:R-:W2:Y:S06]  /*0d40*/  LDCU.64 UR4, c[0x0][0x3a8] ;  /* 0x00007500ff0477ac */ /* 0x000eac0008000a00 */
[----:B------:R-:W3:Y:S08]  /*0d50*/  LDC.64 R22, c[0x0][0x380] ;  /* 0x0000e000ff167b82 */ /* 0x000ef00000000a00 */
[----:B------:R-:W4:Y:S01]  /*0d60*/  LDC R3, c[0x0][0x3ac] ;  /* 0x0000eb00ff037b82 */ /* 0x000f220000000800 */
[----:B0-----:R-:W1:Y:S01]  /*0d70*/  MUFU.RCP64H R5, UR8 ;  /* 0x0000000800057d08 */ /* 0x001e620008001800 */
[----:B---3--:R-:W-:Y:S01]  /*0d80*/  IMAD.WIDE R22, R2, 0x8, R22 ;  /* 0x0000000802167825 */ /* 0x008fe200078e0216 */
[----:B-1----:R-:W-:Y:S01]  /*0d90*/  DFMA R6, R4, -R16, 1 ;  /* 0x3ff000000406742b */ /* 0x002fe20000000810 */
[----:B----4-:R-:W-:-:S07]  /*0da0*/  FSETP.GEU.AND P1, PT, |R3|, 6.5827683646048100446e-37, PT ;  /* 0x036000000300780b */ /* 0x010fce0003f2e200 */
[----:B------:R-:W-:-:S08]  /*0db0*/  DFMA R6, R6, R6, R6 ;  /* 0x000000060606722b */ /* 0x000fd00000000006 */
[----:B------:R-:W-:-:S08]  /*0dc0*/  DFMA R6, R4, R6, R4 ;  /* 0x000000060406722b */ /* 0x000fd00000000004 */
[----:B------:R-:W-:-:S08]  /*0dd0*/  DFMA R4, R6, -R16, 1 ;  /* 0x3ff000000604742b */ /* 0x000fd00000000810 */
[----:B------:R-:W-:Y:S02]  /*0de0*/  DFMA R4, R6, R4, R6 ;  /* 0x000000040604722b */ /* 0x000fe40000000006 */
[----:B--2---:R-:W-:-:S06]  /*0df0*/  DMUL R6, R12, UR4 ;  /* 0x000000040c067c28 */ /* 0x004fcc0008000000 */
[----:B------:R-:W-:Y:S01]  /*0e00*/  DMUL R14, R4, UR4 ;  /* 0x00000004040e7c28 */ /* 0x000fe20008000000 */
[----:B------:R0:W-:Y:S07]  /*0e10*/  STG.E.64 desc[UR6][R22.64], R6 ;  /* 0x0000000616007986 */ /* 0x0001ee000c101b06 */
[----:B------:R-:W-:-:S08]  /*0e20*/  DFMA R16, R14, -R16, UR4 ;  /* 0x000000040e107e2b */ /* 0x000fd00008000810 */
[----:B------:R-:W-:-:S10]  /*0e30*/  DFMA R4, R4, R16, R14 ;  /* 0x000000100404722b */ /* 0x000fd4000000000e */
[----:B------:R-:W-:-:S05]  /*0e40*/  FFMA R0, RZ, UR8, R5 ;  /* 0x00000008ff007c23 */ /* 0x000fca0008000005 */
[----:B------:R-:W-:-:S13]  /*0e50*/  FSETP.GT.AND P0, PT, |R0|, 1.469367938527859385e-39, PT ;  /* 0x001000000000780b */ /* 0x000fda0003f04200 */
[----:B0-----:R-:W-:Y:S05]  /*0e60*/  @P0 BRA P1, `(.L_x_937) ;  /* 0x0000000000280947 */ /* 0x001fea0000800000 */
[----:B------:R-:W0:Y:S01]  /*0e70*/  LDCU.64 UR4, c[0x0][0x3a8] ;  /* 0x00007500ff0477ac */ /* 0x000e220008000a00 */
[----:B------:R-:W-:Y:S01]  /*0e80*/  MOV R0, 0xef0 ;  /* 0x00000ef000007802 */ /* 0x000fe20000000f00 */
[----:B------:R-:W1:Y:S01]  /*0e90*/  LDCU.64 UR8, c[0x0][0x3b0] ;  /* 0x00007600ff0877ac */ /* 0x000e620008000a00 */
[----:B0-----:R-:W-:Y:S02]  /*0ea0*/  IMAD.U32 R16, RZ, RZ, UR4 ;  /* 0x00000004ff107e24 */ /* 0x001fe4000f8e00ff */
[----:B------:R-:W-:Y:S01]  /*0eb0*/  IMAD.U32 R17, RZ, RZ, UR5 ;  /* 0x00000005ff117e24 */ /* 0x000fe2000f8e00ff */
[----:B-1----:R-:W-:Y:S01]  /*0ec0*/  MOV R14, UR8 ;  /* 0x00000008000e7c02 */ /* 0x002fe20008000f00 */
[----:B------:R-:W-:-:S07]  /*0ed0*/  IMAD.U32 R15, RZ, RZ, UR9 ;  /* 0x00000009ff0f7e24 */ /* 0x000fce000f8e00ff */
[----:B------:R-:W-:Y:S05]  /*0ee0*/  CALL.REL.NOINC `($__internal_27_$__cuda_sm20_div_rn_f64_full) ;  /* 0x0000001400bc7944 */ /* 0x000fea0003c00000 */
[----:B------:R-:W-:Y:S02]  /*0ef0*/  IMAD.MOV.U32 R4, RZ, RZ, R26 ;  /* 0x000000ffff047224 */ /* 0x000fe400078e001a */
[----:B------:R-:W-:-:S07]  /*0f00*/  IMAD.MOV.U32 R5, RZ, RZ, R27 ;  /* 0x000000ffff057224 */ /* 0x000fce00078e001b */
.L_x_937:
[----:B------:R-:W-:Y:S01]  /*0f10*/  ISETP.GT.AND P0, PT, R5, 0xfffff, PT ;  /* 0x000fffff0500780c */ /* 0x000fe20003f04270 */
[----:B------:R-:W-:Y:S01]  /*0f20*/  IMAD.MOV.U32 R12, RZ, RZ, R4 ;  /* 0x000000ffff0c7224 */ /* 0x000fe200078e0004 */
[----:B------:R-:W-:Y:S01]  /*0f30*/  BSSY.RECONVERGENT B1, `(.L_x_938) ;  /* 0x0000051000017945 */ /* 0x000fe20003800200 */
[----:B------:R-:W-:-:S10]  /*0f40*/  IMAD.MOV.U32 R13, RZ, RZ, R5 ;  /* 0x000000ffff0d7224 */ /* 0x000fd400078e0005 */
[----:B------:R-:W-:-:S10]  /*0f50*/  @!P0 DMUL R12, R12, 1.80143985094819840000e+16 ;  /* 0x435000000c0c8828 */ /* 0x000fd40000000000 */
[----:B------:R-:W-:Y:S01]  /*0f60*/  @!P0 MOV R5, R13 ;  /* 0x0000000d00058202 */ /* 0x000fe20000000f00 */
[----:B------:R-:W-:-:S04]  /*0f70*/  @!P0 IMAD.MOV.U32 R4, RZ, RZ, R12 ;  /* 0x000000ffff048224 */ /* 0x000fc800078e000c */
[----:B------:R-:W-:-:S05]  /*0f80*/  VIADD R0, R5, 0xffffffff ;  /* 0xffffffff05007836 */ /* 0x000fca0000000000 */
        /* <DEDUP_REMOVED lines=15> */
[----:B------:R-:W-:Y:S01]  /*1080*/  UMOV UR9, 0x43300000 ;  /* 0x4330000000097882 */ /* 0x000fe20000000000 */
[----:B------:R-:W-:-:S09]  /*1090*/  MOV R27, 0x43300000 ;  /* 0x43300000001b7802 */ /* 0x000fd20000000f00 */
        /* <DEDUP_REMOVED lines=52> */
.L_x_939:
[----:B------:R-:W-:Y:S01]  /*13e0*/  IMAD.MOV.U32 R4, RZ, RZ, 0x0 ;  /* 0x00000000ff047424 */ /* 0x000fe200078e00ff */
[----:B------:R-:W-:Y:S01]  /*13f0*/  LOP3.LUT P0, RZ, R13, 0x7fffffff, RZ, 0xc0, !PT ;  /* 0x7fffffff0dff7812 */ /* 0x000fe2000780c0ff */
[----:B------:R-:W-:-:S06]  /*1400*/  IMAD.MOV.U32 R5, RZ, RZ, 0x7ff00000 ;  /* 0x7ff00000ff057424 */ /* 0x000fcc00078e00ff */
[----:B------:R-:W-:-:S10]  /*1410*/  DFMA R4, R12, R4, +INF ;  /* 0x7ff000000c04742b */ /* 0x000fd40000000004 */
[----:B------:R-:W-:Y:S02]  /*1420*/  FSEL R16, R4, RZ, P0 ;  /* 0x000000ff04107208 */ /* 0x000fe40000000000 */
[----:B------:R-:W-:-:S07]  /*1430*/  FSEL R17, R5, -QNAN , P0 ;  /* 0xfff0000005117808 */ /* 0x000fce0000000000 */
.L_x_940:
[----:B------:R-:W-:Y:S05]  /*1440*/  BSYNC.RECONVERGENT B1 ;  /* 0x0000000000017941 */ /* 0x000fea0003800200 */
.L_x_938:
[----:B------:R-:W-:Y:S01]  /*1450*/  DADD R8, R8, R8 ;  /* 0x0000000008087229 */ /* 0x000fe20000000008 */
[----:B------:R-:W-:Y:S01]  /*1460*/  IMAD.MOV.U32 R4, RZ, RZ, 0x1 ;  /* 0x00000001ff047424 */ /* 0x000fe200078e00ff */
[----:B------:R-:W-:Y:S01]  /*1470*/  FSETP.GEU.AND P1, PT, |R17|, 6.5827683646048100446e-37, PT ;  /* 0x036000001100780b */ /* 0x000fe20003f2e200 */
[----:B------:R-:W-:Y:S03]  /*1480*/  BSSY.RECONVERGENT B1, `(.L_x_941) ;  /* 0x0000013000017945 */ /* 0x000fe60003800200 */
        /* <DEDUP_REMOVED lines=16> */
[----:B------:R-:W-:Y:S01]  /*1590*/  MOV R4, R26 ;  /* 0x0000001a00047202 */ /* 0x000fe20000000f00 */
[----:B------:R-:W-:-:S07]  /*15a0*/  IMAD.MOV.U32 R5, RZ, RZ, R27 ;  /* 0x000000ffff057224 */ /* 0x000fce00078e001b */
.L_x_942:
[----:B------:R-:W-:Y:S05]  /*15b0*/  BSYNC.RECONVERGENT B1 ;  /* 0x0000000000017941 */ /* 0x000fea0003800200 */
.L_x_941:
        /* <DEDUP_REMOVED lines=41> */
[C---:B------:R-:W-:Y:S02]  /*1850*/  DFMA R18, R14.reuse, R16, 1 ;  /* 0x3ff000000e12742b */ /* 0x040fe40000000010 */
[----:B------:R-:W0:Y:S06]  /*1860*/  LDC.64 R16, c[0x0][0x388] ;  /* 0x0000e200ff107b82 */ /* 0x000e2c0000000a00 */
        /* <DEDUP_REMOVED lines=17> */
.L_x_944:
[----:B------:R-:W-:Y:S05]  /*1980*/  BSYNC.RECONVERGENT B1 ;  /* 0x0000000000017941 */ /* 0x000fea0003800200 */
.L_x_943:
[----:B------:R-:W1:Y:S01]  /*1990*/  LDCU UR4, c[0x0][0x3b8] ;  /* 0x00007700ff0477ac */ /* 0x000e620008000800 */
[----:B------:R-:W-:Y:S01]  /*19a0*/  DMUL R14, R6, R14 ;  /* 0x0000000e060e7228 */ /* 0x000fe20000000000 */
[----:B0-----:R-:W-:-:S06]  /*19b0*/  IMAD.WIDE R6, R2, 0x8, R16 ;  /* 0x0000000802067825 */ /* 0x001fcc00078e0210 */
[----:B------:R0:W-:Y:S01]  /*19c0*/  STG.E.64 desc[UR6][R6.64], R14 ;  /* 0x0000000e06007986 */ /* 0x0001e2000c101b06 */
[----:B-1----:R-:W-:-:S06]  /*19d0*/  UIADD3 UR4, UPT, UPT, UR4, -0x1, URZ ;  /* 0xffffffff04047890 */ /* 0x002fcc000fffe0ff */
[----:B------:R-:W-:-:S13]  /*19e0*/  ISETP.NE.AND P0, PT, R2, UR4, PT ;  /* 0x0000000402007c0c */ /* 0x000fda000bf05270 */
[----:B0-----:R-:W-:Y:S05]  /*19f0*/  @P0 BRA `(.L_x_928) ;  /* 0x00000004005c0947 */ /* 0x001fea0003800000 */
[----:B------:R-:W5:Y:S01]  /*1a00*/  LDG.E.64 R22, desc[UR6][R22.64] ;  /* 0x0000000616167981 */ /* 0x000f62000c1e1b00 */
        /* <DEDUP_REMOVED lines=20> */
[----:B-----5:R-:W-:Y:S05]  /*1b50*/  CALL.REL.NOINC `($__internal_27_$__cuda_sm20_div_rn_f64_full) ;  /* 0x0000000800a07944 */ /* 0x020fea0003c00000 */
[----:B------:R-:W-:Y:S01]  /*1b60*/  IMAD.MOV.U32 R4, RZ, RZ, R26 ;  /* 0x000000ffff047224 */ /* 0x000fe200078e001a */
[----:B------:R-:W-:-:S07]  /*1b70*/  MOV R5, R27 ;  /* 0x0000001b00057202 */ /* 0x000fce0000000f00 */
.L_x_946:
[----:B------:R-:W-:Y:S05]  /*1b80*/  BSYNC.RECONVERGENT B1 ;  /* 0x0000000000017941 */ /* 0x000fea0003800200 */
.L_x_945:
        /* <DEDUP_REMOVED lines=43> */
[----:B------:R-:W-:Y:S01]  /*1e40*/  IMAD R11, R8, 0x100000, R13 ;  /* 0x00100000080b7824 */ /* 0x000fe200078e020d */
[----:B------:R-:W-:Y:S01]  /*1e50*/  MOV R10, R12 ;  /* 0x0000000c000a7202 */ /* 0x000fe20000000f00 */
        /* <DEDUP_REMOVED lines=14> */
.L_x_948:
[----:B------:R-:W-:Y:S05]  /*1f40*/  BSYNC.RECONVERGENT B1 ;  /* 0x0000000000017941 */ /* 0x000fea0003800200 */
.L_x_947:
[----:B-----5:R-:W-:-:S07]  /*1f50*/  DMUL R22, R22, R10 ;  /* 0x0000000a16167228 */ /* 0x020fce0000000000 */
[----:B------:R0:W-:Y:S04]  /*1f60*/  STG.E.64 desc[UR6][R6.64+0x8], R22 ;  /* 0x0000081606007986 */ /* 0x0001e8000c101b06 */
.L_x_928:
[----:B------:R-:W-:Y:S05]  /*1f70*/  BSYNC.RECONVERGENT B0 ;  /* 0x0000000000007941 */ /* 0x000fea0003800200 */
.L_x_927:
[----:B------:R-:W1:Y:S01]  /*1f80*/  LDCU UR4, c[0x0][0x3b8] ;  /* 0x00007700ff0477ac */ /* 0x000e620008000800 */
[----:B------:R-:W-:Y:S01]  /*1f90*/  BAR.SYNC.DEFER_BLOCKING 0x0 ;  /* 0x0000000000007b1d */ /* 0x000fe20000010000 */
[----:B-1----:R-:W-:-:S13]  /*1fa0*/  ISETP.GE.AND P0, PT, R2, UR4, PT ;  /* 0x0000000402007c0c */ /* 0x002fda000bf06270 */
[----:B------:R-:W-:Y:S05]  /*1fb0*/  @P0 EXIT ;  /* 0x000000000000094d */ /* 0x000fea0003800000 */
[----:B------:R-:W1:Y:S01]  /*1fc0*/  LDC.64 R8, c[0x0][0x388] ;  /* 0x0000e200ff087b82 */ /* 0x000e620000000a00 */
[----:B------:R-:W2:Y:S07]  /*1fd0*/  LDCU UR4, c[0x0][0x3c4] ;  /* 0x00007880ff0477ac */ /* 0x000eae0008000800 */
[----:B------:R-:W3:Y:S01]  /*1fe0*/  LDC.64 R14, c[0x0][0x3c0] ;  /* 0x0000f000ff0e7b82 */ /* 0x000ee20000000a00 */
[----:B-1----:R-:W-:-:S05]  /*1ff0*/  IMAD.WIDE R8, R2, 0x8, R8 ;  /* 0x0000000802087825 */ /* 0x002fca00078e0208 */
[----:B------:R-:W4:Y:S04]  /*2000*/  LDG.E.64 R4, desc[UR6][R8.64] ;  /* 0x0000000608047981 */ /* 0x000f28000c1e1b00 */
[----:B0-----:R-:W4:Y:S01]  /*2010*/  LDG.E.64 R6, desc[UR6][R8.64+0x8] ;  /* 0x0000080608067981 */ /* 0x001f22000c1e1b00 */
[----:B--2---:R-:W3:Y:S01]  /*2020*/  MUFU.RCP64H R11, UR4 ;  /* 0x00000004000b7d08 */ /* 0x004ee20008001800 */
[----:B------:R-:W-:Y:S01]  /*2030*/  IMAD.MOV.U32 R10, RZ, RZ, 0x1 ;  /* 0x00000001ff0a7424 */ /* 0x000fe200078e00ff */
[----:B------:R-:W-:Y:S05]  /*2040*/  BSSY.RECONVERGENT B0, `(.L_x_949) ;  /* 0x0000015000007945 */ /* 0x000fea0003800200 */
[----:B---3--:R-:W-:-:S08]  /*2050*/  DFMA R12, R10, -R14, 1 ;  /* 0x3ff000000a0c742b */ /* 0x008fd0000000080e */
[----:B------:R-:W-:-:S08]  /*2060*/  DFMA R12, R12, R12, R12 ;  /* 0x0000000c0c0c722b */ /* 0x000fd0000000000c */
[----:B------:R-:W-:-:S08]  /*2070*/  DFMA R12, R10, R12, R10 ;  /* 0x0000000c0a0c722b */ /* 0x000fd0000000000a */
[----:B------:R-:W-:-:S08]  /*2080*/  DFMA R10, R12, -R14, 1 ;  /* 0x3ff000000c0a742b */ /* 0x000fd0000000080e */
[----:B------:R-:W-:Y:S02]  /*2090*/  DFMA R10, R12, R10, R12 ;  /* 0x0000000a0c0a722b */ /* 0x000fe4000000000c */
[----:B----4-:R-:W-:-:S08]  /*20a0*/  DADD R16, R4, -R6 ;  /* 0x0000000004107229 */ /* 0x010fd00000000806 */
        /* <DEDUP_REMOVED lines=8> */
[----:B------:R-:W-:Y:S02]  /*2130*/  MOV R0, 0x2170 ;  /* 0x0000217000007802 */ /* 0x000fe40000000f00 */
[----:B0-----:R-:W-:Y:S01]  /*2140*/  MOV R14, UR4 ;  /* 0x00000004000e7c02 */ /* 0x001fe20008000f00 */
[----:B------:R-:W-:-:S07]  /*2150*/  IMAD.U32 R15, RZ, RZ, UR5 ;  /* 0x00000005ff0f7e24 */ /* 0x000fce000f8e00ff */
[----:B------:R-:W-:Y:S05]  /*2160*/  CALL.REL.NOINC `($__internal_27_$__cuda_sm20_div_rn_f64_full) ;  /* 0x00000004001c7944 */ /* 0x000fea0003c00000 */
[----:B------:R-:W-:Y:S02]  /*2170*/  IMAD.MOV.U32 R4, RZ, RZ, R26 ;  /* 0x000000ffff047224 */ /* 0x000fe400078e001a */
[----:B------:R-:W-:-:S07]  /*2180*/  IMAD.MOV.U32 R5, RZ, RZ, R27 ;  /* 0x000000ffff057224 */ /* 0x000fce00078e001b */
.L_x_950:
[----:B------:R-:W-:Y:S05]  /*2190*/  BSYNC.RECONVERGENT B0 ;  /* 0x0000000000007941 */ /* 0x000fea0003800200 */
.L_x_949:
[----:B------:R-:W0:Y:S01]  /*21a0*/  LDC.64 R10, c[0x0][0x390] ;  /* 0x0000e400ff0a7b82 */ /* 0x000e220000000a00 */
[----:B------:R-:W1:Y:S07]  /*21b0*/  LDCU UR4, c[0x0][0x3c4] ;  /* 0x00007880ff0477ac */ /* 0x000e6e0008000800 */
[----:B------:R-:W2:Y:S08]  /*21c0*/  LDC.64 R6, c[0x0][0x380] ;  /* 0x0000e000ff067b82 */ /* 0x000eb00000000a00 */
[----:B------:R-:W3:Y:S01]  /*21d0*/  LDC.64 R18, c[0x0][0x3c0] ;  /* 0x0000f000ff127b82 */ /* 0x000ee20000000a00 */
[----:B0-----:R-:W-:-:S05]  /*21e0*/  IMAD.WIDE R10, R2, 0x8, R10 ;  /* 0x00000008020a7825 */ /* 0x001fca00078e020a */
[----:B------:R0:W-:Y:S01]  /*21f0*/  STG.E.64 desc[UR6][R10.64], R4 ;  /* 0x000000040a007986 */ /* 0x0001e2000c101b06 */
[----:B--2---:R-:W-:-:S03]  /*2200*/  IMAD.WIDE R6, R2, 0x8, R6 ;  /* 0x0000000802067825 */ /* 0x004fc600078e0206 */
[----:B------:R-:W2:Y:S04]  /*2210*/  LDG.E.64 R14, desc[UR6][R8.64+0x8] ;  /* 0x00000806080e7981 */ /* 0x000ea8000c1e1b00 */
[----:B------:R-:W2:Y:S01]  /*2220*/  LDG.E.64 R12, desc[UR6][R6.64] ;  /* 0x00000006060c7981 */ /* 0x000ea2000c1e1b00 */
[----:B-1----:R-:W3:Y:S01]  /*2230*/  MUFU.RCP64H R17, UR4 ;  /* 0x0000000400117d08 */ /* 0x002ee20008001800 */
[----:B------:R-:W-:Y:S01]  /*2240*/  IMAD.MOV.U32 R16, RZ, RZ, 0x1 ;  /* 0x00000001ff107424 */ /* 0x000fe200078e00ff */
[----:B------:R-:W-:Y:S05]  /*2250*/  BSSY.RECONVERGENT B0, `(.L_x_951) ;  /* 0x0000015000007945 */ /* 0x000fea0003800200 */
[----:B---3--:R-:W-:-:S08]  /*2260*/  DFMA R20, R16, -R18, 1 ;  /* 0x3ff000001014742b */ /* 0x008fd00000000812 */
[----:B------:R-:W-:-:S08]  /*2270*/  DFMA R20, R20, R20, R20 ;  /* 0x000000141414722b */ /* 0x000fd00000000014 */
[----:B------:R-:W-:-:S08]  /*2280*/  DFMA R20, R16, R20, R16 ;  /* 0x000000141014722b */ /* 0x000fd00000000010 */
[----:B------:R-:W-:-:S08]  /*2290*/  DFMA R22, R20, -R18, 1 ;  /* 0x3ff000001416742b */ /* 0x000fd00000000812 */
[----:B------:R-:W-:Y:S02]  /*22a0*/  DFMA R22, R20, R22, R20 ;  /* 0x000000161416722b */ /* 0x000fe40000000014 */
[----:B--2---:R-:W-:-:S08]  /*22b0*/  DADD R16, R12, -R14 ;  /* 0x000000000c107229 */ /* 0x004fd0000000080e */
[----:B0-----:R-:W-:Y:S02]  /*22c0*/  DMUL R4, R22, R16 ;  /* 0x0000001016047228 */ /* 0x001fe40000000000 */
        /* <DEDUP_REMOVED lines=10> */
[----:B------:R-:W-:Y:S05]  /*2370*/  CALL.REL.NOINC `($__internal_27_$__cuda_sm20_div_rn_f64_full) ;  /* 0x0000000000987944 */ /* 0x000fea0003c00000 */
[----:B------:R-:W-:Y:S02]  /*2380*/  IMAD.MOV.U32 R4, RZ, RZ, R26 ;  /* 0x000000ffff047224 */ /* 0x000fe400078e001a */
[----:B------:R-:W-:-:S07]  /*2390*/  IMAD.MOV.U32 R5, RZ, RZ, R27 ;  /* 0x000000ffff057224 */ /* 0x000fce00078e001b */
.L_x_952:
[----:B------:R-:W-:Y:S05]  /*23a0*/  BSYNC.RECONVERGENT B0 ;  /* 0x0000000000007941 */ /* 0x000fea0003800200 */
.L_x_951:
[----:B------:R-:W0:Y:S01]  /*23b0*/  LDC.64 R10, c[0x0][0x398] ;  /* 0x0000e600ff0a7b82 */ /* 0x000e220000000a00 */
[----:B------:R-:W1:Y:S07]  /*23c0*/  LDCU UR4, c[0x0][0x3c4] ;  /* 0x00007880ff0477ac */ /* 0x000e6e0008000800 */
[----:B------:R-:W2:Y:S01]  /*23d0*/  LDC.64 R14, c[0x0][0x3c0] ;  /* 0x0000f000ff0e7b82 */ /* 0x000ea20000000a00 */
[----:B0-----:R-:W-:-:S05]  /*23e0*/  IMAD.WIDE R10, R2, 0x8, R10 ;  /* 0x00000008020a7825 */ /* 0x001fca00078e020a */
[----:B------:R0:W-:Y:S04]  /*23f0*/  STG.E.64 desc[UR6][R10.64], R4 ;  /* 0x000000040a007986 */ /* 0x0001e8000c101b06 */
[----:B------:R-:W3:Y:S04]  /*2400*/  LDG.E.64 R8, desc[UR6][R8.64] ;  /* 0x0000000608087981 */ /* 0x000ee8000c1e1b00 */
[----:B------:R-:W3:Y:S01]  /*2410*/  LDG.E.64 R6, desc[UR6][R6.64] ;  /* 0x0000000606067981 */ /* 0x000ee2000c1e1b00 */
[----:B-1----:R-:W2:Y:S01]  /*2420*/  MUFU.RCP64H R13, UR4 ;  /* 0x00000004000d7d08 */ /* 0x002ea20008001800 */
[----:B------:R-:W-:Y:S01]  /*2430*/  IMAD.MOV.U32 R12, RZ, RZ, 0x1 ;  /* 0x00000001ff0c7424 */ /* 0x000fe200078e00ff */
[----:B------:R-:W-:Y:S05]  /*2440*/  BSSY.RECONVERGENT B0, `(.L_x_953) ;  /* 0x0000015000007945 */ /* 0x000fea0003800200 */
[----:B--2---:R-:W-:-:S08]  /*2450*/  DFMA R16, R12, -R14, 1 ;  /* 0x3ff000000c10742b */ /* 0x004fd0000000080e */
[----:B------:R-:W-:-:S08]  /*2460*/  DFMA R16, R16, R16, R16 ;  /* 0x000000101010722b */ /* 0x000fd00000000010 */
[----:B------:R-:W-:-:S08]  /*2470*/  DFMA R12, R12, R16, R12 ;  /* 0x000000100c0c722b */ /* 0x000fd0000000000c */
[----:B------:R-:W-:-:S08]  /*2480*/  DFMA R18, R12, -R14, 1 ;  /* 0x3ff000000c12742b */ /* 0x000fd0000000080e */
[----:B------:R-:W-:Y:S02]  /*2490*/  DFMA R18, R12, R18, R12 ;  /* 0x000000120c12722b */ /* 0x000fe4000000000c */
[----:B---3--:R-:W-:-:S08]  /*24a0*/  DADD R16, R8, -R6 ;  /* 0x0000000008107229 */ /* 0x008fd00000000806 */
        /* <DEDUP_REMOVED lines=11> */
[----:B------:R-:W-:Y:S05]  /*2560*/  CALL.REL.NOINC `($__internal_27_$__cuda_sm20_div_rn_f64_full) ;  /* 0x00000000001c7944 */ /* 0x000fea0003c00000 */
[----:B------:R-:W-:Y:S01]  /*2570*/  MOV R4, R26 ;  /* 0x0000001a00047202 */ /* 0x000fe20000000f00 */
[----:B------:R-:W-:-:S07]  /*2580*/  IMAD.MOV.U32 R5, RZ, RZ, R27 ;  /* 0x000000ffff057224 */ /* 0x000fce00078e001b */
.L_x_954:
[----:B------:R-:W-:Y:S05]  /*2590*/  BSYNC.RECONVERGENT B0 ;  /* 0x0000000000007941 */ /* 0x000fea0003800200 */
.L_x_953:
[----:B------:R-:W0:Y:S02]  /*25a0*/  LDC.64 R6, c[0x0][0x3a0] ;  /* 0x0000e800ff067b82 */ /* 0x000e240000000a00 */
[----:B0-----:R-:W-:-:S05]  /*25b0*/  IMAD.WIDE R2, R2, 0x8, R6 ;  /* 0x0000000802027825 */ /* 0x001fca00078e0206 */
[----:B------:R-:W-:Y:S01]  /*25c0*/  STG.E.64 desc[UR6][R2.64], R4 ;  /* 0x0000000402007986 */ /* 0x000fe2000c101b06 */
[----:B------:R-:W-:Y:S05]  /*25d0*/  EXIT ;  /* 0x000000000000794d */ /* 0x000fea0003800000 */
        .weak           $__internal_27_$__cuda_sm20_div_rn_f64_full
        .type           $__internal_27_$__cuda_sm20_div_rn_f64_full,@function
        .size           $__internal_27_$__cuda_sm20_div_rn_f64_full,(.L_x_1115 - $__internal_27_$__cuda_sm20_div_rn_f64_full)
$__internal_27_$__cuda_sm20_div_rn_f64_full:
        /* <DEDUP_REMOVED lines=12> */
[----:B------:R-:W0:Y:S01]  /*26a0*/  MUFU.RCP64H R19, R13 ;  /* 0x0000000d00137308 */ /* 0x000e220000001800 */
[----:B------:R-:W-:Y:S02]  /*26b0*/  @!P2 MOV R26, RZ ;  /* 0x000000ff001aa202 */ /* 0x000fe40000000f00 */
[----:B------:R-:W-:Y:S01]  /*26c0*/  @!P2 ISETP.GE.U32.AND P3, PT, R3, R4, PT ;  /* 0x000000040300a20c */ /* 0x000fe20003f66070 */
[----:B------:R-:W-:Y:S01]  /*26d0*/  IMAD.MOV.U32 R4, RZ, RZ, 0x1ca00000 ;  /* 0x1ca00000ff047424 */ /* 0x000fe200078e00ff */
[----:B------:R-:W-:-:S04]  /*26e0*/  @!P0 LOP3.LUT R24, R13, 0x7ff00000, RZ, 0xc0, !PT ;  /* 0x7ff000000d188812 */ /* 0x000fc800078ec0ff */
[----:B------:R-:W-:-:S04]  /*26f0*/  @!P2 SEL R5, R4, 0x63400000, !P3 ;  /* 0x634000000405a807 */ /* 0x000fc80005800000 */
[----:B------:R-:W-:Y:S01]  /*2700*/  @!P2 LOP3.LUT R5, R5, 0x80000000, R17, 0xf8, !PT ;  /* 0x800000000505a812 */ /* 0x000fe200078ef811 */
[----:B0-----:R-:W-:-:S03]  /*2710*/  DFMA R20, R18, -R12, 1 ;  /* 0x3ff000001214742b */ /* 0x001fc6000000080c */
[----:B------:R-:W-:Y:S01]  /*2720*/  @!P2 LOP3.LUT R27, R5, 0x100000, RZ, 0xfc, !PT ;  /* 0x00100000051ba812 */ /* 0x000fe200078efcff */
[----:B------:R-:W-:-:S04]  /*2730*/  IMAD.MOV.U32 R5, RZ, RZ, R3 ;  /* 0x000000ffff057224 */ /* 0x000fc800078e0003 */
        /* <DEDUP_REMOVED lines=44> */
.L_x_956:
        /* <DEDUP_REMOVED lines=16> */
.L_x_959:
[----:B------:R-:W-:Y:S02]  /*2b00*/  LOP3.LUT R27, R15, 0x80000, RZ, 0xfc, !PT ;  /* 0x000800000f1b7812 */ /* 0x000fe400078efcff */
[----:B------:R-:W-:Y:S01]  /*2b10*/  MOV R26, R14 ;  /* 0x0000000e001a7202 */ /* 0x000fe20000000f00 */
[----:B------:R-:W-:Y:S06]  /*2b20*/  BRA `(.L_x_957) ;  /* 0x0000000000087947 */ /* 0x000fec0003800000 */
.L_x_958:
[----:B------:R-:W-:Y:S01]  /*2b30*/  LOP3.LUT R27, R17, 0x80000, RZ, 0xfc, !PT ;  /* 0x00080000111b7812 */ /* 0x000fe200078efcff */
[----:B------:R-:W-:-:S07]  /*2b40*/  IMAD.MOV.U32 R26, RZ, RZ, R16 ;  /* 0x000000ffff1a7224 */ /* 0x000fce00078e0010 */
.L_x_957:
[----:B------:R-:W-:Y:S05]  /*2b50*/  BSYNC.RECONVERGENT B2 ;  /* 0x0000000000027941 */ /* 0x000fea0003800200 */
.L_x_955:
[----:B------:R-:W-:Y:S02]  /*2b60*/  IMAD.MOV.U32 R4, RZ, RZ, R0 ;  /* 0x000000ffff047224 */ /* 0x000fe400078e0000 */
[----:B------:R-:W-:-:S04]  /*2b70*/  IMAD.MOV.U32 R5, RZ, RZ, 0x0 ;  /* 0x00000000ff057424 */ /* 0x000fc800078e00ff */
[----:B------:R-:W-:Y:S05]  /*2b80*/  RET.REL.NODEC R4 `(_Z10gridkernelPdS_S_S_S_ddid) ;  /* 0xffffffd4041c7950 */ /* 0x000fea0003c3ffff */
.L_x_960:
        /* <DEDUP_REMOVED lines=15> */
.L_x_1115:


//--------------------- .text._Z21corr_surface_emissionPdS_S_ddiii --------------------------
	.section	.text._Z21corr_surface_emissionPdS_S_ddiii,"ax",@progbits
	.align	128
        .global         _Z21corr_surface_emissionPdS_S_ddiii
        .type           _Z21corr_surface_emissionPdS_S_ddiii,@function
        .size           _Z21corr_surface_emissionPdS_S_ddiii,(.L_x_1117 - _Z21corr_surface_emissionPdS_S_ddiii)
        .other          _Z21corr_surface_emissionPdS_S_ddiii,@"STO_CUDA_ENTRY STV_DEFAULT"
_Z21corr_surface_emissionPdS_S_ddiii:
.text._Z21corr_surface_emissionPdS_S_ddiii:
        /* <DEDUP_REMOVED lines=8> */
[----:B------:R-:W-:Y:S01]  /*0080*/  UISETP.GE.AND UP0, UPT, UR15, 0x1, UPT ;  /* 0x000000010f00788c */ /* 0x000fe2000bf06270 */
[----:B------:R-:W-:Y:S01]  /*0090*/  CS2R R18, SRZ ;  /* 0x0000000000127805 */ /* 0x000fe2000001ff00 */
[----:B------:R-:W0:Y:S07]  /*00a0*/  LDCU.64 UR16, c[0x0][0x358] ;  /* 0x00006b00ff1077ac */ /* 0x000e2e0008000a00 */
[----:B------:R-:W-:Y:S05]  /*00b0*/  BRA.U !UP0, `(.L_x_961) ;  /* 0x0000000d08887547 */ /* 0x000fea000b800000 */
[----:B------:R-:W-:Y:S01]  /*00c0*/  UISETP.GE.U32.AND UP0, UPT, UR15, 0x8, UPT ;  /* 0x000000080f00788c */ /* 0x000fe2000bf06070 */
[----:B------:R-:W-:Y:S01]  /*00d0*/  IMAD.MOV.U32 R2, RZ, RZ, RZ ;  /* 0x000000ffff027224 */ /* 0x000fe200078e00ff */
[----:B------:R-:W-:Y:S01]  /*00e0*/  CS2R R18, SRZ ;  /* 0x0000000000127805 */ /* 0x000fe2000001ff00 */
[----:B------:R-:W-:-:S06]  /*00f0*/  ULOP3.LUT UR22, UR15, 0x7, URZ, 0xc0, !UPT ;  /* 0x000000070f167892 */ /* 0x000fcc000f8ec0ff */
[----:B------:R-:W-:Y:S06]  /*0100*/  BRA.U !UP0, `(.L_x_962) ;  /* 0x0000000508f07547 */ /* 0x000fec000b800000 */
[----:B------:R-:W1:Y:S01]  /*0110*/  LDCU.64 UR4, c[0x0][0x388] ;  /* 0x00007100ff0477ac */ /* 0x000e620008000a00 */
[----:B------:R-:W-:Y:S01]  /*0120*/  CS2R R18, SRZ ;  /* 0x0000000000127805 */ /* 0x000fe2000001ff00 */
[----:B------:R-:W2:Y:S01]  /*0130*/  LDCU UR34, c[0x0][0x3ac] ;  /* 0x00007580ff2277ac */ /* 0x000ea20008000800 */
[----:B------:R-:W-:Y:S01]  /*0140*/  ULOP3.LUT UR23, UR15, 0x7ffffff8, URZ, 0xc0, !UPT ;  /* 0x7ffffff80f177892 */ /* 0x000fe2000f8ec0ff */
[----:B------:R-:W3:Y:S01]  /*0150*/  LDCU UR31, c[0x0][0x3ac] ;  /* 0x00007580ff1f77ac */ /* 0x000ee20008000800 */
[----:B------:R-:W4:Y:S01]  /*0160*/  LDCU.64 UR18, c[0x0][0x390] ;  /* 0x00007200ff1277ac */ /* 0x000f220008000a00 */
[----:B-1----:R-:W-:Y:S02]  /*0170*/  UIADD3 UR4, UP0, UPT, UR4, 0x20, URZ ;  /* 0x0000002004047890 */ /* 0x002fe4000ff1e0ff */
[----:B------:R-:W-:Y:S02]  /*0180*/  UIADD3 UR24, UPT, UPT, -UR23, URZ, URZ ;  /* 0x000000ff17187290 */ /* 0x000fe4000fffe1ff */
[----:B------:R-:W-:-:S02]  /*0190*/  UIADD3.X UR5, UPT, UPT, URZ, UR5, URZ, UP0, !UPT ;  /* 0x00000005ff057290 */ /* 0x000fc400087fe4ff */
[----:B------:R-:W-:Y:S01]  /*01a0*/  IMAD.U32 R2, RZ, RZ, UR4 ;  /* 0x00000004ff027e24 */ /* 0x000fe2000f8e00ff */
[----:B--2---:R-:W-:Y:S02]  /*01b0*/  USHF.L.U32 UR25, UR34, 0x1, URZ ;  /* 0x0000000122197899 */ /* 0x004fe400080006ff */
[----:B------:R-:W-:Y:S01]  /*01c0*/  UIMAD UR26, UR34, 0x3, URZ ;  /* 0x00000003221a78a4 */ /* 0x000fe2000f8e02ff */
[----:B------:R-:W-:Y:S01]  /*01d0*/  IMAD.U32 R3, RZ, RZ, UR5 ;  /* 0x00000005ff037e24 */ /* 0x000fe2000f8e00ff */
[----:B------:R-:W-:Y:S02]  /*01e0*/  USHF.L.U32 UR27, UR34, 0x2, URZ ;  /* 0x00000002221b7899 */ /* 0x000fe400080006ff */
[----:B------:R-:W-:Y:S02]  /*01f0*/  UIMAD UR28, UR34, 0x5, URZ ;  /* 0x00000005221c78a4 */ /* 0x000fe4000f8e02ff */
[----:B------:R-:W-:Y:S02]  /*0200*/  UIMAD UR29, UR34, 0x6, URZ ;  /* 0x00000006221d78a4 */ /* 0x000fe4000f8e02ff */
[----:B------:R-:W-:-:S02]  /*0210*/  UIMAD UR30, UR34, 0x7, URZ ;  /* 0x00000007221e78a4 */ /* 0x000fc4000f8e02ff */
[----:B------:R-:W-:Y:S01]  /*0220*/  USHF.R.S32.HI UR32, URZ, 0x1f, UR34 ;  /* 0x0000001fff207899 */ /* 0x000fe20008011422 */
[----:B---34-:R-:W-:-:S11]  /*0230*/  UMOV UR4, 0x8 ;  /* 0x0000000800047882 */ /* 0x018fd60000000000 */
.L_x_963:
[----:B------:R-:W-:Y:S01]  /*0240*/  UIADD3 UR5, UPT, UPT, UR4, -0x8, URZ ;  /* 0xfffffff804057890 */ /* 0x000fe2000fffe0ff */
[----:B0-----:R-:W2:Y:S03]  /*0250*/  LDG.E.64 R6, desc[UR16][R2.64+-0x20] ;  /* 0xffffe01002067981 */ /* 0x001ea6000c1e1b00 */
[----:B------:R-:W-:Y:S01]  /*0260*/  UIADD3 UR7, UP0, UPT, UR5, UR34, URZ ;  /* 0x0000002205077290 */ /* 0x000fe2000ff1e0ff */
[----:B------:R-:W3:Y:S03]  /*0270*/  LDG.E.64 R4, desc[UR16][R2.64+-0x18] ;  /* 0xffffe81002047981 */ /* 0x000ee6000c1e1b00 */
[----:B------:R-:W-:Y:S01]  /*0280*/  ULEA.HI.X.SX32 UR6, UR5, UR32, 0x1, UP0 ;  /* 0x0000002005067291 */ /* 0x000fe200080f0eff */
[----:B------:R-:W4:Y:S01]  /*0290*/  LDG.E.64 R20, desc[UR16][R2.64+-0x10] ;  /* 0xfffff01002147981 */ /* 0x000f22000c1e1b00 */
[----:B------:R-:W-:-:S02]  /*02a0*/  ULEA UR8, UP0, UR7, UR18, 0x3 ;  /* 0x0000001207087291 */ /* 0x000fc4000f8018ff */
[----:B------:R-:W-:Y:S02]  /*02b0*/  UIADD3 UR5, UPT, UPT, UR31, 0x2, URZ ;  /* 0x000000021f057890 */ /* 0x000fe4000fffe0ff */
[----:B------:R-:W-:Y:S02]  /*02c0*/  ULEA.HI.X UR7, UR7, UR19, UR6, 0x3, UP0 ;  /* 0x0000001307077291 */ /* 0x000fe400080f1c06 */
[----:B------:R-:W-:Y:S01]  /*02d0*/  IMAD.U32 R8, RZ, RZ, UR8 ;  /* 0x00000008ff087e24 */ /* 0x000fe2000f8e00ff */
[----:B------:R-:W-:-:S03]  /*02e0*/  UIADD3 UR6, UP0, UPT, UR5, UR34, URZ ;  /* 0x0000002205067290 */ /* 0x000fc6000ff1e0ff */
[----:B------:R-:W-:Y:S01]  /*02f0*/  IMAD.U32 R9, RZ, RZ, UR7 ;  /* 0x00000007ff097e24 */ /* 0x000fe2000f8e00ff */
[----:B------:R-:W-:Y:S02]  /*0300*/  ULEA.HI.X.SX32 UR5, UR5, UR32, 0x1, UP0 ;  /* 0x0000002005057291 */ /* 0x000fe400080f0eff */
[----:B------:R-:W-:-:S03]  /*0310*/  ULEA UR7, UP0, UR6, UR18, 0x3 ;  /* 0x0000001206077291 */ /* 0x000fc6000f8018ff */
[----:B------:R-:W5:Y:S01]  /*0320*/  LDG.E.64 R8, desc[UR16][R8.64+0x8] ;  /* 0x0000081008087981 */ /* 0x000f62000c1e1b00 */
[----:B------:R-:W-:Y:S02]  /*0330*/  ULEA.HI.X UR6, UR6, UR19, UR5, 0x3, UP0 ;  /* 0x0000001306067291 */ /* 0x000fe400080f1c05 */
[----:B------:R-:W-:Y:S01]  /*0340*/  UIADD3 UR5, UPT, UPT, UR25, 0x4, URZ ;  /* 0x0000000419057890 */ /* 0x000fe2000fffe0ff */
[----:B------:R-:W-:-:S03]  /*0350*/  IMAD.U32 R12, RZ, RZ, UR7 ;  /* 0x00000007ff0c7e24 */ /* 0x000fc6000f8e00ff */
[----:B------:R-:W-:Y:S01]  /*0360*/  IMAD.U32 R13, RZ, RZ, UR6 ;  /* 0x00000006ff0d7e24 */ /* 0x000fe2000f8e00ff */
[----:B------:R-:W-:-:S04]  /*0370*/  UIADD3 UR6, UP0, UPT, UR5, UR34, URZ ;  /* 0x0000002205067290 */ /* 0x000fc8000ff1e0ff */
[----:B------:R-:W-:Y:S01]  /*0380*/  ULEA.HI.X.SX32 UR5, UR5, UR32, 0x1, UP0 ;  /* 0x0000002005057291 */ /* 0x000fe200080f0eff */
[----:B------:R-:W5:Y:S01]  /*0390*/  LDG.E.64 R12, desc[UR16][R12.64+0x8] ;  /* 0x000008100c0c7981 */ /* 0x000f62000c1e1b00 */
[----:B------:R-:W-:-:S04]  /*03a0*/  ULEA UR7, UP0, UR6, UR18, 0x3 ;  /* 0x0000001206077291 */ /* 0x000fc8000f8018ff */
[----:B------:R-:W-:Y:S02]  /*03b0*/  ULEA.HI.X UR5, UR6, UR19, UR5, 0x3, UP0 ;  /* 0x0000001306057291 */ /* 0x000fe400080f1c05 */
[----:B------:R-:W-:-:S04]  /*03c0*/  IMAD.U32 R10, RZ, RZ, UR7 ;  /* 0x00000007ff0a7e24 */ /* 0x000fc8000f8e00ff */
[----:B------:R-:W-:-:S06]  /*03d0*/  IMAD.U32 R11, RZ, RZ, UR5 ;  /* 0x00000005ff0b7e24 */ /* 0x000fcc000f8e00ff */
[----:B------:R-:W5:Y:S01]  /*03e0*/  LDG.E.64 R10, desc[UR16][R10.64+0x8] ;  /* 0x000008100a0a7981 */ /* 0x000f62000c1e1b00 */
[----:B------:R-:W-:Y:S01]  /*03f0*/  UIADD3 UR5, UPT, UPT, UR26, 0x6, URZ ;  /* 0x000000061a057890 */ /* 0x000fe2000fffe0ff */
[----:B------:R-:W-:Y:S01]  /*0400*/  UMOV UR20, 0x54442d18 ;  /* 0x54442d1800147882 */ /* 0x000fe20000000000 */
[----:B------:R-:W-:Y:S02]  /*0410*/  UMOV UR21, 0x400921fb ;  /* 0x400921fb00157882 */ /* 0x000fe40000000000 */
[----:B------:R-:W-:Y:S02]  /*0420*/  UIADD3 UR13, UP2, UPT, UR5, UR34, URZ ;  /* 0x00000022050d7290 */ /* 0x000fe4000ff5e0ff */
[----:B------:R-:W-:Y:S02]  /*0430*/  UIADD3 UR6, UPT, UPT, UR27, 0x8, URZ ;  /* 0x000000081b067890 */ /* 0x000fe4000fffe0ff */
[----:B------:R-:W-:Y:S02]  /*0440*/  ULEA.HI.X.SX32 UR14, UR5, UR32, 0x1, UP2 ;  /* 0x00000020050e7291 */ /* 0x000fe400090f0eff */
[----:B------:R-:W-:-:S02]  /*0450*/  ULEA UR33, UP4, UR13, UR18, 0x3 ;  /* 0x000000120d217291 */ /* 0x000fc4000f8818ff */
[----:B------:R-:W-:Y:S02]  /*0460*/  UIADD3 UR12, UP0, UPT, UR6, UR34, URZ ;  /* 0x00000022060c7290 */ /* 0x000fe4000ff1e0ff */
[----:B------:R-:W-:Y:S02]  /*0470*/  ULEA.HI.X UR13, UR13, UR19, UR14, 0x3, UP4 ;  /* 0x000000130d0d7291 */ /* 0x000fe4000a0f1c0e */
[----:B------:R-:W-:Y:S02]  /*0480*/  UIADD3 UR7, UPT, UPT, UR28, 0xa, URZ ;  /* 0x0000000a1c077890 */ /* 0x000fe4000fffe0ff */
[----:B------:R-:W-:Y:S02]  /*0490*/  ULEA.HI.X.SX32 UR6, UR6, UR32, 0x1, UP0 ;  /* 0x0000002006067291 */ /* 0x000fe400080f0eff */
[----:B------:R-:W-:Y:S01]  /*04a0*/  ULEA UR14, UP0, UR12, UR18, 0x3 ;  /* 0x000000120c0e7291 */ /* 0x000fe2000f8018ff */
[----:B------:R-:W-:Y:S01]  /*04b0*/  IMAD.U32 R16, RZ, RZ, UR33 ;  /* 0x00000021ff107e24 */ /* 0x000fe2000f8e00ff */
[----:B------:R-:W-:Y:S01]  /*04c0*/  UIADD3 UR11, UP1, UPT, UR7, UR34, URZ ;  /* 0x00000022070b7290 */ /* 0x000fe2000ff3e0ff */
[----:B------:R-:W-:Y:S01]  /*04d0*/  IMAD.U32 R17, RZ, RZ, UR13 ;  /* 0x0000000dff117e24 */ /* 0x000fe2000f8e00ff */
[----:B------:R-:W-:-:S02]  /*04e0*/  ULEA.HI.X UR6, UR12, UR19, UR6, 0x3, UP0 ;  /* 0x000000130c067291 */ /* 0x000fc400080f1c06 */
[----:B------:R-:W-:Y:S02]  /*04f0*/  UIADD3 UR8, UPT, UPT, UR29, 0xc, URZ ;  /* 0x0000000c1d087890 */ /* 0x000fe4000fffe0ff */
[----:B------:R-:W-:Y:S02]  /*0500*/  ULEA.HI.X.SX32 UR7, UR7, UR32, 0x1, UP1 ;  /* 0x0000002007077291 */ /* 0x000fe400088f0eff */
[----:B------:R-:W-:Y:S01]  /*0510*/  ULEA UR12, UP0, UR11, UR18, 0x3 ;  /* 0x000000120b0c7291 */ /* 0x000fe2000f8018ff */
[----:B------:R-:W-:Y:S01]  /*0520*/  IMAD.U32 R24, RZ, RZ, UR14 ;  /* 0x0000000eff187e24 */ /* 0x000fe2000f8e00ff */
[----:B------:R-:W-:Y:S01]  /*0530*/  UIADD3 UR10, UP3, UPT, UR8, UR34, URZ ;  /* 0x00000022080a7290 */ /* 0x000fe2000ff7e0ff */
[----:B------:R-:W-:Y:S01]  /*0540*/  IMAD.U32 R25, RZ, RZ, UR6 ;  /* 0x00000006ff197e24 */ /* 0x000fe2000f8e00ff */
[----:B------:R-:W-:Y:S02]  /*0550*/  ULEA.HI.X UR7, UR11, UR19, UR7, 0x3, UP0 ;  /* 0x000000130b077291 */ /* 0x000fe400080f1c07 */
[----:B------:R-:W-:-:S02]  /*0560*/  UIADD3 UR9, UPT, UPT, UR30, 0xe, URZ ;  /* 0x0000000e1e097890 */ /* 0x000fc4000fffe0ff */
[----:B------:R-:W-:Y:S02]  /*0570*/  ULEA.HI.X.SX32 UR6, UR8, UR32, 0x1, UP3 ;  /* 0x0000002008067291 */ /* 0x000fe400098f0eff */
[----:B------:R-:W-:Y:S02]  /*0580*/  ULEA UR8, UP0, UR10, UR18, 0x3 ;  /* 0x000000120a087291 */ /* 0x000fe4000f8018ff */
[----:B------:R-:W-:Y:S02]  /*0590*/  UIADD3 UR5, UP2, UPT, UR9, UR34, URZ ;  /* 0x0000002209057290 */ /* 0x000fe4000ff5e0ff */
[----:B------:R-:W-:Y:S02]  /*05a0*/  ULEA.HI.X UR6, UR10, UR19, UR6, 0x3, UP0 ;  /* 0x000000130a067291 */ /* 0x000fe400080f1c06 */
[----:B------:R-:W-:Y:S01]  /*05b0*/  ULEA.HI.X.SX32 UR9, UR9, UR32, 0x1, UP2 ;  /* 0x0000002009097291 */ /* 0x000fe200090f0eff */
[----:B------:R-:W-:-:S03]  /*05c0*/  IMAD.U32 R26, RZ, RZ, UR8 ;  /* 0x00000008ff1a7e24 */ /* 0x000fc6000f8e00ff */
[----:B------:R-:W-:Y:S01]  /*05d0*/  IMAD.U32 R27, RZ, RZ, UR6 ;  /* 0x00000006ff1b7e24 */ /* 0x000fe2000f8e00ff */
[----:B--2---:R-:W-:Y:S02]  /*05e0*/  DMUL R6, R6, UR20 ;  /* 0x0000001406067c28 */ /* 0x004fe40008000000 */
[----:B---3--:R-:W-:Y:S01]  /*05f0*/  DMUL R14, R4, UR20 ;  /* 0x00000014040e7c28 */ /* 0x008fe20008000000 */
[----:B------:R-:W2:Y:S01]  /*0600*/  LDG.E.64 R4, desc[UR16][R16.64+0x8] ;  /* 0x0000081010047981 */ /* 0x000ea2000c1e1b00 */
[----:B----4-:R-:W-:-:S03]  /*0610*/  DMUL R20, R20, UR20 ;  /* 0x0000001414147c28 */ /* 0x010fc60008000000 */
[----:B------:R-:W3:Y:S01]  /*0620*/  LDG.E.64 R16, desc[UR16][R2.64+0x10] ;  /* 0x0000101002107981 */ /* 0x000ee2000c1e1b00 */
[----:B-----5:R-:W-:-:S03]  /*0630*/  DFMA R22, R6, R8, R18 ;  /* 0x000000080616722b */ /* 0x020fc60000000012 */
[----:B------:R-:W4:Y:S04]  /*0640*/  LDG.E.64 R6, desc[UR16][R2.64+-0x8] ;  /* 0xfffff81002067981 */ /* 0x000f28000c1e1b00 */
[----:B------:R-:W5:Y:S01]  /*0650*/  LDG.E.64 R8, desc[UR16][R2.64] ;  /* 0x0000001002087981 */ /* 0x000f62000c1e1b00 */
[----:B------:R-:W-:Y:S02]  /*0660*/  IMAD.U32 R18, RZ, RZ, UR12 ;  /* 0x0000000cff127e24 */ /* 0x000fe4000f8e00ff */
[----:B------:R-:W-:Y:S01]  /*0670*/  IMAD.U32 R19, RZ, RZ, UR7 ;  /* 0x00000007ff137e24 */ /* 0x000fe2000f8e00ff */
[----:B------:R-:W-:Y:S01]  /*0680*/  DFMA R22, R14, R12, R22 ;  /* 0x0000000c0e16722b */ /* 0x000fe20000000016 */
[----:B------:R-:W3:Y:S04]  /*0690*/  LDG.E.64 R12, desc[UR16][R2.64+0x8] ;  /* 0x00000810020c7981 */ /* 0x000ee8000c1e1b00 */
[----:B------:R0:W3:Y:S01]  /*06a0*/  LDG.E.64 R14, desc[UR16][R24.64+0x8] ;  /* 0x00000810180e7981 */ /* 0x0000e2000c1e1b00 */
[----:B------:R-:W-:-:S03]  /*06b0*/  ULEA UR7, UP0, UR5, UR18, 0x3 ;  /* 0x0000001205077291 */ /* 0x000fc6000f8018ff */
[----:B------:R-:W3:Y:S01]  /*06c0*/  LDG.E.64 R18, desc[UR16][R18.64+0x8] ;  /* 0x0000081012127981 */ /* 0x000ee2000c1e1b00 */
[----:B------:R-:W-:Y:S01]  /*06d0*/  ULEA.HI.X UR5, UR5, UR19, UR9, 0x3, UP0 ;  /* 0x0000001305057291 */ /* 0x000fe200080f1c09 */
[----:B0-----:R-:W-:Y:S02]  /*06e0*/  DFMA R24, R20, R10, R22 ;  /* 0x0000000a1418722b */ /* 0x001fe40000000016 */
[----:B------:R-:W3:Y:S01]  /*06f0*/  LDG.E.64 R22, desc[UR16][R26.64+0x8] ;  /* 0x000008101a167981 */ /* 0x000ee2000c1e1b00 */
[----:B------:R-:W-:-:S03]  /*0700*/  IMAD.U32 R20, RZ, RZ, UR7 ;  /* 0x00000007ff147e24 */ /* 0x000fc6000f8e00ff */
[----:B------:R0:W3:Y:S01]  /*0710*/  LDG.E.64 R10, desc[UR16][R2.64+0x18] ;  /* 0x00001810020a7981 */ /* 0x0000e2000c1e1b00 */
[----:B------:R-:W-:-:S06]  /*0720*/  IMAD.U32 R21, RZ, RZ, UR5 ;  /* 0x00000005ff157e24 */ /* 0x000fcc000f8e00ff */
[----:B------:R-:W3:Y:S01]  /*0730*/  LDG.E.64 R20, desc[UR16][R20.64+0x8] ;  /* 0x0000081014147981 */ /* 0x000ee2000c1e1b00 */
[----:B------:R-:W-:-:S04]  /*0740*/  UIADD3 UR24, UPT, UPT, UR24, 0x8, URZ ;  /* 0x0000000818187890 */ /* 0x000fc8000fffe0ff */
[----:B------:R-:W-:Y:S01]  /*0750*/  UISETP.NE.AND UP0, UPT, UR24, URZ, UPT ;  /* 0x000000ff1800728c */ /* 0x000fe2000bf05270 */
[----:B0-----:R-:W-:Y:S01]  /*0760*/  IADD3 R2, P0, PT, R2, 0x40, RZ ;  /* 0x0000004002027810 */ /* 0x001fe20007f1e0ff */
[----:B------:R-:W-:-:S04]  /*0770*/  ULEA UR5, UR34, 0x10, 0x3 ;  /* 0x0000001022057891 */ /* 0x000fc8000f8e18ff */
[----:B------:R-:W-:Y:S01]  /*0780*/  IMAD.X R3, RZ, RZ, R3, P0 ;  /* 0x000000ffff037224 */ /* 0x000fe200000e0603 */
[----:B------:R-:W-:Y:S02]  /*0790*/  UIADD3 UR31, UPT, UPT, UR5, UR31, URZ ;  /* 0x0000001f051f7290 */ /* 0x000fe4000fffe0ff */
[----:B------:R-:W-:Y:S02]  /*07a0*/  UIADD3 UR25, UPT, UPT, UR5, UR25, URZ ;  /* 0x0000001905197290 */ /* 0x000fe4000fffe0ff */
[----:B------:R-:W-:Y:S02]  /*07b0*/  UIADD3 UR26, UPT, UPT, UR5, UR26, URZ ;  /* 0x0000001a051a7290 */ /* 0x000fe4000fffe0ff */
[----:B------:R-:W-:Y:S02]  /*07c0*/  UIADD3 UR27, UPT, UPT, UR5, UR27, URZ ;  /* 0x0000001b051b7290 */ /* 0x000fe4000fffe0ff */
[----:B------:R-:W-:Y:S02]  /*07d0*/  UIADD3 UR28, UPT, UPT, UR5, UR28, URZ ;  /* 0x0000001c051c7290 */ /* 0x000fe4000fffe0ff */
[----:B------:R-:W-:-:S02]  /*07e0*/  UIADD3 UR29, UPT, UPT, UR5, UR29, URZ ;  /* 0x0000001d051d7290 */ /* 0x000fc4000fffe0ff */
[----:B------:R-:W-:Y:S02]  /*07f0*/  UIADD3 UR30, UPT, UPT, UR5, UR30, URZ ;  /* 0x0000001e051e7290 */ /* 0x000fe4000fffe0ff */
[----:B------:R-:W-:Y:S01]  /*0800*/  UIADD3 UR4, UPT, UPT, UR5, UR4, URZ ;  /* 0x0000000405047290 */ /* 0x000fe2000fffe0ff */
[----:B----4-:R-:W-:Y:S02]  /*0810*/  DMUL R6, R6, UR20 ;  /* 0x0000001406067c28 */ /* 0x010fe40008000000 */
[----:B-----5:R-:W-:-:S06]  /*0820*/  DMUL R8, R8, UR20 ;  /* 0x0000001408087c28 */ /* 0x020fcc0008000000 */
[----:B--2---:R-:W-:Y:S02]  /*0830*/  DFMA R4, R6, R4, R24 ;  /* 0x000000040604722b */ /* 0x004fe40000000018 */
[----:B---3--:R-:W-:-:S06]  /*0840*/  DMUL R12, R12, UR20 ;  /* 0x000000140c0c7c28 */ /* 0x008fcc0008000000 */
[----:B------:R-:W-:Y:S02]  /*0850*/  DFMA R4, R8, R14, R4 ;  /* 0x0000000e0804722b */ /* 0x000fe40000000004 */
[----:B------:R-:W-:-:S06]  /*0860*/  DMUL R16, R16, UR20 ;  /* 0x0000001410107c28 */ /* 0x000fcc0008000000 */
[----:B------:R-:W-:-:S08]  /*0870*/  DFMA R4, R12, R18, R4 ;  /* 0x000000120c04722b */ /* 0x000fd00000000004 */
[----:B------:R-:W-:Y:S02]  /*0880*/  DFMA R4, R16, R22, R4 ;  /* 0x000000161004722b */ /* 0x000fe40000000004 */
[----:B------:R-:W-:-:S08]  /*0890*/  DMUL R10, R10, UR20 ;  /* 0x000000140a0a7c28 */ /* 0x000fd00008000000 */
[----:B------:R-:W-:Y:S01]  /*08a0*/  DFMA R18, R10, R20, R4 ;  /* 0x000000140a12722b */ /* 0x000fe20000000004 */
[----:B------:R-:W-:Y:S10]  /*08b0*/  BRA.U UP0, `(.L_x_963) ;  /* 0xfffffff900607547 */ /* 0x000ff4000b83ffff */
[----:B------:R-:W-:-:S07]  /*08c0*/  IMAD.U32 R2, RZ, RZ, UR23 ;  /* 0x00000017ff027e24 */ /* 0x000fce000f8e00ff */
.L_x_962:
[----:B------:R-:W-:-:S09]  /*08d0*/  UISETP.NE.AND UP0, UPT, UR22, URZ, UPT ;  /* 0x000000ff1600728c */ /* 0x000fd2000bf05270 */
[----:B------:R-:W-:Y:S05]  /*08e0*/  BRA.U !UP0, `(.L_x_961) ;  /* 0x00000005087c7547 */ /* 0x000fea000b800000 */
[----:B------:R-:W1:Y:S01]  /*08f0*/  LDC R4, c[0x0][0x3ac] ;  /* 0x0000eb00ff047b82 */ /* 0x000e620000000800 */
[----:B------:R-:W-:Y:S02]  /*0900*/  UISETP.GE.U32.AND UP0, UPT, UR22, 0x4, UPT ;  /* 0x000000041600788c */ /* 0x000fe4000bf06070 */
[----:B------:R-:W-:-:S04]  /*0910*/  ULOP3.LUT UR5, UR15, 0x3, URZ, 0xc0, !UPT ;  /* 0x000000030f057892 */ /* 0x000fc8000f8ec0ff */
[----:B------:R-:W-:Y:S01]  /*0920*/  UISETP.NE.AND UP1, UPT, UR5, URZ, UPT ;  /* 0x000000ff0500728c */ /* 0x000fe2000bf25270 */
[----:B-1----:R-:W-:Y:S02]  /*0930*/  VIADD R3, R4, 0x2 ;  /* 0x0000000204037836 */ /* 0x002fe40000000000 */
[----:B------:R-:W-:Y:S08]  /*0940*/  BRA.U !UP0, `(.L_x_964) ;  /* 0x0000000108ac7547 */ /* 0x000ff0000b800000 */
[----:B------:R-:W1:Y:S01]  /*0950*/  LDC.64 R26, c[0x0][0x388] ;  /* 0x0000e200ff1a7b82 */ /* 0x000e620000000a00 */
[----:B------:R-:W-:Y:S01]  /*0960*/  IMAD R5, R2, R3, RZ ;  /* 0x0000000302057224 */ /* 0x000fe200078e02ff */
[----:B------:R-:W-:-:S03]  /*0970*/  SHF.R.S32.HI R24, RZ, 0x1f, R4 ;  /* 0x0000001fff187819 */ /* 0x000fc60000011404 */
[C-C-:B------:R-:W-:Y:S01]  /*0980*/  IMAD.IADD R9, R5.reuse, 0x1, R3.reuse ;  /* 0x0000000105097824 */ /* 0x140fe200078e0203 */
[C---:B------:R-:W-:Y:S02]  /*0990*/  IADD3 R12, P0, PT, R5.reuse, R4, RZ ;  /* 0x00000004050c7210 */ /* 0x040fe40007f1e0ff */
[----:B------:R-:W2:Y:S02]  /*09a0*/  LDC.64 R6, c[0x0][0x390] ;  /* 0x0000e400ff067b82 */ /* 0x000ea40000000a00 */
[----:B------:R-:W-:Y:S01]  /*09b0*/  LEA.HI.X.SX32 R13, R5, R24, 0x1, P0 ;  /* 0x00000018050d7211 */ /* 0x000fe200000f0eff */
[C---:B------:R-:W-:Y:S01]  /*09c0*/  IMAD.IADD R5, R9.reuse, 0x1, R3 ;  /* 0x0000000109057824 */ /* 0x040fe200078e0203 */
[----:B------:R-:W-:Y:S01]  /*09d0*/  IADD3 R8, P1, PT, R9, R4, RZ ;  /* 0x0000000409087210 */ /* 0x000fe20007f3e0ff */
[----:B-1----:R-:W-:-:S05]  /*09e0*/  IMAD.WIDE.U32 R26, R2, 0x8, R26 ;  /* 0x00000008021a7825 */ /* 0x002fca00078e001a */
[----:B0-----:R-:W3:Y:S01]  /*09f0*/  LDG.E.64 R10, desc[UR16][R26.64] ;  /* 0x000000101a0a7981 */ /* 0x001ee2000c1e1b00 */
[----:B--2---:R-:W-:-:S03]  /*0a00*/  LEA R20, P0, R12, R6, 0x3 ;  /* 0x000000060c147211 */ /* 0x004fc600078018ff */
[----:B------:R-:W2:Y:S01]  /*0a10*/  LDG.E.64 R14, desc[UR16][R26.64+0x8] ;  /* 0x000008101a0e7981 */ /* 0x000ea2000c1e1b00 */
[-C--:B------:R-:W-:Y:S02]  /*0a20*/  LEA.HI.X R21, R12, R7.reuse, R13, 0x3, P0 ;  /* 0x000000070c157211 */ /* 0x080fe400000f1c0d */
[----:B------:R-:W-:Y:S02]  /*0a30*/  LEA.HI.X.SX32 R13, R9, R24, 0x1, P1 ;  /* 0x00000018090d7211 */ /* 0x000fe400008f0eff */
[C---:B------:R-:W-:Y:S02]  /*0a40*/  IADD3 R12, P0, PT, R5.reuse, R4, RZ ;  /* 0x00000004050c7210 */ /* 0x040fe40007f1e0ff */
[C---:B------:R-:W-:Y:S01]  /*0a50*/  LEA R16, P1, R8.reuse, R6, 0x3 ;  /* 0x0000000608107211 */ /* 0x040fe200078218ff */
[----:B------:R-:W4:Y:S01]  /*0a60*/  LDG.E.64 R20, desc[UR16][R20.64+0x8] ;  /* 0x0000081014147981 */ /* 0x000f22000c1e1b00 */
[C---:B------:R-:W-:Y:S02]  /*0a70*/  LEA.HI.X.SX32 R9, R5.reuse, R24, 0x1, P0 ;  /* 0x0000001805097211 */ /* 0x040fe400000f0eff */
[----:B------:R-:W-:Y:S01]  /*0a80*/  LEA.HI.X R17, R8, R7, R13, 0x3, P1 ;  /* 0x0000000708117211 */ /* 0x000fe200008f1c0d */
[----:B------:R-:W-:Y:S01]  /*0a90*/  IMAD.IADD R13, R5, 0x1, R3 ;  /* 0x00000001050d7824 */ /* 0x000fe200078e0203 */
[----:B------:R-:W-:-:S04]  /*0aa0*/  LEA R22, P0, R12, R6, 0x3 ;  /* 0x000000060c167211 */ /* 0x000fc800078018ff */
[----:B------:R-:W-:Y:S01]  /*0ab0*/  LEA.HI.X R23, R12, R7, R9, 0x3, P0 ;  /* 0x000000070c177211 */ /* 0x000fe200000f1c09 */
[----:B------:R-:W5:Y:S01]  /*0ac0*/  LDG.E.64 R16, desc[UR16][R16.64+0x8] ;  /* 0x0000081010107981 */ /* 0x000f62000c1e1b00 */
[----:B------:R-:W-:-:S03]  /*0ad0*/  IADD3 R5, P0, PT, R13, R4, RZ ;  /* 0x000000040d057210 */ /* 0x000fc60007f1e0ff */
[----:B------:R-:W5:Y:S01]  /*0ae0*/  LDG.E.64 R8, desc[UR16][R26.64+0x10] ;  /* 0x000010101a087981 */ /* 0x000f62000c1e1b00 */
[----:B------:R-:W-:Y:S02]  /*0af0*/  LEA.HI.X.SX32 R24, R13, R24, 0x1, P0 ;  /* 0x000000180d187211 */ /* 0x000fe400000f0eff */
[C---:B------:R-:W-:Y:S01]  /*0b00*/  LEA R6, P0, R5.reuse, R6, 0x3 ;  /* 0x0000000605067211 */ /* 0x040fe200078018ff */
[----:B------:R-:W5:Y:S04]  /*0b10*/  LDG.E.64 R12, desc[UR16][R26.64+0x18] ;  /* 0x000018101a0c7981 */ /* 0x000f68000c1e1b00 */
[----:B------:R-:W5:Y:S01]  /*0b20*/  LDG.E.64 R22, desc[UR16][R22.64+0x8] ;  /* 0x0000081016167981 */ /* 0x000f62000c1e1b00 */
[----:B------:R-:W-:-:S06]  /*0b30*/  LEA.HI.X R7, R5, R7, R24, 0x3, P0 ;  /* 0x0000000705077211 */ /* 0x000fcc00000f1c18 */
[----:B------:R-:W5:Y:S01]  /*0b40*/  LDG.E.64 R6, desc[UR16][R6.64+0x8] ;  /* 0x0000081006067981 */ /* 0x000f62000c1e1b00 */
[----:B------:R-:W-:Y:S01]  /*0b50*/  UMOV UR6, 0x54442d18 ;  /* 0x54442d1800067882 */ /* 0x000fe20000000000 */
[----:B------:R-:W-:Y:S01]  /*0b60*/  UMOV UR7, 0x400921fb ;  /* 0x400921fb00077882 */ /* 0x000fe20000000000 */
[----:B------:R-:W-:Y:S01]  /*0b70*/  VIADD R2, R2, 0x4 ;  /* 0x0000000402027836 */ /* 0x000fe20000000000 */
[----:B---3--:R-:W-:Y:S02]  /*0b80*/  DMUL R10, R10, UR6 ;  /* 0x000000060a0a7c28 */ /* 0x008fe40008000000 */
[----:B--2---:R-:W-:-:S06]  /*0b90*/  DMUL R14, R14, UR6 ;  /* 0x000000060e0e7c28 */ /* 0x004fcc0008000000 */
[----:B----4-:R-:W-:-:S08]  /*0ba0*/  DFMA R10, R10, R20, R18 ;  /* 0x000000140a0a722b */ /* 0x010fd00000000012 */
[----:B-----5:R-:W-:Y:S02]  /*0bb0*/  DFMA R10, R14, R16, R10 ;  /* 0x000000100e0a722b */ /* 0x020fe4000000000a */
[----:B------:R-:W-:Y:S02]  /*0bc0*/  DMUL R8, R8, UR6 ;  /* 0x0000000608087c28 */ /* 0x000fe40008000000 */
[----:B------:R-:W-:-:S06]  /*0bd0*/  DMUL R12, R12, UR6 ;  /* 0x000000060c0c7c28 */ /* 0x000fcc0008000000 */
[----:B------:R-:W-:-:S08]  /*0be0*/  DFMA R8, R8, R22, R10 ;  /* 0x000000160808722b */ /* 0x000fd0000000000a */
[----:B------:R-:W-:-:S11]  /*0bf0*/  DFMA R18, R12, R6, R8 ;  /* 0x000000060c12722b */ /* 0x000fd60000000008 */
.L_x_964:
[----:B------:R-:W-:Y:S05]  /*0c00*/  BRA.U !UP1, `(.L_x_961) ;  /* 0x0000000109b47547 */ /* 0x000fea000b800000 */
[----:B------:R-:W-:Y:S02]  /*0c10*/  UISETP.NE.AND UP0, UPT, UR5, 0x1, UPT ;  /* 0x000000010500788c */ /* 0x000fe4000bf05270 */
[----:B------:R-:W-:-:S04]  /*0c20*/  ULOP3.LUT UR4, UR15, 0x1, URZ, 0xc0, !UPT ;  /* 0x000000010f047892 */ /* 0x000fc8000f8ec0ff */
[----:B------:R-:W-:-:S03]  /*0c30*/  UISETP.NE.U32.AND UP1, UPT, UR4, 0x1, UPT ;  /* 0x000000010400788c */ /* 0x000fc6000bf25070 */
[----:B------:R-:W-:Y:S08]  /*0c40*/  BRA.U !UP0, `(.L_x_965) ;  /* 0x0000000108647547 */ /* 0x000ff0000b800000 */
[----:B------:R-:W1:Y:S01]  /*0c50*/  LDC.64 R12, c[0x0][0x388] ;  /* 0x0000e200ff0c7b82 */ /* 0x000e620000000a00 */
[----:B------:R-:W-:Y:S01]  /*0c60*/  IMAD R5, R2, R3, RZ ;  /* 0x0000000302057224 */ /* 0x000fe200078e02ff */
[----:B------:R-:W-:-:S03]  /*0c70*/  SHF.R.S32.HI R14, RZ, 0x1f, R4 ;  /* 0x0000001fff0e7819 */ /* 0x000fc60000011404 */
[C---:B------:R-:W-:Y:S01]  /*0c80*/  IMAD.IADD R15, R5.reuse, 0x1, R3 ;  /* 0x00000001050f7824 */ /* 0x040fe200078e0203 */
[C---:B------:R-:W-:Y:S02]  /*0c90*/  IADD3 R11, P0, PT, R5.reuse, R4, RZ ;  /* 0x00000004050b7210 */ /* 0x040fe40007f1e0ff */
[----:B------:R-:W2:Y:S02]  /*0ca0*/  LDC.64 R6, c[0x0][0x390] ;  /* 0x0000e400ff067b82 */ /* 0x000ea40000000a00 */
[----:B------:R-:W-:Y:S02]  /*0cb0*/  LEA.HI.X.SX32 R16, R5, R14, 0x1, P0 ;  /* 0x0000000e05107211 */ /* 0x000fe400000f0eff */
[----:B------:R-:W-:Y:S01]  /*0cc0*/  IADD3 R5, P1, PT, R15, R4, RZ ;  /* 0x000000040f057210 */ /* 0x000fe20007f3e0ff */
[----:B-1----:R-:W-:-:S05]  /*0cd0*/  IMAD.WIDE.U32 R12, R2, 0x8, R12 ;  /* 0x00000008020c7825 */ /* 0x002fca00078e000c */
[----:B0-----:R-:W3:Y:S01]  /*0ce0*/  LDG.E.64 R8, desc[UR16][R12.64] ;  /* 0x000000100c087981 */ /* 0x001ee2000c1e1b00 */
[----:B--2---:R-:W-:-:S04]  /*0cf0*/  LEA R10, P0, R11, R6, 0x3 ;  /* 0x000000060b0a7211 */ /* 0x004fc800078018ff */
[-C--:B------:R-:W-:Y:S02]  /*0d00*/  LEA.HI.X R11, R11, R7.reuse, R16, 0x3, P0 ;  /* 0x000000070b0b7211 */ /* 0x080fe400000f1c10 */
[----:B------:R-:W-:Y:S02]  /*0d10*/  LEA.HI.X.SX32 R16, R15, R14, 0x1, P1 ;  /* 0x0000000e0f107211 */ /* 0x000fe400008f0eff */
[C---:B------:R-:W-:Y:S01]  /*0d20*/  LEA R6, P0, R5.reuse, R6, 0x3 ;  /* 0x0000000605067211 */ /* 0x040fe200078018ff */
[----:B------:R-:W2:Y:S04]  /*0d30*/  LDG.E.64 R14, desc[UR16][R12.64+0x8] ;  /* 0x000008100c0e7981 */ /* 0x000ea8000c1e1b00 */
[----:B------:R-:W4:Y:S01]  /*0d40*/  LDG.E.64 R10, desc[UR16][R10.64+0x8] ;  /* 0x000008100a0a7981 */ /* 0x000f22000c1e1b00 */
        /* <DEDUP_REMOVED lines=8> */
[----:B-----5:R-:W-:-:S11]  /*0dd0*/  DFMA R18, R14, R6, R8 ;  /* 0x000000060e12722b */ /* 0x020fd60000000008 */
.L_x_965:
[----:B------:R-:W-:Y:S05]  /*0de0*/  BRA.U UP1, `(.L_x_961) ;  /* 0x00000001013c7547 */ /* 0x000fea000b800000 */
[----:B------:R-:W1:Y:S01]  /*0df0*/  LDC.64 R6, c[0x0][0x388] ;  /* 0x0000e200ff067b82 */ /* 0x000e620000000a00 */
[----:B------:R-:W-:-:S05]  /*0e00*/  IMAD R3, R2, R3, RZ ;  /* 0x0000000302037224 */ /* 0x000fca00078e02ff */
[----:B------:R-:W-:Y:S02]  /*0e10*/  SHF.R.S32.HI R5, RZ, 0x1f, R3 ;  /* 0x0000001fff057819 */ /* 0x000fe40000011403 */
[----:B------:R-:W2:Y:S01]  /*0e20*/  LDC.64 R10, c[0x0][0x390] ;  /* 0x0000e400ff0a7b82 */ /* 0x000ea20000000a00 */
[----:B------:R-:W-:-:S04]  /*0e30*/  IADD3 R8, P0, PT, R3, R4, RZ ;  /* 0x0000000403087210 */ /* 0x000fc80007f1e0ff */
[----:B------:R-:W-:Y:S01]  /*0e40*/  LEA.HI.X.SX32 R5, R4, R5, 0x1, P0 ;  /* 0x0000000504057211 */ /* 0x000fe200000f0eff */
[----:B-1----:R-:W-:-:S06]  /*0e50*/  IMAD.WIDE.U32 R2, R2, 0x8, R6 ;  /* 0x0000000802027825 */ /* 0x002fcc00078e0006 */
[----:B0-----:R-:W3:Y:S01]  /*0e60*/  LDG.E.64 R2, desc[UR16][R2.64] ;  /* 0x0000001002027981 */ /* 0x001ee2000c1e1b00 */
[----:B--2---:R-:W-:-:S04]  /*0e70*/  LEA R6, P0, R8, R10, 0x3 ;  /* 0x0000000a08067211 */ /* 0x004fc800078018ff */
[----:B------:R-:W-:-:S06]  /*0e80*/  LEA.HI.X R7, R8, R11, R5, 0x3, P0 ;  /* 0x0000000b08077211 */ /* 0x000fcc00000f1c05 */
[----:B------:R-:W2:Y:S01]  /*0e90*/  LDG.E.64 R6, desc[UR16][R6.64+0x8] ;  /* 0x0000081006067981 */ /* 0x000ea2000c1e1b00 */
[----:B------:R-:W-:Y:S01]  /*0ea0*/  UMOV UR4, 0x54442d18 ;  /* 0x54442d1800047882 */ /* 0x000fe20000000000 */
[----:B------:R-:W-:Y:S02]  /*0eb0*/  UMOV UR5, 0x400921fb ;  /* 0x400921fb00057882 */ /* 0x000fe40000000000 */
[----:B---3--:R-:W-:-:S08]  /*0ec0*/  DMUL R4, R2, UR4 ;  /* 0x0000000402047c28 */ /* 0x008fd00008000000 */
[----:B--2---:R-:W-:-:S11]  /*0ed0*/  DFMA R18, R4, R6, R18 ;  /* 0x000000060412722b */ /* 0x004fd60000000012 */
.L_x_961:
[----:B------:R-:W-:Y:S01]  /*0ee0*/  DSETP.GT.AND P0, PT, R18, RZ, PT ;  /* 0x000000ff1200722a */ /* 0x000fe20003f04000 */
[----:B------:R-:W-:Y:S02]  /*0ef0*/  IMAD.MOV.U32 R2, RZ, RZ, 0x0 ;  /* 0x00000000ff027424 */ /* 0x000fe400078e00ff */
[----:B------:R-:W-:-:S11]  /*0f00*/  IMAD.MOV.U32 R3, RZ, RZ, 0x3ff00000 ;  /* 0x3ff00000ff037424 */ /* 0x000fd600078e00ff */
[----:B------:R-:W-:Y:S05]  /*0f10*/  @!P0 BRA `(.L_x_966) ;  /* 0x0000000000a48947 */ /* 0x000fea0003800000 */
[----:B------:R-:W-:-:S07]  /*0f20*/  MOV R10, 0xf40 ;  /* 0x00000f40000a7802 */ /* 0x000fce0000000f00 */
[----:B0-----:R-:W-:Y:S05]  /*0f30*/  CALL.REL.NOINC `($_Z21corr_surface_emissionPdS_S_ddiii$__internal_accurate_pow) ;  /* 0x00000008003c7944 */ /* 0x001fea0003c00000 */
[----:B------:R-:W0:Y:S01]  /*0f40*/  LDC.64 R10, c[0x0][0x3a0] ;  /* 0x0000e800ff0a7b82 */ /* 0x000e220000000a00 */
[----:B------:R-:W1:Y:S01]  /*0f50*/  MUFU.RCP64H R5, R19 ;  /* 0x0000001300057308 */ /* 0x000e620000001800 */
[----:B------:R-:W-:Y:S01]  /*0f60*/  IMAD.MOV.U32 R4, RZ, RZ, 0x1 ;  /* 0x00000001ff047424 */ /* 0x000fe200078e00ff */
[----:B------:R-:W-:Y:S01]  /*0f70*/  UMOV UR4, 0x44054510 ;  /* 0x4405451000047882 */ /* 0x000fe20000000000 */
[----:B------:R-:W-:-:S04]  /*0f80*/  UMOV UR5, 0x3f0dbaa3 ;  /* 0x3f0dbaa300057882 */ /* 0x000fc80000000000 */
[----:B-1----:R-:W-:Y:S02]  /*0f90*/  DFMA R6, R4, -R18, 1 ;  /* 0x3ff000000406742b */ /* 0x002fe40000000812 */
[C---:B0-----:R-:W-:Y:S02]  /*0fa0*/  DADD R2, R10.reuse, 4 ;  /* 0x401000000a027429 */ /* 0x041fe40000000000 */
[----:B------:R-:W-:-:S04]  /*0fb0*/  DSETP.NEU.AND P0, PT, R10, RZ, PT ;  /* 0x000000ff0a00722a */ /* 0x000fc80003f0d000 */
[----:B------:R-:W-:-:S04]  /*0fc0*/  DFMA R6, R6, R6, R6 ;  /* 0x000000060606722b */ /* 0x000fc80000000006 */
[----:B------:R-:W-:Y:S01]  /*0fd0*/  LOP3.LUT R2, R3, 0x7ff00000, RZ, 0xc0, !PT ;  /* 0x7ff0000003027812 */ /* 0x000fe200078ec0ff */
[----:B------:R-:W-:-:S03]  /*0fe0*/  IMAD.MOV.U32 R3, RZ, RZ, R9 ;  /* 0x000000ffff037224 */ /* 0x000fc600078e0009 */
[----:B------:R-:W-:Y:S01]  /*0ff0*/  DFMA R6, R4, R6, R4 ;  /* 0x000000060406722b */ /* 0x000fe20000000004 */
[----:B------:R-:W-:Y:S01]  /*1000*/  ISETP.NE.AND P1, PT, R2, 0x7ff00000, PT ;  /* 0x7ff000000200780c */ /* 0x000fe20003f25270 */
[----:B------:R-:W-:Y:S01]  /*1010*/  IMAD.MOV.U32 R2, RZ, RZ, R8 ;  /* 0x000000ffff027224 */ /* 0x000fe200078e0008 */
[----:B------:R-:W-:-:S11]  /*1020*/  @!P0 CS2R R2, SRZ ;  /* 0x0000000000028805 */ /* 0x000fd6000001ff00 */
[----:B------:R-:W-:Y:S05]  /*1030*/  @P1 BRA `(.L_x_967) ;  /* 0x0000000000181947 */ /* 0x000fea0003800000 */
[----:B------:R-:W-:-:S14]  /*1040*/  DSETP.NAN.AND P0, PT, R10, R10, PT ;  /* 0x0000000a0a00722a */ /* 0x000fdc0003f08000 */
[----:B------:R-:W-:Y:S01]  /*1050*/  @P0 DADD R2, R10, 4 ;  /* 0x401000000a020429 */ /* 0x000fe20000000000 */
[----:B------:R-:W-:Y:S10]  /*1060*/  @P0 BRA `(.L_x_967) ;  /* 0x00000000000c0947 */ /* 0x000ff40003800000 */
[----:B------:R-:W-:-:S14]  /*1070*/  DSETP.NEU.AND P0, PT, |R10|, +INF , PT ;  /* 0x7ff000000a00742a */ /* 0x000fdc0003f0d200 */
[----:B------:R-:W-:Y:S02]  /*1080*/  @!P0 IMAD.MOV.U32 R2, RZ, RZ, 0x0 ;  /* 0x00000000ff028424 */ /* 0x000fe400078e00ff */
[----:B------:R-:W-:-:S07]  /*1090*/  @!P0 IMAD.MOV.U32 R3, RZ, RZ, 0x7ff00000 ;  /* 0x7ff00000ff038424 */ /* 0x000fce00078e00ff */
.L_x_967:
[----:B------:R-:W-:Y:S02]  /*10a0*/  DMUL R2, R2, UR4 ;  /* 0x0000000402027c28 */ /* 0x000fe40008000000 */
[----:B------:R-:W-:Y:S02]  /*10b0*/  DFMA R4, R6, -R18, 1 ;  /* 0x3ff000000604742b */ /* 0x000fe40000000812 */
[----:B------:R-:W-:-:S06]  /*10c0*/  DSETP.NEU.AND P0, PT, R10, 1, PT ;  /* 0x3ff000000a00742a */ /* 0x000fcc0003f0d000 */
[----:B------:R-:W-:Y:S01]  /*10d0*/  DFMA R4, R6, R4, R6 ;  /* 0x000000040604722b */ /* 0x000fe20000000006 */
[----:B------:R-:W-:Y:S02]  /*10e0*/  FSEL R10, R2, 533.0791015625, P0 ;  /* 0x44054510020a7808 */ /* 0x000fe40000000000 */
[----:B------:R-:W-:-:S04]  /*10f0*/  FSEL R11, R3, 0.55362910032272338867, P0 ;  /* 0x3f0dbaa3030b7808 */ /* 0x000fc80000000000 */
[----:B------:R-:W-:Y:S02]  /*1100*/  FSETP.GEU.AND P1, PT, |R11|, 6.5827683646048100446e-37, PT ;  /* 0x036000000b00780b */ /* 0x000fe40003f2e200 */
        /* <DEDUP_REMOVED lines=8> */
[----:B------:R-:W-:-:S07]  /*1190*/  IMAD.MOV.U32 R5, RZ, RZ, R19 ;  /* 0x000000ffff057224 */ /* 0x000fce00078e0013 */
[----:B------:R-:W-:Y:S05]  /*11a0*/  CALL.REL.NOINC `($__internal_28_$__cuda_sm20_div_rn_f64_full) ;  /* 0x0000000000347944 */ /* 0x000fea0003c00000 */
.L_x_966:
[----:B------:R-:W1:Y:S01]  /*11b0*/  LDC R5, c[0x0][0x3ac] ;  /* 0x0000eb00ff057b82 */ /* 0x000e620000000800 */
[----:B------:R-:W2:Y:S01]  /*11c0*/  LDCU.64 UR4, c[0x0][0x390] ;  /* 0x00007200ff0477ac */ /* 0x000ea20008000a00 */
[----:B-1----:R-:W-:-:S04]  /*11d0*/  VIADD R7, R5, 0x2 ;  /* 0x0000000205077836 */ /* 0x002fc80000000000 */
[----:B------:R-:W-:-:S05]  /*11e0*/  IMAD R0, R0, R7, RZ ;  /* 0x0000000700007224 */ /* 0x000fca00078e02ff */
[----:B------:R-:W-:Y:S02]  /*11f0*/  SHF.R.S32.HI R4, RZ, 0x1f, R0 ;  /* 0x0000001fff047819 */ /* 0x000fe40000011400 */
[----:B------:R-:W-:-:S04]  /*1200*/  IADD3 R0, P0, PT, R0, R5, RZ ;  /* 0x0000000500007210 */ /* 0x000fc80007f1e0ff */
[----:B------:R-:W-:Y:S02]  /*1210*/  LEA.HI.X.SX32 R5, R5, R4, 0x1, P0 ;  /* 0x0000000405057211 */ /* 0x000fe400000f0eff */
[----:B--2---:R-:W-:-:S04]  /*1220*/  LEA R4, P0, R0, UR4, 0x3 ;  /* 0x0000000400047c11 */ /* 0x004fc8000f8018ff */
[----:B------:R-:W-:-:S05]  /*1230*/  LEA.HI.X R5, R0, UR5, R5, 0x3, P0 ;  /* 0x0000000500057c11 */ /* 0x000fca00080f1c05 */
[----:B0-----:R-:W2:Y:S02]  /*1240*/  LDG.E.64 R6, desc[UR16][R4.64+0x8] ;  /* 0x0000081004067981 */ /* 0x001ea4000c1e1b00 */
[----:B--2---:R-:W-:-:S07]  /*1250*/  DMUL R2, R6, R2 ;  /* 0x0000000206027228 */ /* 0x004fce0000000000 */
[----:B------:R-:W-:Y:S01]  /*1260*/  STG.E.64 desc[UR16][R4.64+0x8], R2 ;  /* 0x0000080204007986 */ /* 0x000fe2000c101b10 */
[----:B------:R-:W-:Y:S05]  /*1270*/  EXIT ;  /* 0x000000000000794d */ /* 0x000fea0003800000 */
        .weak           $__internal_28_$__cuda_sm20_div_rn_f64_full
        .type           $__internal_28_$__cuda_sm20_div_rn_f64_full,@function
        .size           $__internal_28_$__cuda_sm20_div_rn_f64_full,($_Z21corr_surface_emissionPdS_S_ddiii$__internal_accurate_pow - $__internal_28_$__cuda_sm20_div_rn_f64_full)
$__internal_28_$__cuda_sm20_div_rn_f64_full:
[C---:B------:R-:W-:Y:S01]  /*1280*/  FSETP.GEU.AND P0, PT, |R5|.reuse, 1.469367938527859385e-39, PT ;  /* 0x001000000500780b */ /* 0x040fe20003f0e200 */
[----:B------:R-:W-:Y:S01]  /*1290*/  IMAD.MOV.U32 R8, RZ, RZ, 0x1 ;  /* 0x00000001ff087424 */ /* 0x000fe200078e00ff */
[C---:B------:R-:W-:Y:S01]  /*12a0*/  LOP3.LUT R2, R5.reuse, 0x800fffff, RZ, 0xc0, !PT ;  /* 0x800fffff05027812 */ /* 0x040fe200078ec0ff */
[----:B------:R-:W-:Y:S01]  /*12b0*/  IMAD.MOV.U32 R14, RZ, RZ, 0x1ca00000 ;  /* 0x1ca00000ff0e7424 */ /* 0x000fe200078e00ff */
[----:B------:R-:W-:Y:S02]  /*12c0*/  LOP3.LUT R20, R5, 0x7ff00000, RZ, 0xc0, !PT ;  /* 0x7ff0000005147812 */ /* 0x000fe400078ec0ff */
[----:B------:R-:W-:Y:S01]  /*12d0*/  LOP3.LUT R3, R2, 0x3ff00000, RZ, 0xfc, !PT ;  /* 0x3ff0000002037812 */ /* 0x000fe200078efcff */
[----:B------:R-:W-:Y:S01]  /*12e0*/  IMAD.MOV.U32 R2, RZ, RZ, R4 ;  /* 0x000000ffff027224 */ /* 0x000fe200078e0004 */
[----:B------:R-:W-:-:S04]  /*12f0*/  LOP3.LUT R7, R11, 0x7ff00000, RZ, 0xc0, !PT ;  /* 0x7ff000000b077812 */ /* 0x000fc800078ec0ff */
[----:B------:R-:W-:Y:S01]  /*1300*/  ISETP.GE.U32.AND P1, PT, R7, R20, PT ;  /* 0x000000140700720c */ /* 0x000fe20003f26070 */
[----:B------:R-:W-:Y:S01]  /*1310*/  @!P0 DMUL R2, R4, 8.98846567431157953865e+307 ;  /* 0x7fe0000004028828 */ /* 0x000fe20000000000 */
[----:B------:R-:W-:-:S05]  /*1320*/  IMAD.MOV.U32 R21, RZ, RZ, R7 ;  /* 0x000000ffff157224 */ /* 0x000fca00078e0007 */
[----:B------:R-:W0:Y:S02]  /*1330*/  MUFU.RCP64H R9, R3 ;  /* 0x0000000300097308 */ /* 0x000e240000001800 */
[----:B0-----:R-:W-:-:S08]  /*1340*/  DFMA R12, R8, -R2, 1 ;  /* 0x3ff00000080c742b */ /* 0x001fd00000000802 */
[----:B------:R-:W-:-:S08]  /*1350*/  DFMA R12, R12, R12, R12 ;  /* 0x0000000c0c0c722b */ /* 0x000fd0000000000c */
[----:B------:R-:W-:Y:S01]  /*1360*/  DFMA R12, R8, R12, R8 ;  /* 0x0000000c080c722b */ /* 0x000fe20000000008 */
[----:B------:R-:W-:Y:S01]  /*1370*/  SEL R9, R14, 0x63400000, !P1 ;  /* 0x634000000e097807 */ /* 0x000fe20004800000 */
[----:B------:R-:W-:Y:S01]  /*1380*/  IMAD.MOV.U32 R8, RZ, RZ, R10 ;  /* 0x000000ffff087224 */ /* 0x000fe200078e000a */
[----:B------:R-:W-:Y:S02]  /*1390*/  FSETP.GEU.AND P1, PT, |R11|, 1.469367938527859385e-39, PT ;  /* 0x001000000b00780b */ /* 0x000fe40003f2e200 */
[----:B------:R-:W-:-:S03]  /*13a0*/  LOP3.LUT R9, R9, 0x800fffff, R11, 0xf8, !PT ;  /* 0x800fffff09097812 */ /* 0x000fc600078ef80b */
[----:B------:R-:W-:-:S08]  /*13b0*/  DFMA R16, R12, -R2, 1 ;  /* 0x3ff000000c10742b */ /* 0x000fd00000000802 */
[----:B------:R-:W-:Y:S01]  /*13c0*/  DFMA R12, R12, R16, R12 ;  /* 0x000000100c0c722b */ /* 0x000fe2000000000c */
[----:B------:R-:W-:Y:S10]  /*13d0*/  @P1 BRA `(.L_x_968) ;  /* 0x0000000000201947 */ /* 0x000ff40003800000 */
[----:B------:R-:W-:-:S04]  /*13e0*/  LOP3.LUT R16, R5, 0x7ff00000, RZ, 0xc0, !PT ;  /* 0x7ff0000005107812 */ /* 0x000fc800078ec0ff */
[----:B------:R-:W-:Y:S01]  /*13f0*/  ISETP.GE.U32.AND P1, PT, R7, R16, PT ;  /* 0x000000100700720c */ /* 0x000fe20003f26070 */
[----:B------:R-:W-:-:S03]  /*1400*/  IMAD.MOV.U32 R16, RZ, RZ, RZ ;  /* 0x000000ffff107224 */ /* 0x000fc600078e00ff */
[----:B------:R-:W-:-:S04]  /*1410*/  SEL R15, R14, 0x63400000, !P1 ;  /* 0x634000000e0f7807 */ /* 0x000fc80004800000 */
[----:B------:R-:W-:-:S04]  /*1420*/  LOP3.LUT R15, R15, 0x80000000, R11, 0xf8, !PT ;  /* 0x800000000f0f7812 */ /* 0x000fc800078ef80b */
[----:B------:R-:W-:-:S06]  /*1430*/  LOP3.LUT R17, R15, 0x100000, RZ, 0xfc, !PT ;  /* 0x001000000f117812 */ /* 0x000fcc00078efcff */
[----:B------:R-:W-:-:S10]  /*1440*/  DFMA R8, R8, 2, -R16 ;  /* 0x400000000808782b */ /* 0x000fd40000000810 */
[----:B------:R-:W-:-:S07]  /*1450*/  LOP3.LUT R21, R9, 0x7ff00000, RZ, 0xc0, !PT ;  /* 0x7ff0000009157812 */ /* 0x000fce00078ec0ff */
.L_x_968:
[----:B------:R-:W-:Y:S01]  /*1460*/  @!P0 LOP3.LUT R20, R3, 0x7ff00000, RZ, 0xc0, !PT ;  /* 0x7ff0000003148812 */ /* 0x000fe200078ec0ff */
[----:B------:R-:W-:Y:S01]  /*1470*/  VIADD R15, R21, 0xffffffff ;  /* 0xffffffff150f7836 */ /* 0x000fe20000000000 */
[----:B------:R-:W-:-:S03]  /*1480*/  DMUL R16, R12, R8 ;  /* 0x000000080c107228 */ /* 0x000fc60000000000 */
[----:B------:R-:W-:Y:S01]  /*1490*/  VIADD R22, R20, 0xffffffff ;  /* 0xffffffff14167836 */ /* 0x000fe20000000000 */
[----:B------:R-:W-:-:S04]  /*14a0*/  ISETP.GT.U32.AND P0, PT, R15, 0x7feffffe, PT ;  /* 0x7feffffe0f00780c */ /* 0x000fc80003f04070 */
[----:B------:R-:W-:Y:S01]  /*14b0*/  ISETP.GT.U32.OR P0, PT, R22, 0x7feffffe, P0 ;  /* 0x7feffffe1600780c */ /* 0x000fe20000704470 */
[----:B------:R-:W-:-:S08]  /*14c0*/  DFMA R18, R16, -R2, R8 ;  /* 0x800000021012722b */ /* 0x000fd00000000008 */
[----:B------:R-:W-:-:S04]  /*14d0*/  DFMA R12, R12, R18, R16 ;  /* 0x000000120c0c722b */ /* 0x000fc80000000010 */
[----:B------:R-:W-:Y:S07]  /*14e0*/  @P0 BRA `(.L_x_969) ;  /* 0x00000000006c0947 */ /* 0x000fee0003800000 */
        /* <DEDUP_REMOVED lines=27> */
.L_x_969:
        /* <DEDUP_REMOVED lines=16> */
.L_x_972:
[----:B------:R-:W-:Y:S01]  /*17a0*/  LOP3.LUT R15, R5, 0x80000, RZ, 0xfc, !PT ;  /* 0x00080000050f7812 */ /* 0x000fe200078efcff */
[----:B------:R-:W-:Y:S01]  /*17b0*/  IMAD.MOV.U32 R14, RZ, RZ, R4 ;  /* 0x000000ffff0e7224 */ /* 0x000fe200078e0004 */
[----:B------:R-:W-:Y:S06]  /*17c0*/  BRA `(.L_x_970) ;  /* 0x0000000000087947 */ /* 0x000fec0003800000 */
.L_x_971:
[----:B------:R-:W-:Y:S01]  /*17d0*/  LOP3.LUT R15, R11, 0x80000, RZ, 0xfc, !PT ;  /* 0x000800000b0f7812 */ /* 0x000fe200078efcff */
[----:B------:R-:W-:-:S07]  /*17e0*/  IMAD.MOV.U32 R14, RZ, RZ, R10 ;  /* 0x000000ffff0e7224 */ /* 0x000fce00078e000a */
.L_x_970:
[----:B------:R-:W-:Y:S02]  /*17f0*/  IMAD.MOV.U32 R7, RZ, RZ, 0x0 ;  /* 0x00000000ff077424 */ /* 0x000fe400078e00ff */
[----:B------:R-:W-:Y:S02]  /*1800*/  IMAD.MOV.U32 R2, RZ, RZ, R14 ;  /* 0x000000ffff027224 */ /* 0x000fe400078e000e */
[----:B------:R-:W-:Y:S01]  /*1810*/  IMAD.MOV.U32 R3, RZ, RZ, R15 ;  /* 0x000000ffff037224 */ /* 0x000fe200078e000f */
[----:B------:R-:W-:Y:S06]  /*1820*/  RET.REL.NODEC R6 `(_Z21corr_surface_emissionPdS_S_ddiii) ;  /* 0xffffffe406f47950 */ /* 0x000fec0003c3ffff */
        .type           $_Z21corr_surface_emissionPdS_S_ddiii$__internal_accurate_pow,@function
        .size           $_Z21corr_surface_emissionPdS_S_ddiii$__internal_accurate_pow,(.L_x_1117 - $_Z21corr_surface_emissionPdS_S_ddiii$__internal_accurate_pow)
$_Z21corr_surface_emissionPdS_S_ddiii$__internal_accurate_pow:
[----:B------:R-:W0:Y:S01]  /*1830*/  LDC.64 R2, c[0x0][0x3a0] ;  /* 0x0000e800ff027b82 */ /* 0x000e220000000a00 */
[----:B------:R-:W-:Y:S01]  /*1840*/  IMAD.MOV.U32 R14, RZ, RZ, RZ ;  /* 0x000000ffff0e7224 */ /* 0x000fe200078e00ff */
[----:B------:R-:W-:Y:S01]  /*1850*/  UMOV UR4, 0x7d2cafe2 ;  /* 0x7d2cafe200047882 */ /* 0x000fe20000000000 */
[----:B------:R-:W-:Y:S01]  /*1860*/  IMAD.MOV.U32 R20, RZ, RZ, 0x41ad3b5a ;  /* 0x41ad3b5aff147424 */ /* 0x000fe200078e00ff */
[----:B------:R-:W-:Y:S01]  /*1870*/  UMOV UR5, 0x3eb0f5ff ;  /* 0x3eb0f5ff00057882 */ /* 0x000fe20000000000 */
[----:B------:R-:W-:Y:S01]  /*1880*/  IMAD.MOV.U32 R21, RZ, RZ, 0x3ed0f5d2 ;  /* 0x3ed0f5d2ff157424 */ /* 0x000fe200078e00ff */
[----:B------:R-:W-:Y:S01]  /*1890*/  UMOV UR6, 0x3b39803f ;  /* 0x3b39803f00067882 */ /* 0x000fe20000000000 */
[----:B------:R-:W-:Y:S01]  /*18a0*/  UMOV UR7, 0x3c7abc9e ;  /* 0x3c7abc9e00077882 */ /* 0x000fe20000000000 */
[----:B0-----:R-:W-:-:S10]  /*18b0*/  DADD R4, -RZ, |R2| ;  /* 0x00000000ff047229 */ /* 0x001fd40000000502 */
[----:B------:R-:W-:Y:S01]  /*18c0*/  ISETP.GT.U32.AND P0, PT, R5, 0xfffff, PT ;  /* 0x000fffff0500780c */ /* 0x000fe20003f04070 */
[----:B------:R-:W-:-:S12]  /*18d0*/  IMAD.MOV.U32 R6, RZ, RZ, R5 ;  /* 0x000000ffff067224 */ /* 0x000fd800078e0005 */
[----:B------:R-:W-:-:S10]  /*18e0*/  @!P0 DMUL R2, |R2|, 1.80143985094819840000e+16 ;  /* 0x4350000002028828 */ /* 0x000fd40000000200 */
[----:B------:R-:W-:Y:S02]  /*18f0*/  @!P0 IMAD.MOV.U32 R6, RZ, RZ, R3 ;  /* 0x000000ffff068224 */ /* 0x000fe400078e0003 */
[----:B------:R-:W-:-:S03]  /*1900*/  @!P0 IMAD.MOV.U32 R4, RZ, RZ, R2 ;  /* 0x000000ffff048224 */ /* 0x000fc600078e0002 */
[----:B------:R-:W-:Y:S01]  /*1910*/  LOP3.LUT R6, R6, 0x800fffff, RZ, 0xc0, !PT ;  /* 0x800fffff06067812 */ /* 0x000fe200078ec0ff */
[----:B------:R-:W-:Y:S01]  /*1920*/  IMAD.MOV.U32 R12, RZ, RZ, R4 ;  /* 0x000000ffff0c7224 */ /* 0x000fe200078e0004 */
[----:B------:R-:W-:Y:S02]  /*1930*/  SHF.R.U32.HI R4, RZ, 0x14, R5 ;  /* 0x00000014ff047819 */ /* 0x000fe40000011605 */
[----:B------:R-:W-:Y:S02]  /*1940*/  LOP3.LUT R13, R6, 0x3ff00000, RZ, 0xfc, !PT ;  /* 0x3ff00000060d7812 */ /* 0x000fe400078efcff */
[----:B------:R-:W-:Y:S01]  /*1950*/  @!P0 LEA.HI R4, R3, 0xffffffca, RZ, 0xc ;  /* 0xffffffca03048811 */ /* 0x000fe200078f60ff */
[----:B------:R-:W-:Y:S01]  /*1960*/  IMAD.MOV.U32 R3, RZ, RZ, 0x43300000 ;  /* 0x43300000ff037424 */ /* 0x000fe200078e00ff */
[----:B------:R-:W-:-:S03]  /*1970*/  ISETP.GE.U32.AND P1, PT, R13, 0x3ff6a09f, PT ;  /* 0x3ff6a09f0d00780c */ /* 0x000fc60003f26070 */
[----:B------:R-:W-:-:S10]  /*1980*/  VIADD R2, R4, 0xfffffc01 ;  /* 0xfffffc0104027836 */ /* 0x000fd40000000000 */
        /* <DEDUP_REMOVED lines=41> */
[C---:B------:R-:W-:Y:S01]  /*1c20*/  DMUL R16, R6.reuse, R12 ;  /* 0x0000000c06107228 */ /* 0x040fe20000000000 */
[----:B------:R-:W-:Y:S01]  /*1c30*/  VIADD R21, R15, 0x100000 ;  /* 0x001000000f157836 */ /* 0x000fe20000000000 */
[----:B------:R-:W-:Y:S01]  /*1c40*/  DFMA R24, R6, R6, -R12 ;  /* 0x000000060618722b */ /* 0x000fe2000000080c */
[----:B------:R-:W-:-:S03]  /*1c50*/  IMAD.MOV.U32 R20, RZ, RZ, R14 ;  /* 0x000000ffff147224 */ /* 0x000fc600078e000e */
        /* <DEDUP_REMOVED lines=20> */
[----:B------:R-:W-:Y:S02]  /*1da0*/  DADD R6, R12, R6 ;  /* 0x000000000c067229 */ /* 0x000fe40000000006 */
[----:B------:R-:W-:Y:S01]  /*1db0*/  DADD R12, R2, -UR4 ;  /* 0x80000004020c7e29 */ /* 0x000fe20008000000 */
[----:B------:R-:W-:Y:S01]  /*1dc0*/  UMOV UR4, 0xfefa39ef ;  /* 0xfefa39ef00047882 */ /* 0x000fe20000000000 */
[----:B------:R-:W-:-:S04]  /*1dd0*/  UMOV UR5, 0x3fe62e42 ;  /* 0x3fe62e4200057882 */ /* 0x000fc80000000000 */
[----:B------:R-:W-:-:S08]  /*1de0*/  DADD R6, R14, R6 ;  /* 0x000000000e067229 */ /* 0x000fd00000000006 */
[----:B------:R-:W-:-:S08]  /*1df0*/  DADD R4, R8, R6 ;  /* 0x0000000008047229 */ /* 0x000fd00000000006 */
[--C-:B------:R-:W-:Y:S02]  /*1e00*/  DFMA R2, R12, UR4, R4.reuse ;  /* 0x000000040c027c2b */ /* 0x100fe40008000004 */
[----:B------:R-:W-:-:S06]  /*1e10*/  DADD R8, R8, -R4 ;  /* 0x0000000008087229 */ /* 0x000fcc0000000804 */
[----:B------:R-:W-:Y:S02]  /*1e20*/  DFMA R14, R12, -UR4, R2 ;  /* 0x800000040c0e7c2b */ /* 0x000fe40008000002 */
[----:B------:R-:W-:-:S06]  /*1e30*/  DADD R8, R6, R8 ;  /* 0x0000000006087229 */ /* 0x000fcc0000000008 */
[----:B------:R-:W-:-:S08]  /*1e40*/  DADD R14, -R4, R14 ;  /* 0x00000000040e7229 */ /* 0x000fd0000000010e */
[----:B------:R-:W-:-:S08]  /*1e50*/  DADD R8, R8, -R14 ;  /* 0x0000000008087229 */ /* 0x000fd0000000080e */
[----:B------:R-:W-:-:S08]  /*1e60*/  DFMA R8, R12, UR6, R8 ;  /* 0x000000060c087c2b */ /* 0x000fd00008000008 */
[----:B------:R-:W-:-:S08]  /*1e70*/  DADD R4, R2, R8 ;  /* 0x0000000002047229 */ /* 0x000fd00000000008 */
[----:B------:R-:W-:Y:S02]  /*1e80*/  DADD R6, R2, -R4 ;  /* 0x0000000002067229 */ /* 0x000fe40000000804 */
[----:B------:R-:W-:-:S06]  /*1e90*/  DMUL R2, R4, 4 ;  /* 0x4010000004027828 */ /* 0x000fcc0000000000 */
[----:B------:R-:W-:Y:S02]  /*1ea0*/  DADD R8, R8, R6 ;  /* 0x0000000008087229 */ /* 0x000fe40000000006 */
[----:B------:R-:W-:Y:S01]  /*1eb0*/  DFMA R4, R4, 4, -R2 ;  /* 0x401000000404782b */ /* 0x000fe20000000802 */
[----:B------:R-:W-:Y:S02]  /*1ec0*/  IMAD.MOV.U32 R6, RZ, RZ, 0x652b82fe ;  /* 0x652b82feff067424 */ /* 0x000fe400078e00ff */
[----:B------:R-:W-:-:S05]  /*1ed0*/  IMAD.MOV.U32 R7, RZ, RZ, 0x3ff71547 ;  /* 0x3ff71547ff077424 */ /* 0x000fca00078e00ff */
[----:B------:R-:W-:-:S08]  /*1ee0*/  DFMA R8, R8, 4, R4 ;  /* 0x401000000808782b */ /* 0x000fd00000000004 */
        /* <DEDUP_REMOVED lines=48> */
[----:B------:R-:W-:Y:S01]  /*21f0*/  FSEL R3, R3, RZ, P0 ;  /* 0x000000ff03037208 */ /* 0x000fe20000000000 */
[----:B------:R-:W-:Y:S06]  /*2200*/  @P1 BRA `(.L_x_973) ;  /* 0x00000000001c1947 */ /* 0x000fec0003800000 */
[----:B------:R-:W-:-:S04]  /*2210*/  LEA.HI R2, R6, R6, RZ, 0x1 ;  /* 0x0000000606027211 */ /* 0x000fc800078f08ff */
[----:B------:R-:W-:-:S05]  /*2220*/  SHF.R.S32.HI R3, RZ, 0x1, R2 ;  /* 0x00000001ff037819 */ /* 0x000fca0000011402 */
[----:B------:R-:W-:Y:S02]  /*2230*/  IMAD.IADD R2, R6, 0x1, -R3 ;  /* 0x0000000106027824 */ /* 0x000fe400078e0a03 */
[----:B------:R-:W-:-:S03]  /*2240*/  IMAD R13, R3, 0x100000, R13 ;  /* 0x00100000030d7824 */ /* 0x000fc600078e020d */
[----:B------:R-:W-:Y:S01]  /*2250*/  LEA R3, R2, 0x3ff00000, 0x14 ;  /* 0x3ff0000002037811 */ /* 0x000fe200078ea0ff */
[----:B------:R-:W-:-:S06]  /*2260*/  IMAD.MOV.U32 R2, RZ, RZ, RZ ;  /* 0x000000ffff027224 */ /* 0x000fcc00078e00ff */
[----:B------:R-:W-:-:S11]  /*2270*/  DMUL R2, R12, R2 ;  /* 0x000000020c027228 */ /* 0x000fd60000000000 */
.L_x_973:
[----:B------:R-:W-:Y:S01]  /*2280*/  DFMA R4, R8, R2, R2 ;  /* 0x000000020804722b */ /* 0x000fe20000000002 */
[----:B------:R-:W-:Y:S01]  /*2290*/  IMAD.MOV.U32 R11, RZ, RZ, 0x0 ;  /* 0x00000000ff0b7424 */ /* 0x000fe200078e00ff */
[----:B------:R-:W-:-:S08]  /*22a0*/  DSETP.NEU.AND P0, PT, |R2|, +INF , PT ;  /* 0x7ff000000200742a */ /* 0x000fd00003f0d200 */
[----:B------:R-:W-:Y:S02]  /*22b0*/  FSEL R8, R2, R4, !P0 ;  /* 0x0000000402087208 */ /* 0x000fe40004000000 */
[----:B------:R-:W-:Y:S01]  /*22c0*/  FSEL R9, R3, R5, !P0 ;  /* 0x0000000503097208 */ /* 0x000fe20004000000 */
[----:B------:R-:W-:Y:S06]  /*22d0*/  RET.REL.NODEC R10 `(_Z21corr_surface_emissionPdS_S_ddiii) ;  /* 0xffffffdc0a487950 */ /* 0x000fec0003c3ffff */
.L_x_974:
        /* <DEDUP_REMOVED lines=10> */
.L_x_1117:


//--------------------- .text._Z15corr_inc_energyPdS_S_iidi --------------------------
	.section	.text._Z15corr_inc_energyPdS_S_iidi,"ax",@progbits
	.align	128
        .global         _Z15corr_inc_energyPdS_S_iidi
        .type           _Z15corr_inc_energyPdS_S_iidi,@function
        .size           _Z15corr_inc_energyPdS_S_iidi,(.L_x_1119 - _Z15corr_inc_energyPdS_S_iidi)
        .other          _Z15corr_inc_energyPdS_S_iidi,@"STO_CUDA_ENTRY STV_DEFAULT"
_Z15corr_inc_energyPdS_S_iidi:
.text._Z15corr_inc_energyPdS_S_iidi:
[----:B------:R-:W0:Y:S01]  /*0000*/  LDC R1, c[0x0][0x37c] ;  /* 0x0000df00ff017b82 */ /* 0x000e220000000800 */
[----:B------:R-:W1:Y:S01]  /*0010*/  S2R R19, SR_TID.X ;  /* 0x0000000000137919 */ /* 0x000e620000002100 */
[----:B------:R-:W2:Y:S06]  /*0020*/  LDCU UR5, c[0x0][0x2fc] ;  /* 0x00005f80ff0577ac */ /* 0x000eac0008000800 */
[----:B------:R-:W1:Y:S01]  /*0030*/  S2UR UR6, SR_CTAID.X ;  /* 0x00000000000679c3 */ /* 0x000e620000002500 */
[----:B0-----:R-:W-:Y:S01]  /*0040*/  VIADD R1, R1, 0xfffffff8 ;  /* 0xfffffff801017836 */ /* 0x001fe20000000000 */
[----:B------:R-:W0:Y:S01]  /*0050*/  LDCU UR7, c[0x0][0x39c] ;  /* 0x00007380ff0777ac */ /* 0x000e220008000800 */
[----:B------:R-:W3:Y:S05]  /*0060*/  LDCU UR4, c[0x0][0x2f8] ;  /* 0x00005f00ff0477ac */ /* 0x000eea0008000800 */
[----:B------:R-:W1:Y:S01]  /*0070*/  LDC R0, c[0x0][0x360] ;  /* 0x0000d800ff007b82 */ /* 0x000e620000000800 */
[----:B---3--:R-:W-:-:S05]  /*0080*/  IADD3 R2, P1, PT, R1, UR4, RZ ;  /* 0x0000000401027c10 */ /* 0x008fca000ff3e0ff */
[----:B--2---:R-:W-:Y:S02]  /*0090*/  IMAD.X R18, RZ, RZ, UR5, P1 ;  /* 0x00000005ff127e24 */ /* 0x004fe400088e06ff */
[----:B-1----:R-:W-:-:S05]  /*00a0*/  IMAD R19, R0, UR6, R19 ;  /* 0x0000000600137c24 */ /* 0x002fca000f8e0213 */
[----:B0-----:R-:W-:-:S13]  /*00b0*/  ISETP.GE.AND P0, PT, R19, UR7, PT ;  /* 0x0000000713007c0c */ /* 0x001fda000bf06270 */
[----:B------:R-:W-:Y:S05]  /*00c0*/  @P0 EXIT ;  /* 0x000000000000094d */ /* 0x000fea0003800000 */
[----:B------:R-:W0:Y:S01]  /*00d0*/  LDCU UR4, c[0x0][0x398] ;  /* 0x00007300ff0477ac */ /* 0x000e220008000800 */
[----:B------:R-:W-:Y:S01]  /*00e0*/  CS2R R4, SRZ ;  /* 0x0000000000047805 */ /* 0x000fe2000001ff00 */
[----:B------:R-:W1:Y:S01]  /*00f0*/  LDCU.64 UR36, c[0x0][0x358] ;  /* 0x00006b00ff2477ac */ /* 0x000e620008000a00 */
[----:B0-----:R-:W-:-:S09]  /*0100*/  UISETP.NE.AND UP0, UPT, UR4, 0x1, UPT ;  /* 0x000000010400788c */ /* 0x001fd2000bf05270 */
[----:B-1----:R-:W-:Y:S05]  /*0110*/  BRA.U !UP0, `(.L_x_975) ;  /* 0x0000000908f87547 */ /* 0x002fea000b800000 */
[----:B------:R-:W-:-:S09]  /*0120*/  UISETP.GE.AND UP0, UPT, UR7, 0x1, UPT ;  /* 0x000000010700788c */ /* 0x000fd2000bf06270 */
[----:B------:R-:W-:Y:S05]  /*0130*/  BRA.U !UP0, `(.L_x_976) ;  /* 0x0000001508747547 */ /* 0x000fea000b800000 */
[----:B------:R-:W0:Y:S01]  /*0140*/  LDCU UR4, c[0x0][0x3a8] ;  /* 0x00007500ff0477ac */ /* 0x000e220008000800 */
[----:B------:R-:W-:Y:S01]  /*0150*/  IMAD.MOV.U32 R0, RZ, RZ, RZ ;  /* 0x000000ffff007224 */ /* 0x000fe200078e00ff */
[----:B------:R-:W-:Y:S01]  /*0160*/  CS2R R4, SRZ ;  /* 0x0000000000047805 */ /* 0x000fe2000001ff00 */
[----:B------:R-:W-:Y:S02]  /*0170*/  UISETP.GE.U32.AND UP1, UPT, UR7, 0x10, UPT ;  /* 0x000000100700788c */ /* 0x000fe4000bf26070 */
[----:B------:R-:W-:-:S04]  /*0180*/  ULOP3.LUT UR10, UR7, 0xf, URZ, 0xc0, !UPT ;  /* 0x0000000f070a7892 */ /* 0x000fc8000f8ec0ff */
[----:B------:R-:W-:Y:S02]  /*0190*/  UISETP.NE.AND UP0, UPT, UR10, URZ, UPT ;  /* 0x000000ff0a00728c */ /* 0x000fe4000bf05270 */
[----:B0-----:R-:W-:Y:S01]  /*01a0*/  UIMAD UR4, UR7, UR4, URZ ;  /* 0x00000004070472a4 */ /* 0x001fe2000f8e02ff */
[----:B------:R-:W-:Y:S11]  /*01b0*/  BRA.U !UP1, `(.L_x_977) ;  /* 0x0000000509507547 */ /* 0x000ff6000b800000 */
[----:B------:R-:W0:Y:S01]  /*01c0*/  LDCU.64 UR8, c[0x0][0x390] ;  /* 0x00007200ff0877ac */ /* 0x000e220008000a00 */
[----:B------:R-:W-:Y:S01]  /*01d0*/  IMAD.U32 R3, RZ, RZ, UR4 ;  /* 0x00000004ff037e24 */ /* 0x000fe2000f8e00ff */
[----:B------:R-:W-:Y:S01]  /*01e0*/  CS2R R4, SRZ ;  /* 0x0000000000047805 */ /* 0x000fe2000001ff00 */
[----:B0-----:R-:W-:Y:S02]  /*01f0*/  UIADD3 UR5, UP1, UPT, UR8, 0x40, URZ ;  /* 0x0000004008057890 */ /* 0x001fe4000ff3e0ff */
[----:B------:R-:W-:Y:S02]  /*0200*/  ULOP3.LUT UR8, UR7, 0x7ffffff0, URZ, 0xc0, !UPT ;  /* 0x7ffffff007087892 */ /* 0x000fe4000f8ec0ff */
[----:B------:R-:W-:Y:S02]  /*0210*/  UIADD3.X UR6, UPT, UPT, URZ, UR9, URZ, UP1, !UPT ;  /* 0x00000009ff067290 */ /* 0x000fe40008ffe4ff */
[----:B------:R-:W-:Y:S01]  /*0220*/  IMAD.U32 R6, RZ, RZ, UR5 ;  /* 0x00000005ff067e24 */ /* 0x000fe2000f8e00ff */
[----:B------:R-:W-:-:S02]  /*0230*/  UIADD3 UR9, UPT, UPT, -UR8, URZ, URZ ;  /* 0x000000ff08097290 */ /* 0x000fc4000fffe1ff */
[----:B------:R-:W-:Y:S01]  /*0240*/  MOV R0, UR8 ;  /* 0x0000000800007c02 */ /* 0x000fe20008000f00 */
[----:B------:R-:W-:-:S09]  /*0250*/  IMAD.U32 R7, RZ, RZ, UR6 ;  /* 0x00000006ff077e24 */ /* 0x000fd2000f8e00ff */
.L_x_978:
[----:B------:R-:W0:Y:S01]  /*0260*/  LDC.64 R8, c[0x0][0x380] ;  /* 0x0000e000ff087b82 */ /* 0x000e220000000a00 */
[----:B------:R-:W2:Y:S04]  /*0270*/  LDG.E.64 R24, desc[UR36][R6.64+-0x40] ;  /* 0xffffc02406187981 */ /* 0x000ea8000c1e1b00 */
[----:B------:R-:W3:Y:S04]  /*0280*/  LDG.E.64 R20, desc[UR36][R6.64+-0x38] ;  /* 0xffffc82406147981 */ /* 0x000ee8000c1e1b00 */
[----:B------:R-:W4:Y:S01]  /*0290*/  LDG.E.64 R14, desc[UR36][R6.64+-0x30] ;  /* 0xffffd024060e7981 */ /* 0x000f22000c1e1b00 */
[----:B------:R-:W-:Y:S01]  /*02a0*/  UMOV UR12, 0x54442d18 ;  /* 0x54442d18000c7882 */ /* 0x000fe20000000000 */
[----:B------:R-:W-:-:S02]  /*02b0*/  UMOV UR13, 0x400921fb ;  /* 0x400921fb000d7882 */ /* 0x000fc40000000000 */
[----:B------:R-:W5:Y:S01]  /*02c0*/  LDG.E.64 R10, desc[UR36][R6.64+-0x28] ;  /* 0xffffd824060a7981 */ /* 0x000f62000c1e1b00 */
[----:B0-----:R-:W-:-:S05]  /*02d0*/  IMAD.WIDE R8, R3, 0x8, R8 ;  /* 0x0000000803087825 */ /* 0x001fca00078e0208 */
[----:B------:R-:W3:Y:S04]  /*02e0*/  LDG.E.64 R22, desc[UR36][R8.64] ;  /* 0x0000002408167981 */ /* 0x000ee8000c1e1b00 */
[----:B------:R-:W4:Y:S04]  /*02f0*/  LDG.E.64 R16, desc[UR36][R8.64+0x8] ;  /* 0x0000082408107981 */ /* 0x000f28000c1e1b00 */
[----:B------:R-:W5:Y:S04]  /*0300*/  LDG.E.64 R12, desc[UR36][R8.64+0x10] ;  /* 0x00001024080c7981 */ /* 0x000f68000c1e1b00 */
[----:B------:R-:W5:Y:S01]  /*0310*/  LDG.E.64 R26, desc[UR36][R8.64+0x78] ;  /* 0x00007824081a7981 */ /* 0x000f62000c1e1b00 */
[----:B--2---:R-:W-:-:S08]  /*0320*/  DMUL R24, R24, UR12 ;  /* 0x0000000c18187c28 */ /* 0x004fd00008000000 */
[----:B---3--:R-:W-:Y:S02]  /*0330*/  DFMA R22, R24, R22, R4 ;  /* 0x000000161816722b */ /* 0x008fe40000000004 */
[----:B------:R-:W-:Y:S01]  /*0340*/  DMUL R4, R20, UR12 ;  /* 0x0000000c14047c28 */ /* 0x000fe20008000000 */
[----:B------:R-:W2:Y:S04]  /*0350*/  LDG.E.64 R24, desc[UR36][R8.64+0x18] ;  /* 0x0000182408187981 */ /* 0x000ea8000c1e1b00 */
[----:B------:R-:W3:Y:S03]  /*0360*/  LDG.E.64 R20, desc[UR36][R6.64+-0x20] ;  /* 0xffffe02406147981 */ /* 0x000ee6000c1e1b00 */
[----:B----4-:R-:W-:Y:S01]  /*0370*/  DFMA R16, R4, R16, R22 ;  /* 0x000000100410722b */ /* 0x010fe20000000016 */
[----:B------:R-:W4:Y:S01]  /*0380*/  LDG.E.64 R22, desc[UR36][R8.64+0x20] ;  /* 0x0000202408167981 */ /* 0x000f22000c1e1b00 */
[----:B------:R-:W-:-:S03]  /*0390*/  DMUL R4, R14, UR12 ;  /* 0x0000000c0e047c28 */ /* 0x000fc60008000000 */
[----:B------:R-:W4:Y:S05]  /*03a0*/  LDG.E.64 R14, desc[UR36][R6.64+-0x18] ;  /* 0xffffe824060e7981 */ /* 0x000f2a000c1e1b00 */
[----:B-----5:R-:W-:Y:S01]  /*03b0*/  DFMA R12, R4, R12, R16 ;  /* 0x0000000c040c722b */ /* 0x020fe20000000010 */
[----:B------:R-:W5:Y:S01]  /*03c0*/  LDG.E.64 R16, desc[UR36][R8.64+0x28] ;  /* 0x0000282408107981 */ /* 0x000f62000c1e1b00 */
[----:B------:R-:W-:-:S03]  /*03d0*/  DMUL R10, R10, UR12 ;  /* 0x0000000c0a0a7c28 */ /* 0x000fc60008000000 */
[----:B------:R-:W5:Y:S05]  /*03e0*/  LDG.E.64 R4, desc[UR36][R6.64+-0x10] ;  /* 0xfffff02406047981 */ /* 0x000f6a000c1e1b00 */
[----:B--2---:R-:W-:Y:S01]  /*03f0*/  DFMA R24, R10, R24, R12 ;  /* 0x000000180a18722b */ /* 0x004fe2000000000c */
[----:B------:R-:W2:Y:S01]  /*0400*/  LDG.E.64 R12, desc[UR36][R8.64+0x30] ;  /* 0x00003024080c7981 */ /* 0x000ea2000c1e1b00 */
[----:B---3--:R-:W-:-:S03]  /*0410*/  DMUL R20, R20, UR12 ;  /* 0x0000000c14147c28 */ /* 0x008fc60008000000 */
[----:B------:R-:W3:Y:S05]  /*0420*/  LDG.E.64 R10, desc[UR36][R6.64+-0x8] ;  /* 0xfffff824060a7981 */ /* 0x000eea000c1e1b00 */
        /* <DEDUP_REMOVED lines=16> */
[----:B-----5:R-:W-:Y:S02]  /*0530*/  DFMA R22, R20, R22, R24 ;  /* 0x000000161416722b */ /* 0x020fe40000000018 */
        /* <DEDUP_REMOVED lines=12> */
[----:B------:R0:W5:Y:S04]  /*0600*/  LDG.E.64 R10, desc[UR36][R6.64+0x38] ;  /* 0x00003824060a7981 */ /* 0x000168000c1e1b00 */
[----:B------:R-:W5:Y:S01]  /*0610*/  LDG.E.64 R12, desc[UR36][R8.64+0x70] ;  /* 0x00007024080c7981 */ /* 0x000f62000c1e1b00 */
[----:B------:R-:W-:Y:S01]  /*0620*/  DMUL R24, R24, UR12 ;  /* 0x0000000c18187c28 */ /* 0x000fe20008000000 */
[----:B------:R-:W-:-:S04]  /*0630*/  UIADD3 UR9, UPT, UPT, UR9, 0x10, URZ ;  /* 0x0000001009097890 */ /* 0x000fc8000fffe0ff */
[----:B------:R-:W-:Y:S01]  /*0640*/  UISETP.NE.AND UP1, UPT, UR9, URZ, UPT ;  /* 0x000000ff0900728c */ /* 0x000fe2000bf25270 */
[----:B0-----:R-:W-:Y:S01]  /*0650*/  IADD3 R6, P0, PT, R6, 0x80, RZ ;  /* 0x0000008006067810 */ /* 0x001fe20007f1e0ff */
[----:B------:R-:W-:-:S04]  /*0660*/  VIADD R3, R3, 0x10 ;  /* 0x0000001003037836 */ /* 0x000fc80000000000 */
[----:B------:R-:W-:Y:S01]  /*0670*/  IMAD.X R7, RZ, RZ, R7, P0 ;  /* 0x000000ffff077224 */ /* 0x000fe200000e0607 */
[----:B--2---:R-:W-:Y:S02]  /*0680*/  DFMA R20, R24, R22, R20 ;  /* 0x000000161814722b */ /* 0x004fe40000000014 */
[----:B---3--:R-:W-:-:S08]  /*0690*/  DMUL R14, R14, UR12 ;  /* 0x0000000c0e0e7c28 */ /* 0x008fd00008000000 */
[----:B----4-:R-:W-:Y:S02]  /*06a0*/  DFMA R14, R14, R16, R20 ;  /* 0x000000100e0e722b */ /* 0x010fe40000000014 */
[----:B------:R-:W-:Y:S02]  /*06b0*/  DMUL R4, R4, UR12 ;  /* 0x0000000c04047c28 */ /* 0x000fe40008000000 */
[----:B-----5:R-:W-:-:S06]  /*06c0*/  DMUL R10, R10, UR12 ;  /* 0x0000000c0a0a7c28 */ /* 0x020fcc0008000000 */
[----:B------:R-:W-:-:S08]  /*06d0*/  DFMA R4, R4, R12, R14 ;  /* 0x0000000c0404722b */ /* 0x000fd0000000000e */
[----:B------:R-:W-:Y:S01]  /*06e0*/  DFMA R4, R10, R26, R4 ;  /* 0x0000001a0a04722b */ /* 0x000fe20000000004 */
[----:B------:R-:W-:Y:S10]  /*06f0*/  BRA.U UP1, `(.L_x_978) ;  /* 0xfffffff901d87547 */ /* 0x000ff4000b83ffff */
.L_x_977:
[----:B------:R-:W-:Y:S05]  /*0700*/  BRA.U !UP0, `(.L_x_976) ;  /* 0x0000001108007547 */ /* 0x000fea000b800000 */
[----:B------:R-:W-:Y:S02]  /*0710*/  UISETP.GE.U32.AND UP0, UPT, UR10, 0x8, UPT ;  /* 0x000000080a00788c */ /* 0x000fe4000bf06070 */
[----:B------:R-:W-:-:S04]  /*0720*/  ULOP3.LUT UR6, UR7, 0x7, URZ, 0xc0, !UPT ;  /* 0x0000000707067892 */ /* 0x000fc8000f8ec0ff */
[----:B------:R-:W-:-:S03]  /*0730*/  UISETP.NE.AND UP1, UPT, UR6, URZ, UPT ;  /* 0x000000ff0600728c */ /* 0x000fc6000bf25270 */
[----:B------:R-:W-:Y:S08]  /*0740*/  BRA.U !UP0, `(.L_x_979) ;  /* 0x0000000108a07547 */ /* 0x000ff0000b800000 */
[----:B------:R-:W0:Y:S01]  /*0750*/  LDC.64 R24, c[0x0][0x390] ;  /* 0x0000e400ff187b82 */ /* 0x000e220000000a00 */
[----:B------:R-:W-:-:S07]  /*0760*/  IADD3 R3, PT, PT, R0, UR4, RZ ;  /* 0x0000000400037c10 */ /* 0x000fce000fffe0ff */
[----:B------:R-:W1:Y:S01]  /*0770*/  LDC.64 R8, c[0x0][0x380] ;  /* 0x0000e000ff087b82 */ /* 0x000e620000000a00 */
[----:B0-----:R-:W-:-:S05]  /*0780*/  IMAD.WIDE.U32 R24, R0, 0x8, R24 ;  /* 0x0000000800187825 */ /* 0x001fca00078e0018 */
[----:B------:R-:W2:Y:S01]  /*0790*/  LDG.E.64 R6, desc[UR36][R24.64] ;  /* 0x0000002418067981 */ /* 0x000ea2000c1e1b00 */
[----:B-1----:R-:W-:-:S03]  /*07a0*/  IMAD.WIDE R8, R3, 0x8, R8 ;  /* 0x0000000803087825 */ /* 0x002fc600078e0208 */
[----:B------:R-:W3:Y:S04]  /*07b0*/  LDG.E.64 R10, desc[UR36][R24.64+0x8] ;  /* 0x00000824180a7981 */ /* 0x000ee8000c1e1b00 */
[----:B------:R-:W4:Y:S04]  /*07c0*/  LDG.E.64 R20, desc[UR36][R8.64] ;  /* 0x0000002408147981 */ /* 0x000f28000c1e1b00 */
[----:B------:R-:W5:Y:S04]  /*07d0*/  LDG.E.64 R12, desc[UR36][R8.64+0x8] ;  /* 0x00000824080c7981 */ /* 0x000f68000c1e1b00 */
[----:B------:R-:W5:Y:S04]  /*07e0*/  LDG.E.64 R14, desc[UR36][R24.64+0x10] ;  /* 0x00001024180e7981 */ /* 0x000f68000c1e1b00 */
[----:B------:R-:W5:Y:S01]  /*07f0*/  LDG.E.64 R16, desc[UR36][R8.64+0x10] ;  /* 0x0000102408107981 */ /* 0x000f62000c1e1b00 */
[----:B------:R-:W-:Y:S01]  /*0800*/  UMOV UR8, 0x54442d18 ;  /* 0x54442d1800087882 */ /* 0x000fe20000000000 */
[----:B------:R-:W-:-:S02]  /*0810*/  UMOV UR9, 0x400921fb ;  /* 0x400921fb00097882 */ /* 0x000fc40000000000 */
[----:B------:R-:W5:Y:S04]  /*0820*/  LDG.E.64 R26, desc[UR36][R8.64+0x30] ;  /* 0x00003024081a7981 */ /* 0x000f68000c1e1b00 */
[----:B------:R-:W5:Y:S01]  /*0830*/  LDG.E.64 R28, desc[UR36][R8.64+0x38] ;  /* 0x00003824081c7981 */ /* 0x000f62000c1e1b00 */
[----:B--2---:R-:W-:-:S03]  /*0840*/  DMUL R22, R6, UR8 ;  /* 0x0000000806167c28 */ /* 0x004fc60008000000 */
[----:B------:R-:W2:Y:S05]  /*0850*/  LDG.E.64 R6, desc[UR36][R24.64+0x18] ;  /* 0x0000182418067981 */ /* 0x000eaa000c1e1b00 */
[----:B----4-:R-:W-:Y:S02]  /*0860*/  DFMA R20, R22, R20, R4 ;  /* 0x000000141614722b */ /* 0x010fe40000000004 */
[----:B---3--:R-:W-:Y:S01]  /*0870*/  DMUL R22, R10, UR8 ;  /* 0x000000080a167c28 */ /* 0x008fe20008000000 */
[----:B------:R-:W3:Y:S04]  /*0880*/  LDG.E.64 R4, desc[UR36][R8.64+0x18] ;  /* 0x0000182408047981 */ /* 0x000ee8000c1e1b00 */
[----:B------:R-:W4:Y:S03]  /*0890*/  LDG.E.64 R10, desc[UR36][R24.64+0x20] ;  /* 0x00002024180a7981 */ /* 0x000f26000c1e1b00 */
[----:B-----5:R-:W-:-:S02]  /*08a0*/  DFMA R20, R22, R12, R20 ;  /* 0x0000000c1614722b */ /* 0x020fc40000000014 */
[----:B------:R-:W-:Y:S01]  /*08b0*/  DMUL R22, R14, UR8 ;  /* 0x000000080e167c28 */ /* 0x000fe20008000000 */
[----:B------:R-:W5:Y:S04]  /*08c0*/  LDG.E.64 R12, desc[UR36][R8.64+0x20] ;  /* 0x00002024080c7981 */ /* 0x000f68000c1e1b00 */
[----:B------:R-:W5:Y:S03]  /*08d0*/  LDG.E.64 R14, desc[UR36][R24.64+0x28] ;  /* 0x00002824180e7981 */ /* 0x000f66000c1e1b00 */
[----:B------:R-:W-:Y:S01]  /*08e0*/  DFMA R16, R22, R16, R20 ;  /* 0x000000101610722b */ /* 0x000fe20000000014 */
[----:B------:R-:W5:Y:S04]  /*08f0*/  LDG.E.64 R20, desc[UR36][R8.64+0x28] ;  /* 0x0000282408147981 */ /* 0x000f68000c1e1b00 */
[----:B------:R-:W5:Y:S04]  /*0900*/  LDG.E.64 R22, desc[UR36][R24.64+0x30] ;  /* 0x0000302418167981 */ /* 0x000f68000c1e1b00 */
[----:B------:R-:W5:Y:S01]  /*0910*/  LDG.E.64 R24, desc[UR36][R24.64+0x38] ;  /* 0x0000382418187981 */ /* 0x000f62000c1e1b00 */
[----:B------:R-:W-:Y:S01]  /*0920*/  VIADD R0, R0, 0x8 ;  /* 0x0000000800007836 */ /* 0x000fe20000000000 */
[----:B--2---:R-:W-:-:S08]  /*0930*/  DMUL R6, R6, UR8 ;  /* 0x0000000806067c28 */ /* 0x004fd00008000000 */
[----:B---3--:R-:W-:Y:S02]  /*0940*/  DFMA R4, R6, R4, R16 ;  /* 0x000000040604722b */ /* 0x008fe40000000010 */
[----:B----4-:R-:W-:-:S08]  /*0950*/  DMUL R10, R10, UR8 ;  /* 0x000000080a0a7c28 */ /* 0x010fd00008000000 */
[----:B-----5:R-:W-:Y:S02]  /*0960*/  DFMA R4, R10, R12, R4 ;  /* 0x0000000c0a04722b */ /* 0x020fe40000000004 */
[----:B------:R-:W-:-:S08]  /*0970*/  DMUL R14, R14, UR8 ;  /* 0x000000080e0e7c28 */ /* 0x000fd00008000000 */
[----:B------:R-:W-:Y:S02]  /*0980*/  DFMA R4, R14, R20, R4 ;  /* 0x000000140e04722b */ /* 0x000fe40000000004 */
[----:B------:R-:W-:-:S08]  /*0990*/  DMUL R22, R22, UR8 ;  /* 0x0000000816167c28 */ /* 0x000fd00008000000 */
[----:B------:R-:W-:Y:S02]  /*09a0*/  DFMA R4, R22, R26, R4 ;  /* 0x0000001a1604722b */ /* 0x000fe40000000004 */
[----:B------:R-:W-:-:S08]  /*09b0*/  DMUL R6, R24, UR8 ;  /* 0x0000000818067c28 */ /* 0x000fd00008000000 */
[----:B------:R-:W-:-:S11]  /*09c0*/  DFMA R4, R6, R28, R4 ;  /* 0x0000001c0604722b */ /* 0x000fd60000000004 */
.L_x_979:
[----:B------:R-:W-:Y:S05]  /*09d0*/  BRA.U !UP1, `(.L_x_976) ;  /* 0x0000000d094c7547 */ /* 0x000fea000b800000 */
[----:B------:R-:W-:Y:S02]  /*09e0*/  UISETP.GE.U32.AND UP0, UPT, UR6, 0x4, UPT ;  /* 0x000000040600788c */ /* 0x000fe4000bf06070 */
[----:B------:R-:W-:-:S04]  /*09f0*/  ULOP3.LUT UR5, UR7, 0x3, URZ, 0xc0, !UPT ;  /* 0x0000000307057892 */ /* 0x000fc8000f8ec0ff */
[----:B------:R-:W-:-:S03]  /*0a00*/  UISETP.NE.AND UP1, UPT, UR5, URZ, UPT ;  /* 0x000000ff0500728c */ /* 0x000fc6000bf25270 */
[----:B------:R-:W-:Y:S08]  /*0a10*/  BRA.U !UP0, `(.L_x_980) ;  /* 0x0000000108607547 */ /* 0x000ff0000b800000 */
[----:B------:R-:W0:Y:S01]  /*0a20*/  LDC.64 R6, c[0x0][0x390] ;  /* 0x0000e400ff067b82 */ /* 0x000e220000000a00 */
[----:B------:R-:W-:-:S07]  /*0a30*/  VIADD R27, R0, UR4 ;  /* 0x00000004001b7c36 */ /* 0x000fce0008000000 */
[----:B------:R-:W1:Y:S01]  /*0a40*/  LDC.64 R8, c[0x0][0x380] ;  /* 0x0000e000ff087b82 */ /* 0x000e620000000a00 */
[----:B0-----:R-:W-:-:S05]  /*0a50*/  IMAD.WIDE.U32 R24, R0, 0x8, R6 ;  /* 0x0000000800187825 */ /* 0x001fca00078e0006 */
[----:B------:R-:W2:Y:S01]  /*0a60*/  LDG.E.64 R14, desc[UR36][R24.64] ;  /* 0x00000024180e7981 */ /* 0x000ea2000c1e1b00 */
[----:B-1----:R-:W-:-:S03]  /*0a70*/  IMAD.WIDE R26, R27, 0x8, R8 ;  /* 0x000000081b1a7825 */ /* 0x002fc600078e0208 */
[----:B------:R-:W3:Y:S04]  /*0a80*/  LDG.E.64 R6, desc[UR36][R24.64+0x10] ;  /* 0x0000102418067981 */ /* 0x000ee8000c1e1b00 */
[----:B------:R-:W4:Y:S04]  /*0a90*/  LDG.E.64 R12, desc[UR36][R26.64] ;  /* 0x000000241a0c7981 */ /* 0x000f28000c1e1b00 */
[----:B------:R-:W5:Y:S04]  /*0aa0*/  LDG.E.64 R8, desc[UR36][R24.64+0x8] ;  /* 0x0000082418087981 */ /* 0x000f68000c1e1b00 */
[----:B------:R-:W3:Y:S04]  /*0ab0*/  LDG.E.64 R10, desc[UR36][R26.64+0x8] ;  /* 0x000008241a0a7981 */ /* 0x000ee8000c1e1b00 */
[----:B------:R-:W3:Y:S04]  /*0ac0*/  LDG.E.64 R16, desc[UR36][R24.64+0x18] ;  /* 0x0000182418107981 */ /* 0x000ee8000c1e1b00 */
[----:B------:R-:W3:Y:S04]  /*0ad0*/  LDG.E.64 R20, desc[UR36][R26.64+0x10] ;  /* 0x000010241a147981 */ /* 0x000ee8000c1e1b00 */
[----:B------:R-:W3:Y:S01]  /*0ae0*/  LDG.E.64 R22, desc[UR36][R26.64+0x18] ;  /* 0x000018241a167981 */ /* 0x000ee2000c1e1b00 */
[----:B------:R-:W-:Y:S01]  /*0af0*/  UMOV UR6, 0x54442d18 ;  /* 0x54442d1800067882 */ /* 0x000fe20000000000 */
[----:B------:R-:W-:Y:S01]  /*0b00*/  UMOV UR7, 0x400921fb ;  /* 0x400921fb00077882 */ /* 0x000fe20000000000 */
[----:B------:R-:W-:Y:S01]  /*0b10*/  VIADD R0, R0, 0x4 ;  /* 0x0000000400007836 */ /* 0x000fe20000000000 */
[----:B--2---:R-:W-:-:S08]  /*0b20*/  DMUL R14, R14, UR6 ;  /* 0x000000060e0e7c28 */ /* 0x004fd00008000000 */
[----:B----4-:R-:W-:Y:S02]  /*0b30*/  DFMA R12, R14, R12, R4 ;  /* 0x0000000c0e0c722b */ /* 0x010fe40000000004 */
[----:B-----5:R-:W-:Y:S02]  /*0b40*/  DMUL R8, R8, UR6 ;  /* 0x0000000608087c28 */ /* 0x020fe40008000000 */
[----:B---3--:R-:W-:-:S06]  /*0b50*/  DMUL R6, R6, UR6 ;  /* 0x0000000606067c28 */ /* 0x008fcc0008000000 */
[----:B------:R-:W-:Y:S02]  /*0b60*/  DFMA R8, R8, R10, R12 ;  /* 0x0000000a0808722b */ /* 0x000fe4000000000c */
[----:B------:R-:W-:-:S06]  /*0b70*/  DMUL R16, R16, UR6 ;  /* 0x0000000610107c28 */ /* 0x000fcc0008000000 */
[----:B------:R-:W-:-:S08]  /*0b80*/  DFMA R6, R6, R20, R8 ;  /* 0x000000140606722b */ /* 0x000fd00000000008 */
[----:B------:R-:W-:-:S11]  /*0b90*/  DFMA R4, R16, R22, R6 ;  /* 0x000000161004722b */ /* 0x000fd60000000006 */
.L_x_980:
[----:B------:R-:W-:Y:S05]  /*0ba0*/  BRA.U !UP1, `(.L_x_976) ;  /* 0x0000000909d87547 */ /* 0x000fea000b800000 */
[----:B------:R-:W0:Y:S01]  /*0bb0*/  LDC.64 R8, c[0x0][0x390] ;  /* 0x0000e400ff087b82 */ /* 0x000e220000000a00 */
[----:B------:R-:W-:Y:S01]  /*0bc0*/  VIADD R3, R0, UR4 ;  /* 0x0000000400037c36 */ /* 0x000fe20008000000 */
[----:B------:R-:W-:-:S06]  /*0bd0*/  UIADD3 UR5, UPT, UPT, -UR5, URZ, URZ ;  /* 0x000000ff05057290 */ /* 0x000fcc000fffe1ff */
[----:B------:R-:W1:Y:S01]  /*0be0*/  LDC.64 R6, c[0x0][0x380] ;  /* 0x0000e000ff067b82 */ /* 0x000e620000000a00 */
[----:B0-----:R-:W-:-:S04]  /*0bf0*/  IMAD.WIDE.U32 R8, R0, 0x8, R8 ;  /* 0x0000000800087825 */ /* 0x001fc800078e0008 */
[----:B------:R-:W-:Y:S01]  /*0c00*/  IMAD.MOV.U32 R12, RZ, RZ, R8 ;  /* 0x000000ffff0c7224 */ /* 0x000fe200078e0008 */
[----:B------:R-:W-:-:S07]  /*0c10*/  MOV R13, R9 ;  /* 0x00000009000d7202 */ /* 0x000fce0000000f00 */
.L_x_981:
[----:B------:R0:W2:Y:S01]  /*0c20*/  LDG.E.64 R10, desc[UR36][R12.64] ;  /* 0x000000240c0a7981 */ /* 0x0000a2000c1e1b00 */
[----:B-1----:R-:W-:-:S06]  /*0c30*/  IMAD.WIDE R8, R3, 0x8, R6 ;  /* 0x0000000803087825 */ /* 0x002fcc00078e0206 */
[----:B------:R-:W3:Y:S01]  /*0c40*/  LDG.E.64 R8, desc[UR36][R8.64] ;  /* 0x0000002408087981 */ /* 0x000ee2000c1e1b00 */
[----:B------:R-:W-:Y:S01]  /*0c50*/  UIADD3 UR5, UPT, UPT, UR5, 0x1, URZ ;  /* 0x0000000105057890 */ /* 0x000fe2000fffe0ff */
[----:B------:R-:W-:Y:S01]  /*0c60*/  VIADD R3, R3, 0x1 ;  /* 0x0000000103037836 */ /* 0x000fe20000000000 */
[----:B------:R-:W-:Y:S01]  /*0c70*/  UMOV UR6, 0x54442d18 ;  /* 0x54442d1800067882 */ /* 0x000fe20000000000 */
[----:B------:R-:W-:Y:S01]  /*0c80*/  UMOV UR7, 0x400921fb ;  /* 0x400921fb00077882 */ /* 0x000fe20000000000 */
[----:B------:R-:W-:Y:S01]  /*0c90*/  UISETP.NE.AND UP0, UPT, UR5, URZ, UPT ;  /* 0x000000ff0500728c */ /* 0x000fe2000bf05270 */
[----:B0-----:R-:W-:-:S05]  /*0ca0*/  IADD3 R12, P0, PT, R12, 0x8, RZ ;  /* 0x000000080c0c7810 */ /* 0x001fca0007f1e0ff */
[----:B------:R-:W-:Y:S01]  /*0cb0*/  IMAD.X R13, RZ, RZ, R13, P0 ;  /* 0x000000ffff0d7224 */ /* 0x000fe200000e060d */
[----:B--2---:R-:W-:-:S08]  /*0cc0*/  DMUL R10, R10, UR6 ;  /* 0x000000060a0a7c28 */ /* 0x004fd00008000000 */
[----:B---3--:R-:W-:Y:S01]  /*0cd0*/  DFMA R4, R10, R8, R4 ;  /* 0x000000080a04722b */ /* 0x008fe20000000004 */
[----:B------:R-:W-:Y:S10]  /*0ce0*/  BRA.U UP0, `(.L_x_981) ;  /* 0xfffffffd00cc7547 */ /* 0x000ff4000b83ffff */
[----:B------:R-:W-:Y:S05]  /*0cf0*/  BRA `(.L_x_976) ;  /* 0x0000000800847947 */ /* 0x000fea0003800000 */
.L_x_975:
[----:B------:R-:W-:-:S09]  /*0d00*/  UISETP.GE.AND UP0, UPT, UR7, 0x1, UPT ;  /* 0x000000010700788c */ /* 0x000fd2000bf06270 */
[----:B------:R-:W-:Y:S05]  /*0d10*/  BRA.U !UP0, `(.L_x_976) ;  /* 0x00000009087c7547 */ /* 0x000fea000b800000 */
[----:B------:R-:W-:Y:S01]  /*0d20*/  UISETP.GE.U32.AND UP1, UPT, UR7, 0x10, UPT ;  /* 0x000000100700788c */ /* 0x000fe2000bf26070 */
[----:B------:R-:W-:Y:S01]  /*0d30*/  IMAD.MOV.U32 R0, RZ, RZ, RZ ;  /* 0x000000ffff007224 */ /* 0x000fe200078e00ff */
[----:B------:R-:W-:Y:S01]  /*0d40*/  ULOP3.LUT UR10, UR7, 0xf, URZ, 0xc0, !UPT ;  /* 0x0000000f070a7892 */ /* 0x000fe2000f8ec0ff */
[----:B------:R-:W-:-:S03]  /*0d50*/  CS2R R4, SRZ ;  /* 0x0000000000047805 */ /* 0x000fc6000001ff00 */
[----:B------:R-:W-:-:S03]  /*0d60*/  UISETP.NE.AND UP0, UPT, UR10, URZ, UPT ;  /* 0x000000ff0a00728c */ /* 0x000fc6000bf05270 */
[----:B------:R-:W-:Y:S08]  /*0d70*/  BRA.U !UP1, `(.L_x_982) ;  /* 0x0000000509247547 */ /* 0x000ff0000b800000 */
[----:B------:R-:W0:Y:S01]  /*0d80*/  LDCU.64 UR8, c[0x0][0x390] ;  /* 0x00007200ff0877ac */ /* 0x000e220008000a00 */
[----:B------:R-:W-:Y:S01]  /*0d90*/  CS2R R4, SRZ ;  /* 0x0000000000047805 */ /* 0x000fe2000001ff00 */
[----:B------:R-:W1:Y:S01]  /*0da0*/  LDCU.64 UR4, c[0x0][0x388] ;  /* 0x00007100ff0477ac */ /* 0x000e620008000a00 */
[----:B------:R-:W-:-:S04]  /*0db0*/  ULOP3.LUT UR11, UR7, 0x7ffffff0, URZ, 0xc0, !UPT ;  /* 0x7ffffff0070b7892 */ /* 0x000fc8000f8ec0ff */
[----:B------:R-:W-:Y:S02]  /*0dc0*/  UIADD3 UR6, UPT, UPT, -UR11, URZ, URZ ;  /* 0x000000ff0b067290 */ /* 0x000fe4000fffe1ff */
[----:B------:R-:W-:Y:S01]  /*0dd0*/  MOV R0, UR11 ;  /* 0x0000000b00007c02 */ /* 0x000fe20008000f00 */
[----:B0-----:R-:W-:Y:S02]  /*0de0*/  UIADD3 UR8, UP2, UPT, UR8, 0x40, URZ ;  /* 0x0000004008087890 */ /* 0x001fe4000ff5e0ff */
[----:B-1----:R-:W-:Y:S02]  /*0df0*/  UIADD3 UR4, UP1, UPT, UR4, 0x40, URZ ;  /* 0x0000004004047890 */ /* 0x002fe4000ff3e0ff */
[----:B------:R-:W-:Y:S02]  /*0e00*/  UIADD3.X UR9, UPT, UPT, URZ, UR9, URZ, UP2, !UPT ;  /* 0x00000009ff097290 */ /* 0x000fe400097fe4ff */
[----:B------:R-:W-:Y:S01]  /*0e10*/  IMAD.U32 R11, RZ, RZ, UR8 ;  /* 0x00000008ff0b7e24 */ /* 0x000fe2000f8e00ff */
[----:B------:R-:W-:Y:S01]  /*0e20*/  UIADD3.X UR5, UPT, UPT, URZ, UR5, URZ, UP1, !UPT ;  /* 0x00000005ff057290 */ /* 0x000fe20008ffe4ff */
[----:B------:R-:W-:-:S02]  /*0e30*/  IMAD.U32 R3, RZ, RZ, UR4 ;  /* 0x00000004ff037e24 */ /* 0x000fc4000f8e00ff */
[----:B------:R-:W-:-:S03]  /*0e40*/  IMAD.U32 R12, RZ, RZ, UR9 ;  /* 0x00000009ff0c7e24 */ /* 0x000fc6000f8e00ff */
[----:B------:R-:W-:-:S07]  /*0e50*/  IMAD.U32 R10, RZ, RZ, UR5 ;  /* 0x00000005ff0a7e24 */ /* 0x000fce000f8e00ff */
.L_x_983:
[----:B------:R-:W-:Y:S01]  /*0e60*/  MOV R6, R11 ;  /* 0x0000000b00067202 */ /* 0x000fe20000000f00 */
[----:B------:R-:W-:Y:S02]  /*0e70*/  IMAD.MOV.U32 R7, RZ, RZ, R12 ;  /* 0x000000ffff077224 */ /* 0x000fe400078e000c */
[----:B------:R-:W-:Y:S02]  /*0e80*/  IMAD.MOV.U32 R8, RZ, RZ, R3 ;  /* 0x000000ffff087224 */ /* 0x000fe400078e0003 */
[----:B------:R-:W-:Y:S01]  /*0e90*/  IMAD.MOV.U32 R9, RZ, RZ, R10 ;  /* 0x000000ffff097224 */ /* 0x000fe200078e000a */
[----:B------:R-:W2:Y:S04]  /*0ea0*/  LDG.E.64 R14, desc[UR36][R6.64+-0x40] ;  /* 0xffffc024060e7981 */ /* 0x000ea8000c1e1b00 */
[----:B------:R-:W2:Y:S04]  /*0eb0*/  LDG.E.64 R24, desc[UR36][R8.64+-0x40] ;  /* 0xffffc02408187981 */ /* 0x000ea8000c1e1b00 */
[----:B------:R-:W3:Y:S04]  /*0ec0*/  LDG.E.64 R12, desc[UR36][R6.64+-0x38] ;  /* 0xffffc824060c7981 */ /* 0x000ee8000c1e1b00 */
[----:B------:R-:W3:Y:S04]  /*0ed0*/  LDG.E.64 R26, desc[UR36][R8.64+-0x38] ;  /* 0xffffc824081a7981 */ /* 0x000ee8000c1e1b00 */
[----:B------:R-:W4:Y:S04]  /*0ee0*/  LDG.E.64 R10, desc[UR36][R6.64+-0x30] ;  /* 0xffffd024060a7981 */ /* 0x000f28000c1e1b00 */
[----:B------:R-:W4:Y:S04]  /*0ef0*/  LDG.E.64 R22, desc[UR36][R8.64+-0x30] ;  /* 0xffffd02408167981 */ /* 0x000f28000c1e1b00 */
[----:B------:R-:W5:Y:S04]  /*0f00*/  LDG.E.64 R20, desc[UR36][R6.64+-0x28] ;  /* 0xffffd82406147981 */ /* 0x000f68000c1e1b00 */
[----:B------:R-:W5:Y:S01]  /*0f10*/  LDG.E.64 R16, desc[UR36][R8.64+-0x28] ;  /* 0xffffd82408107981 */ /* 0x000f62000c1e1b00 */
[----:B--2---:R-:W-:-:S03]  /*0f20*/  DFMA R24, R14, R24, R4 ;  /* 0x000000180e18722b */ /* 0x004fc60000000004 */
[----:B------:R-:W2:Y:S04]  /*0f30*/  LDG.E.64 R4, desc[UR36][R6.64+-0x20] ;  /* 0xffffe02406047981 */ /* 0x000ea8000c1e1b00 */
[----:B------:R-:W2:Y:S01]  /*0f40*/  LDG.E.64 R14, desc[UR36][R8.64+-0x20] ;  /* 0xffffe024080e7981 */ /* 0x000ea2000c1e1b00 */
[----:B---3--:R-:W-:-:S03]  /*0f50*/  DFMA R26, R12, R26, R24 ;  /* 0x0000001a0c1a722b */ /* 0x008fc60000000018 */
[----:B------:R-:W3:Y:S04]  /*0f60*/  LDG.E.64 R12, desc[UR36][R6.64+-0x18] ;  /* 0xffffe824060c7981 */ /* 0x000ee8000c1e1b00 */
[----:B------:R-:W3:Y:S01]  /*0f70*/  LDG.E.64 R24, desc[UR36][R8.64+-0x18] ;  /* 0xffffe82408187981 */ /* 0x000ee2000c1e1b00 */
[----:B----4-:R-:W-:-:S03]  /*0f80*/  DFMA R22, R10, R22, R26 ;  /* 0x000000160a16722b */ /* 0x010fc6000000001a */
[----:B------:R-:W4:Y:S04]  /*0f90*/  LDG.E.64 R10, desc[UR36][R6.64+-0x10] ;  /* 0xfffff024060a7981 */ /* 0x000f28000c1e1b00 */
[----:B------:R-:W4:Y:S01]  /*0fa0*/  LDG.E.64 R26, desc[UR36][R8.64+-0x10] ;  /* 0xfffff024081a7981 */ /* 0x000f22000c1e1b00 */
[----:B-----5:R-:W-:-:S03]  /*0fb0*/  DFMA R16, R20, R16, R22 ;  /* 0x000000101410722b */ /* 0x020fc60000000016 */
        /* <DEDUP_REMOVED lines=26> */
[----:B------:R-:W-:Y:S01]  /*1160*/  UIADD3 UR6, UPT, UPT, UR6, 0x10, URZ ;  /* 0x0000001006067890 */ /* 0x000fe2000fffe0ff */
[----:B------:R-:W-:-:S03]  /*1170*/  IADD3 R3, P1, PT, R8, 0x80, RZ ;  /* 0x0000008008037810 */ /* 0x000fc60007f3e0ff */
[----:B------:R-:W-:Y:S01]  /*1180*/  UISETP.NE.AND UP1, UPT, UR6, URZ, UPT ;  /* 0x000000ff0600728c */ /* 0x000fe2000bf25270 */
[----:B--2---:R-:W-:-:S08]  /*1190*/  DFMA R4, R20, R4, R26 ;  /* 0x000000041404722b */ /* 0x004fd0000000001a */
[----:B---3--:R-:W-:-:S08]  /*11a0*/  DFMA R4, R14, R16, R4 ;  /* 0x000000100e04722b */ /* 0x008fd00000000004 */
[----:B----4-:R-:W-:Y:S01]  /*11b0*/  DFMA R4, R10, R12, R4 ;  /* 0x0000000c0a04722b */ /* 0x010fe20000000004 */
[----:B------:R-:W-:Y:S02]  /*11c0*/  IADD3 R11, P0, PT, R6, 0x80, RZ ;  /* 0x00000080060b7810 */ /* 0x000fe40007f1e0ff */
[----:B------:R-:W-:-:S03]  /*11d0*/  IADD3.X R10, PT, PT, RZ, R9, RZ, P1, !PT ;  /* 0x00000009ff0a7210 */ /* 0x000fc60000ffe4ff */
[----:B------:R-:W-:Y:S02]  /*11e0*/  IMAD.X R12, RZ, RZ, R7, P0 ;  /* 0x000000ffff0c7224 */ /* 0x000fe400000e0607 */
[----:B-----5:R-:W-:Y:S01]  /*11f0*/  DFMA R4, R22, R24, R4 ;  /* 0x000000181604722b */ /* 0x020fe20000000004 */
[----:B------:R-:W-:Y:S10]  /*1200*/  BRA.U UP1, `(.L_x_983) ;  /* 0xfffffffd01147547 */ /* 0x000ff4000b83ffff */
.L_x_982:
[----:B------:R-:W-:Y:S05]  /*1210*/  BRA.U !UP0, `(.L_x_976) ;  /* 0x00000005083c7547 */ /* 0x000fea000b800000 */
[----:B------:R-:W-:Y:S02]  /*1220*/  UISETP.GE.U32.AND UP0, UPT, UR10, 0x8, UPT ;  /* 0x000000080a00788c */ /* 0x000fe4000bf06070 */
[----:B------:R-:W-:-:S04]  /*1230*/  ULOP3.LUT UR5, UR7, 0x7, URZ, 0xc0, !UPT ;  /* 0x0000000707057892 */ /* 0x000fc8000f8ec0ff */
[----:B------:R-:W-:-:S03]  /*1240*/  UISETP.NE.AND UP1, UPT, UR5, URZ, UPT ;  /* 0x000000ff0500728c */ /* 0x000fc6000bf25270 */
[----:B------:R-:W-:Y:S08]  /*1250*/  BRA.U !UP0, `(.L_x_984) ;  /* 0x0000000108747547 */ /* 0x000ff0000b800000 */
[----:B------:R-:W0:Y:S08]  /*1260*/  LDC.64 R12, c[0x0][0x390] ;  /* 0x0000e400ff0c7b82 */ /* 0x000e300000000a00 */
[----:B------:R-:W1:Y:S01]  /*1270*/  LDC.64 R6, c[0x0][0x388] ;  /* 0x0000e200ff067b82 */ /* 0x000e620000000a00 */
[----:B0-----:R-:W-:-:S05]  /*1280*/  IMAD.WIDE.U32 R12, R0, 0x8, R12 ;  /* 0x00000008000c7825 */ /* 0x001fca00078e000c */
[----:B------:R-:W2:Y:S01]  /*1290*/  LDG.E.64 R14, desc[UR36][R12.64] ;  /* 0x000000240c0e7981 */ /* 0x000ea2000c1e1b00 */
[----:B-1----:R-:W-:-:S03]  /*12a0*/  IMAD.WIDE.U32 R6, R0, 0x8, R6 ;  /* 0x0000000800067825 */ /* 0x002fc600078e0006 */
[----:B------:R-:W3:Y:S04]  /*12b0*/  LDG.E.64 R16, desc[UR36][R12.64+0x8] ;  /* 0x000008240c107981 */ /* 0x000ee8000c1e1b00 */
[----:B------:R-:W2:Y:S04]  /*12c0*/  LDG.E.64 R20, desc[UR36][R6.64] ;  /* 0x0000002406147981 */ /* 0x000ea8000c1e1b00 */
[----:B------:R-:W3:Y:S04]  /*12d0*/  LDG.E.64 R26, desc[UR36][R6.64+0x8] ;  /* 0x00000824061a7981 */ /* 0x000ee8000c1e1b00 */
[----:B------:R-:W4:Y:S04]  /*12e0*/  LDG.E.64 R24, desc[UR36][R12.64+0x10] ;  /* 0x000010240c187981 */ /* 0x000f28000c1e1b00 */
[----:B------:R-:W4:Y:S04]  /*12f0*/  LDG.E.64 R22, desc[UR36][R6.64+0x10] ;  /* 0x0000102406167981 */ /* 0x000f28000c1e1b00 */
[----:B------:R-:W5:Y:S04]  /*1300*/  LDG.E.64 R8, desc[UR36][R12.64+0x18] ;  /* 0x000018240c087981 */ /* 0x000f68000c1e1b00 */
        /* <DEDUP_REMOVED lines=10> */
[----:B------:R-:W4:Y:S04]  /*13b0*/  LDG.E.64 R26, desc[UR36][R6.64+0x30] ;  /* 0x00003024061a7981 */ /* 0x000f28000c1e1b00 */
[----:B------:R-:W4:Y:S01]  /*13c0*/  LDG.E.64 R6, desc[UR36][R6.64+0x38] ;  /* 0x0000382406067981 */ /* 0x000f22000c1e1b00 */
[----:B-----5:R-:W-:Y:S01]  /*13d0*/  DFMA R8, R8, R10, R22 ;  /* 0x0000000a0808722b */ /* 0x020fe20000000016 */
[----:B------:R-:W-:-:S07]  /*13e0*/  VIADD R0, R0, 0x8 ;  /* 0x0000000800007836 */ /* 0x000fce0000000000 */
[----:B--2---:R-:W-:-:S08]  /*13f0*/  DFMA R4, R4, R14, R8 ;  /* 0x0000000e0404722b */ /* 0x004fd00000000008 */
[----:B---3--:R-:W-:-:S08]  /*1400*/  DFMA R4, R16, R20, R4 ;  /* 0x000000141004722b */ /* 0x008fd00000000004 */
[----:B----4-:R-:W-:-:S08]  /*1410*/  DFMA R4, R24, R26, R4 ;  /* 0x0000001a1804722b */ /* 0x010fd00000000004 */
[----:B------:R-:W-:-:S11]  /*1420*/  DFMA R4, R28, R6, R4 ;  /* 0x000000061c04722b */ /* 0x000fd60000000004 */
.L_x_984:
        /* <DEDUP_REMOVED lines=16> */
[----:B------:R-:W5:Y:S01]  /*1530*/  LDG.E.64 R22, desc[UR36][R26.64+0x18] ;  /* 0x000018241a167981 */ /* 0x000f62000c1e1b00 */
[----:B------:R-:W-:Y:S01]  /*1540*/  VIADD R0, R0, 0x4 ;  /* 0x0000000400007836 */ /* 0x000fe20000000000 */
[----:B--2---:R-:W-:-:S08]  /*1550*/  DFMA R6, R6, R8, R4 ;  /* 0x000000080606722b */ /* 0x004fd00000000004 */
[----:B---3--:R-:W-:-:S08]  /*1560*/  DFMA R6, R10, R12, R6 ;  /* 0x0000000c0a06722b */ /* 0x008fd00000000006 */
[----:B----4-:R-:W-:-:S08]  /*1570*/  DFMA R6, R14, R16, R6 ;  /* 0x000000100e06722b */ /* 0x010fd00000000006 */
[----:B-----5:R-:W-:-:S11]  /*1580*/  DFMA R4, R20, R22, R6 ;  /* 0x000000161404722b */ /* 0x020fd60000000006 */
.L_x_985:
[----:B------:R-:W-:Y:S05]  /*1590*/  BRA.U !UP1, `(.L_x_976) ;  /* 0x00000001095c7547 */ /* 0x000fea000b800000 */
[----:B------:R-:W0:Y:S01]  /*15a0*/  LDC.64 R8, c[0x0][0x390] ;  /* 0x0000e400ff087b82 */ /* 0x000e220000000a00 */
[----:B------:R-:W-:-:S07]  /*15b0*/  UIADD3 UR4, UPT, UPT, -UR4, URZ, URZ ;  /* 0x000000ff04047290 */ /* 0x000fce000fffe1ff */
[----:B------:R-:W1:Y:S01]  /*15c0*/  LDC.64 R6, c[0x0][0x388] ;  /* 0x0000e200ff067b82 */ /* 0x000e620000000a00 */
[----:B0-----:R-:W-:-:S04]  /*15d0*/  IMAD.WIDE.U32 R8, R0, 0x8, R8 ;  /* 0x0000000800087825 */ /* 0x001fc800078e0008 */
[----:B------:R-:W-:Y:S02]  /*15e0*/  IMAD.MOV.U32 R3, RZ, RZ, R9 ;  /* 0x000000ffff037224 */ /* 0x000fe400078e0009 */
[----:B-1----:R-:W-:Y:S01]  /*15f0*/  IMAD.WIDE.U32 R6, R0, 0x8, R6 ;  /* 0x0000000800067825 */ /* 0x002fe200078e0006 */
[----:B------:R-:W-:-:S03]  /*1600*/  MOV R0, R8 ;  /* 0x0000000800007202 */ /* 0x000fc60000000f00 */
[----:B------:R-:W-:Y:S02]  /*1610*/  IMAD.MOV.U32 R10, RZ, RZ, R6 ;  /* 0x000000ffff0a7224 */ /* 0x000fe400078e0006 */
[----:B------:R-:W-:-:S07]  /*1620*/  IMAD.MOV.U32 R11, RZ, RZ, R7 ;  /* 0x000000ffff0b7224 */ /* 0x000fce00078e0007 */
.L_x_986:
[----:B------:R-:W-:Y:S01]  /*1630*/  IMAD.MOV.U32 R6, RZ, RZ, R0 ;  /* 0x000000ffff067224 */ /* 0x000fe200078e0000 */
[----:B------:R-:W-:Y:S01]  /*1640*/  MOV R9, R11 ;  /* 0x0000000b00097202 */ /* 0x000fe20000000f00 */
[----:B------:R-:W-:Y:S02]  /*1650*/  IMAD.MOV.U32 R7, RZ, RZ, R3 ;  /* 0x000000ffff077224 */ /* 0x000fe400078e0003 */
[----:B------:R-:W-:-:S04]  /*1660*/  IMAD.MOV.U32 R8, RZ, RZ, R10 ;  /* 0x000000ffff087224 */ /* 0x000fc800078e000a */
[----:B------:R-:W2:Y:S04]  /*1670*/  LDG.E.64 R6, desc[UR36][R6.64] ;  /* 0x0000002406067981 */ /* 0x000ea8000c1e1b00 */
[----:B------:R-:W2:Y:S01]  /*1680*/  LDG.E.64 R8, desc[UR36][R8.64] ;  /* 0x0000002408087981 */ /* 0x000ea2000c1e1b00 */
[----:B------:R-:W-:Y:S01]  /*1690*/  UIADD3 UR4, UPT, UPT, UR4, 0x1, URZ ;  /* 0x0000000104047890 */ /* 0x000fe2000fffe0ff */
[----:B------:R-:W-:Y:S02]  /*16a0*/  IADD3 R10, P0, PT, R10, 0x8, RZ ;  /* 0x000000080a0a7810 */ /* 0x000fe40007f1e0ff */
[----:B------:R-:W-:Y:S01]  /*16b0*/  IADD3 R0, P1, PT, R0, 0x8, RZ ;  /* 0x0000000800007810 */ /* 0x000fe20007f3e0ff */
[----:B------:R-:W-:Y:S02]  /*16c0*/  UISETP.NE.AND UP0, UPT, UR4, URZ, UPT ;  /* 0x000000ff0400728c */ /* 0x000fe4000bf05270 */
[----:B------:R-:W-:-:S02]  /*16d0*/  IMAD.X R11, RZ, RZ, R11, P0 ;  /* 0x000000ffff0b7224 */ /* 0x000fc400000e060b */
[----:B------:R-:W-:Y:S01]  /*16e0*/  IMAD.X R3, RZ, RZ, R3, P1 ;  /* 0x000000ffff037224 */ /* 0x000fe200008e0603 */
[----:B--2---:R-:W-:-:S04]  /*16f0*/  DFMA R4, R6, R8, R4 ;  /* 0x000000080604722b */ /* 0x004fc80000000004 */
[----:B------:R-:W-:Y:S07]  /*1700*/  BRA.U UP0, `(.L_x_986) ;  /* 0xfffffffd00c87547 */ /* 0x000fee000b83ffff */
.L_x_976:
[----:B------:R-:W-:-:S07]  /*1710*/  MOV R0, 0x1730 ;  /* 0x0000173000007802 */ /* 0x000fce0000000f00 */
[----:B------:R-:W-:Y:S05]  /*1720*/  CALL.REL.NOINC `($_Z15corr_inc_energyPdS_S_iidi$__internal_accurate_pow) ;  /* 0x0000000800d87944 */ /* 0x000fea0003c00000 */
        /* <DEDUP_REMOVED lines=9> */
[----:B------:R-:W-:-:S04]  /*17c0*/  LOP3.LUT R6, R7, 0x7ff00000, RZ, 0xc0, !PT ;  /* 0x7ff0000007067812 */ /* 0x000fc800078ec0ff */
[----:B------:R-:W-:Y:S01]  /*17d0*/  DFMA R10, R8, R10, R8 ;  /* 0x0000000a080a722b */ /* 0x000fe20000000008 */
[----:B------:R-:W-:Y:S02]  /*17e0*/  MOV R7, R14 ;  /* 0x0000000e00077202 */ /* 0x000fe40000000f00 */
        /* <DEDUP_REMOVED lines=10> */
.L_x_987:
        /* <DEDUP_REMOVED lines=16> */
[----:B------:R-:W-:Y:S05]  /*1990*/  CALL.REL.NOINC `($__internal_29_$__cuda_sm20_div_rn_f64_full) ;  /* 0x0000000000c87944 */ /* 0x000fea0003c00000 */
.L_x_988:
[----:B------:R-:W-:Y:S01]  /*19a0*/  ISETP.NE.AND P0, PT, R19, RZ, PT ;  /* 0x000000ff1300720c */ /* 0x000fe20003f05270 */
[----:B------:R-:W-:-:S12]  /*19b0*/  BSSY.RECONVERGENT B6, `(.L_x_989) ;  /* 0x000001e000067945 */ /* 0x000fd80003800200 */
[----:B------:R-:W-:Y:S05]  /*19c0*/  @P0 BRA `(.L_x_990) ;  /* 0x0000000000700947 */ /* 0x000fea0003800000 */
[----:B------:R-:W-:-:S14]  /*19d0*/  DSETP.GT.AND P0, PT, R16, 1, PT ;  /* 0x3ff000001000742a */ /* 0x000fdc0003f04000 */
[----:B------:R-:W-:Y:S05]  /*19e0*/  @!P0 BRA `(.L_x_991) ;  /* 0x0000000000308947 */ /* 0x000fea0003800000 */
[----:B------:R-:W-:Y:S01]  /*19f0*/  DADD R8, R16, -1 ;  /* 0xbff0000010087429 */ /* 0x000fe20000000000 */
[----:B------:R-:W-:Y:S01]  /*1a00*/  MOV R0, 0x20 ;  /* 0x0000002000007802 */ /* 0x000fe20000000f00 */
[----:B------:R-:W0:Y:S01]  /*1a10*/  LDCU.64 UR4, c[0x4][URZ] ;  /* 0x01000000ff0477ac */ /* 0x000e220008000a00 */
[----:B------:R-:W-:Y:S02]  /*1a20*/  IMAD.MOV.U32 R6, RZ, RZ, R2 ;  /* 0x000000ffff067224 */ /* 0x000fe400078e0002 */
[----:B------:R1:W2:Y:S01]  /*1a30*/  LDC.64 R10, c[0x4][R0] ;  /* 0x01000000000a7b82 */ /* 0x0002a20000000a00 */
[----:B------:R-:W-:Y:S02]  /*1a40*/  IMAD.MOV.U32 R7, RZ, RZ, R18 ;  /* 0x000000ffff077224 */ /* 0x000fe400078e0012 */
[----:B------:R-:W-:-:S07]  /*1a50*/  DMUL R8, R8, 100 ;  /* 0x4059000008087828 */ /* 0x000fce0000000000 */
[----:B------:R1:W-:Y:S01]  /*1a60*/  STL.64 [R1], R8 ;  /* 0x0000000801007387 */ /* 0x0003e20000100a00 */
[----:B0-----:R-:W-:Y:S01]  /*1a70*/  MOV R4, UR4 ;  /* 0x0000000400047c02 */ /* 0x001fe20008000f00 */
[----:B------:R-:W-:-:S07]  /*1a80*/  IMAD.U32 R5, RZ, RZ, UR5 ;  /* 0x00000005ff057e24 */ /* 0x000fce000f8e00ff */
[----:B------:R-:W-:-:S07]  /*1a90*/  LEPC R20, `(.L_x_991) ;  /* 0x000000001014794e */ /* 0x000fce0000000000 */
[----:B-12---:R-:W-:Y:S05]  /*1aa0*/  CALL.ABS.NOINC R10 ;  /* 0x000000000a007343 */ /* 0x006fea0003c00000 */
.L_x_991:
[----:B------:R-:W-:-:S14]  /*1ab0*/  DSETP.GEU.AND P0, PT, R16, 1, PT ;  /* 0x3ff000001000742a */ /* 0x000fdc0003f0e000 */
[----:B------:R-:W-:Y:S05]  /*1ac0*/  @P0 BRA `(.L_x_990) ;  /* 0x0000000000300947 */ /* 0x000fea0003800000 */
[----:B------:R-:W-:Y:S01]  /*1ad0*/  DADD R8, -R16, 1 ;  /* 0x3ff0000010087429 */ /* 0x000fe20000000100 */
[----:B------:R-:W-:Y:S01]  /*1ae0*/  MOV R0, 0x20 ;  /* 0x0000002000007802 */ /* 0x000fe20000000f00 */
[----:B------:R-:W0:Y:S01]  /*1af0*/  LDCU.64 UR4, c[0x4][0x8] ;  /* 0x01000100ff0477ac */ /* 0x000e220008000a00 */
[----:B------:R-:W-:Y:S02]  /*1b00*/  IMAD.MOV.U32 R6, RZ, RZ, R2 ;  /* 0x000000ffff067224 */ /* 0x000fe400078e0002 */
[----:B------:R1:W2:Y:S01]  /*1b10*/  LDC.64 R10, c[0x4][R0] ;  /* 0x01000000000a7b82 */ /* 0x0002a20000000a00 */
[----:B------:R-:W-:Y:S02]  /*1b20*/  IMAD.MOV.U32 R7, RZ, RZ, R18 ;  /* 0x000000ffff077224 */ /* 0x000fe400078e0012 */
[----:B------:R-:W-:-:S07]  /*1b30*/  DMUL R8, R8, 100 ;  /* 0x4059000008087828 */ /* 0x000fce0000000000 */
[----:B------:R1:W-:Y:S01]  /*1b40*/  STL.64 [R1], R8 ;  /* 0x0000000801007387 */ /* 0x0003e20000100a00 */
[----:B0-----:R-:W-:Y:S01]  /*1b50*/  IMAD.U32 R4, RZ, RZ, UR4 ;  /* 0x00000004ff047e24 */ /* 0x001fe2000f8e00ff */
[----:B------:R-:W-:-:S07]  /*1b60*/  MOV R5, UR5 ;  /* 0x0000000500057c02 */ /* 0x000fce0008000f00 */
[----:B------:R-:W-:-:S07]  /*1b70*/  LEPC R20, `(.L_x_990) ;  /* 0x000000001014794e */ /* 0x000fce0000000000 */
[----:B-12---:R-:W-:Y:S05]  /*1b80*/  CALL.ABS.NOINC R10 ;  /* 0x000000000a007343 */ /* 0x006fea0003c00000 */
.L_x_990:
[----:B------:R-:W-:Y:S05]  /*1b90*/  BSYNC.RECONVERGENT B6 ;  /* 0x0000000000067941 */ /* 0x000fea0003800200 */
.L_x_989:
[----:B------:R-:W0:Y:S02]  /*1ba0*/  LDCU UR4, c[0x0][0x398] ;  /* 0x00007300ff0477ac */ /* 0x000e240008000800 */
[----:B0-----:R-:W-:-:S09]  /*1bb0*/  UISETP.NE.AND UP0, UPT, UR4, 0x1, UPT ;  /* 0x000000010400788c */ /* 0x001fd2000bf05270 */
[----:B------:R-:W-:Y:S05]  /*1bc0*/  BRA.U UP0, `(.L_x_992) ;  /* 0x0000000100187547 */ /* 0x000fea000b800000 */
[----:B------:R-:W0:Y:S02]  /*1bd0*/  LDC.64 R2, c[0x0][0x388] ;  /* 0x0000e200ff027b82 */ /* 0x000e240000000a00 */
[----:B0-----:R-:W-:-:S05]  /*1be0*/  IMAD.WIDE R2, R19, 0x8, R2 ;  /* 0x0000000813027825 */ /* 0x001fca00078e0202 */
[----:B------:R-:W2:Y:S02]  /*1bf0*/  LDG.E.64 R4, desc[UR36][R2.64] ;  /* 0x0000002402047981 */ /* 0x000ea4000c1e1b00 */
[----:B--2---:R-:W-:-:S07]  /*1c00*/  DMUL R4, R4, R16 ;  /* 0x0000001004047228 */ /* 0x004fce0000000000 */
[----:B------:R-:W-:Y:S01]  /*1c10*/  STG.E.64 desc[UR36][R2.64], R4 ;  /* 0x0000000402007986 */ /* 0x000fe2000c101b24 */
[----:B------:R-:W-:Y:S05]  /*1c20*/  EXIT ;  /* 0x000000000000794d */ /* 0x000fea0003800000 */
.L_x_992:
[----:B------:R-:W0:Y:S01]  /*1c30*/  LDC R0, c[0x0][0x39c] ;  /* 0x0000e700ff007b82 */ /* 0x000e220000000800 */
[----:B------:R-:W0:Y:S07]  /*1c40*/  LDCU UR4, c[0x0][0x3a8] ;  /* 0x00007500ff0477ac */ /* 0x000e2e0008000800 */
[----:B------:R-:W1:Y:S01]  /*1c50*/  LDC.64 R2, c[0x0][0x380] ;  /* 0x0000e000ff027b82 */ /* 0x000e620000000a00 */
[----:B0-----:R-:W-:-:S04]  /*1c60*/  IMAD R19, R0, UR4, R19 ;  /* 0x0000000400137c24 */ /* 0x001fc8000f8e0213 */
[----:B-1----:R-:W-:-:S05]  /*1c70*/  IMAD.WIDE R2, R19, 0x8, R2 ;  /* 0x0000000813027825 */ /* 0x002fca00078e0202 */
[----:B------:R-:W2:Y:S02]  /*1c80*/  LDG.E.64 R4, desc[UR36][R2.64] ;  /* 0x0000002402047981 */ /* 0x000ea4000c1e1b00 */
[----:B--2---:R-:W-:-:S07]  /*1c90*/  DMUL R4, R4, R16 ;  /* 0x0000001004047228 */ /* 0x004fce0000000000 */
[----:B------:R-:W-:Y:S01]  /*1ca0*/  STG.E.64 desc[UR36][R2.64], R4 ;  /* 0x0000000402007986 */ /* 0x000fe2000c101b24 */
[----:B------:R-:W-:Y:S05]  /*1cb0*/  EXIT ;  /* 0x000000000000794d */ /* 0x000fea0003800000 */
        .weak           $__internal_29_$__cuda_sm20_div_rn_f64_full
        .type           $__internal_29_$__cuda_sm20_div_rn_f64_full,@function
        .size           $__internal_29_$__cuda_sm20_div_rn_f64_full,($_Z15corr_inc_energyPdS_S_iidi$__internal_accurate_pow - $__internal_29_$__cuda_sm20_div_rn_f64_full)
$__internal_29_$__cuda_sm20_div_rn_f64_full:
[C---:B------:R-:W-:Y:S01]  /*1cc0*/  FSETP.GEU.AND P0, PT, |R7|.reuse, 1.469367938527859385e-39, PT ;  /* 0x001000000700780b */ /* 0x040fe20003f0e200 */
[----:B------:R-:W-:Y:S01]  /*1cd0*/  IMAD.MOV.U32 R12, RZ, RZ, 0x1 ;  /* 0x00000001ff0c7424 */ /* 0x000fe200078e00ff */
[C---:B------:R-:W-:Y:S02]  /*1ce0*/  LOP3.LUT R4, R7.reuse, 0x800fffff, RZ, 0xc0, !PT ;  /* 0x800fffff07047812 */ /* 0x040fe400078ec0ff */
[----:B------:R-:W-:Y:S02]  /*1cf0*/  LOP3.LUT R15, R7, 0x7ff00000, RZ, 0xc0, !PT ;  /* 0x7ff00000070f7812 */ /* 0x000fe400078ec0ff */
[----:B------:R-:W-:Y:S01]  /*1d00*/  LOP3.LUT R5, R4, 0x3ff00000, RZ, 0xfc, !PT ;  /* 0x3ff0000004057812 */ /* 0x000fe200078efcff */
[----:B------:R-:W-:Y:S01]  /*1d10*/  IMAD.MOV.U32 R4, RZ, RZ, R6 ;  /* 0x000000ffff047224 */ /* 0x000fe200078e0006 */
[----:B------:R-:W-:Y:S02]  /*1d20*/  LOP3.LUT R14, R11, 0x7ff00000, RZ, 0xc0, !PT ;  /* 0x7ff000000b0e7812 */ /* 0x000fe400078ec0ff */
[----:B------:R-:W-:-:S02]  /*1d30*/  MOV R3, 0x1ca00000 ;  /* 0x1ca0000000037802 */ /* 0x000fc40000000f00 */
        /* <DEDUP_REMOVED lines=14> */
[----:B------:R-:W-:Y:S01]  /*1e20*/  LOP3.LUT R17, R7, 0x7ff00000, RZ, 0xc0, !PT ;  /* 0x7ff0000007117812 */ /* 0x000fe200078ec0ff */
[----:B------:R-:W-:-:S03]  /*1e30*/  IMAD.MOV.U32 R16, RZ, RZ, RZ ;  /* 0x000000ffff107224 */ /* 0x000fc600078e00ff */
[----:B------:R-:W-:-:S04]  /*1e40*/  ISETP.GE.U32.AND P1, PT, R14, R17, PT ;  /* 0x000000110e00720c */ /* 0x000fc80003f26070 */
[----:B------:R-:W-:-:S04]  /*1e50*/  SEL R17, R3, 0x63400000, !P1 ;  /* 0x6340000003117807 */ /* 0x000fc80004800000 */
[----:B------:R-:W-:-:S04]  /*1e60*/  LOP3.LUT R17, R17, 0x80000000, R11, 0xf8, !PT ;  /* 0x8000000011117812 */ /* 0x000fc800078ef80b */
[----:B------:R-:W-:-:S06]  /*1e70*/  LOP3.LUT R17, R17, 0x100000, RZ, 0xfc, !PT ;  /* 0x0010000011117812 */ /* 0x000fcc00078efcff */
[----:B------:R-:W-:-:S10]  /*1e80*/  DFMA R8, R8, 2, -R16 ;  /* 0x400000000808782b */ /* 0x000fd40000000810 */
[----:B------:R-:W-:-:S07]  /*1e90*/  LOP3.LUT R23, R9, 0x7ff00000, RZ, 0xc0, !PT ;  /* 0x7ff0000009177812 */ /* 0x000fce00078ec0ff */
.L_x_993:
[----:B------:R-:W-:Y:S01]  /*1ea0*/  IMAD.MOV.U32 R22, RZ, RZ, R15 ;  /* 0x000000ffff167224 */ /* 0x000fe200078e000f */
[----:B------:R-:W-:Y:S01]  /*1eb0*/  @!P0 LOP3.LUT R22, R5, 0x7ff00000, RZ, 0xc0, !PT ;  /* 0x7ff0000005168812 */ /* 0x000fe200078ec0ff */
[----:B------:R-:W-:Y:S01]  /*1ec0*/  DMUL R16, R12, R8 ;  /* 0x000000080c107228 */ /* 0x000fe20000000000 */
[----:B------:R-:W-:-:S03]  /*1ed0*/  IADD3 R15, PT, PT, R23, -0x1, RZ ;  /* 0xffffffff170f7810 */ /* 0x000fc60007ffe0ff */
[----:B------:R-:W-:Y:S01]  /*1ee0*/  VIADD R24, R22, 0xffffffff ;  /* 0xffffffff16187836 */ /* 0x000fe20000000000 */
        /* <DEDUP_REMOVED lines=32> */
.L_x_994:
        /* <DEDUP_REMOVED lines=16> */
.L_x_997:
[----:B------:R-:W-:Y:S02]  /*21f0*/  LOP3.LUT R15, R7, 0x80000, RZ, 0xfc, !PT ;  /* 0x00080000070f7812 */ /* 0x000fe400078efcff */
[----:B------:R-:W-:Y:S01]  /*2200*/  MOV R14, R6 ;  /* 0x00000006000e7202 */ /* 0x000fe20000000f00 */
[----:B------:R-:W-:Y:S06]  /*2210*/  BRA `(.L_x_995) ;  /* 0x0000000000087947 */ /* 0x000fec0003800000 */
.L_x_996:
[----:B------:R-:W-:Y:S01]  /*2220*/  LOP3.LUT R15, R11, 0x80000, RZ, 0xfc, !PT ;  /* 0x000800000b0f7812 */ /* 0x000fe200078efcff */
[----:B------:R-:W-:-:S07]  /*2230*/  IMAD.MOV.U32 R14, RZ, RZ, R10 ;  /* 0x000000ffff0e7224 */ /* 0x000fce00078e000a */
.L_x_995:
[----:B------:R-:W-:Y:S01]  /*2240*/  MOV R4, R0 ;  /* 0x0000000000047202 */ /* 0x000fe20000000f00 */
[----:B------:R-:W-:Y:S02]  /*2250*/  IMAD.MOV.U32 R5, RZ, RZ, 0x0 ;  /* 0x00000000ff057424 */ /* 0x000fe400078e00ff */
[----:B------:R-:W-:Y:S02]  /*2260*/  IMAD.MOV.U32 R16, RZ, RZ, R14 ;  /* 0x000000ffff107224 */ /* 0x000fe400078e000e */
[----:B------:R-:W-:Y:S01]  /*2270*/  IMAD.MOV.U32 R17, RZ, RZ, R15 ;  /* 0x000000ffff117224 */ /* 0x000fe200078e000f */
[----:B------:R-:W-:Y:S06]  /*2280*/  RET.REL.NODEC R4 `(_Z15corr_inc_energyPdS_S_iidi) ;  /* 0xffffffdc045c7950 */ /* 0x000fec0003c3ffff */
        .type           $_Z15corr_inc_energyPdS_S_iidi$__internal_accurate_pow,@function
        .size           $_Z15corr_inc_energyPdS_S_iidi$__internal_accurate_pow,(.L_x_1119 - $_Z15corr_inc_energyPdS_S_iidi$__internal_accurate_pow)
$_Z15corr_inc_energyPdS_S_iidi$__internal_accurate_pow:
[----:B------:R-:W0:Y:S01]  /*2290*/  LDC.64 R8, c[0x0][0x3a0] ;  /* 0x0000e800ff087b82 */ /* 0x000e220000000a00 */
[----:B------:R-:W-:Y:S01]  /*22a0*/  MOV R14, RZ ;  /* 0x000000ff000e7202 */ /* 0x000fe20000000f00 */
[----:B------:R-:W-:Y:S01]  /*22b0*/  IMAD.MOV.U32 R22, RZ, RZ, 0x41ad3b5a ;  /* 0x41ad3b5aff167424 */ /* 0x000fe200078e00ff */
[----:B------:R-:W-:Y:S01]  /*22c0*/  UMOV UR4, 0x7d2cafe2 ;  /* 0x7d2cafe200047882 */ /* 0x000fe20000000000 */
[----:B------:R-:W-:Y:S01]  /*22d0*/  IMAD.MOV.U32 R23, RZ, RZ, 0x3ed0f5d2 ;  /* 0x3ed0f5d2ff177424 */ /* 0x000fe200078e00ff */
[----:B------:R-:W-:Y:S01]  /*22e0*/  UMOV UR5, 0x3eb0f5ff ;  /* 0x3eb0f5ff00057882 */ /* 0x000fe20000000000 */
[----:B------:R-:W-:Y:S01]  /*22f0*/  UMOV UR6, 0x3b39803f ;  /* 0x3b39803f00067882 */ /* 0x000fe20000000000 */
[----:B------:R-:W-:Y:S01]  /*2300*/  UMOV UR7, 0x3c7abc9e ;  /* 0x3c7abc9e00077882 */ /* 0x000fe20000000000 */
[----:B0-----:R-:W-:-:S10]  /*2310*/  DADD R6, -RZ, |R8| ;  /* 0x00000000ff067229 */ /* 0x001fd40000000508 */
[----:B------:R-:W-:Y:S01]  /*2320*/  ISETP.GT.U32.AND P0, PT, R7, 0xfffff, PT ;  /* 0x000fffff0700780c */ /* 0x000fe20003f04070 */
[----:B------:R-:W-:-:S12]  /*2330*/  IMAD.MOV.U32 R3, RZ, RZ, R7 ;  /* 0x000000ffff037224 */ /* 0x000fd800078e0007 */
[----:B------:R-:W-:-:S10]  /*2340*/  @!P0 DMUL R8, |R8|, 1.80143985094819840000e+16 ;  /* 0x4350000008088828 */ /* 0x000fd40000000200 */
[----:B------:R-:W-:Y:S01]  /*2350*/  @!P0 IMAD.MOV.U32 R3, RZ, RZ, R9 ;  /* 0x000000ffff038224 */ /* 0x000fe200078e0009 */
[----:B------:R-:W-:-:S04]  /*2360*/  @!P0 MOV R6, R8 ;  /* 0x0000000800068202 */ /* 0x000fc80000000f00 */
        /* <DEDUP_REMOVED lines=43> */
[----:B------:R-:W-:-:S05]  /*2620*/  DMUL R16, R10, R10 ;  /* 0x0000000a0a107228 */ /* 0x000fca0000000000 */
[----:B------:R-:W-:-:S03]  /*2630*/  DFMA R12, R20, R22, UR4 ;  /* 0x00000004140c7e2b */ /* 0x000fc60008000016 */
[----:B------:R-:W-:-:S05]  /*2640*/  DFMA R26, R10, R10, -R16 ;  /* 0x0000000a0a1a722b */ /* 0x000fca0000000810 */
[----:B------:R-:W-:Y:S01]  /*2650*/  DADD R24, -R12, UR4 ;  /* 0x000000040c187e29 */ /* 0x000fe20008000100 */
[----:B------:R-:W-:Y:S01]  /*2660*/  UMOV UR4, 0xb9e7b0 ;  /* 0x00b9e7b000047882 */ /* 0x000fe20000000000 */
[----:B------:R-:W-:-:S06]  /*2670*/  UMOV UR5, 0x3c46a4cb ;  /* 0x3c46a4cb00057882 */ /* 0x000fcc0000000000 */
[----:B------:R-:W-:Y:S02]  /*2680*/  DFMA R20, R20, R22, R24 ;  /* 0x000000161414722b */ /* 0x000fe40000000018 */
[----:B------:R-:W-:Y:S01]  /*2690*/  DMUL R22, R10, R16 ;  /* 0x000000100a167228 */ /* 0x000fe20000000000 */
[----:B------:R-:W-:Y:S01]  /*26a0*/  VIADD R25, R15, 0x100000 ;  /* 0x001000000f197836 */ /* 0x000fe20000000000 */
[----:B------:R-:W-:-:S04]  /*26b0*/  MOV R24, R14 ;  /* 0x0000000e00187202 */ /* 0x000fc80000000f00 */
[----:B------:R-:W-:Y:S01]  /*26c0*/  DADD R20, R20, -UR4 ;  /* 0x8000000414147e29 */ /* 0x000fe20008000000 */
[----:B------:R-:W-:Y:S01]  /*26d0*/  UMOV UR4, 0x80000000 ;  /* 0x8000000000047882 */ /* 0x000fe20000000000 */
[C---:B------:R-:W-:Y:S01]  /*26e0*/  DFMA R24, R10.reuse, R24, R26 ;  /* 0x000000180a18722b */ /* 0x040fe2000000001a */
[----:B------:R-:W-:Y:S01]  /*26f0*/  UMOV UR5, 0x43300000 ;  /* 0x4330000000057882 */ /* 0x000fe20000000000 */
[----:B------:R-:W-:Y:S02]  /*2700*/  DFMA R26, R10, R16, -R22 ;  /* 0x000000100a1a722b */ /* 0x000fe40000000816 */
[----:B------:R-:W-:Y:S01]  /*2710*/  DADD R8, R8, -UR4 ;  /* 0x8000000408087e29 */ /* 0x000fe20008000000 */
[----:B------:R-:W-:Y:S01]  /*2720*/  UMOV UR4, 0xfefa39ef ;  /* 0xfefa39ef00047882 */ /* 0x000fe20000000000 */
[----:B------:R-:W-:-:S04]  /*2730*/  UMOV UR5, 0x3fe62e42 ;  /* 0x3fe62e4200057882 */ /* 0x000fc80000000000 */
        /* <DEDUP_REMOVED lines=29> */
[----:B------:R-:W-:-:S08]  /*2910*/  DFMA R12, R8, 4, -R6 ;  /* 0x40100000080c782b */ /* 0x000fd00000000806 */
[----:B------:R-:W-:Y:S01]  /*2920*/  DFMA R12, R10, 4, R12 ;  /* 0x401000000a0c782b */ /* 0x000fe2000000000c */
        /* <DEDUP_REMOVED lines=56> */
[----:B------:R-:W-:Y:S02]  /*2cb0*/  LEA R7, R6, 0x3ff00000, 0x14 ;  /* 0x3ff0000006077811 */ /* 0x000fe400078ea0ff */
[----:B------:R-:W-:-:S06]  /*2cc0*/  MOV R6, RZ ;  /* 0x000000ff00067202 */ /* 0x000fcc0000000f00 */
[----:B------:R-:W-:-:S11]  /*2cd0*/  DMUL R6, R14, R6 ;  /* 0x000000060e067228 */ /* 0x000fd60000000000 */
.L_x_998:
[----:B------:R-:W-:Y:S02]  /*2ce0*/  DFMA R12, R12, R6, R6 ;  /* 0x000000060c0c722b */ /* 0x000fe40000000006 */
[----:B------:R-:W-:-:S08]  /*2cf0*/  DSETP.NEU.AND P0, PT, |R6|, +INF , PT ;  /* 0x7ff000000600742a */ /* 0x000fd00003f0d200 */
[----:B------:R-:W-:Y:S01]  /*2d00*/  FSEL R3, R6, R12, !P0 ;  /* 0x0000000c06037208 */ /* 0x000fe20004000000 */
[----:B------:R-:W-:Y:S01]  /*2d10*/  IMAD.MOV.U32 R6, RZ, RZ, R0 ;  /* 0x000000ffff067224 */ /* 0x000fe200078e0000 */
[----:B------:R-:W-:Y:S01]  /*2d20*/  FSEL R14, R7, R13, !P0 ;  /* 0x0000000d070e7208 */ /* 0x000fe20004000000 */
[----:B------:R-:W-:-:S04]  /*2d30*/  IMAD.MOV.U32 R7, RZ, RZ, 0x0 ;  /* 0x00000000ff077424 */ /* 0x000fc800078e00ff */
[----:B------:R-:W-:Y:S05]  /*2d40*/  RET.REL.NODEC R6 `(_Z15corr_inc_energyPdS_S_iidi) ;  /* 0xffffffd006ac7950 */ /* 0x000fea0003c3ffff */
.L_x_999:
        /* <DEDUP_REMOVED lines=11> */
.L_x_1119:


//--------------------- .text._Z28calc_surface_planck_samplingPdS_iid --------------------------
	.section	.text._Z28calc_surface_planck_samplingPdS_iid,"ax",@progbits
	.align	128
        .global         _Z28calc_surface_planck_samplingPdS_iid
        .type           _Z28calc_surface_planck_samplingPdS_iid,@function
        .size           _Z28calc_surface_planck_samplingPdS_iid,(.L_x_1121 - _Z28calc_surface_planck_samplingPdS_iid)
        .other          _Z28calc_surface_planck_samplingPdS_iid,@"STO_CUDA_ENTRY STV_DEFAULT"
_Z28calc_surface_planck_samplingPdS_iid:
.text._Z28calc_surface_planck_samplingPdS_iid:
        /* <DEDUP_REMOVED lines=9> */
[----:B------:R-:W-:Y:S02]  /*0090*/  IMAD.MOV.U32 R6, RZ, RZ, -0x66666666 ;  /* 0x9999999aff067424 */ /* 0x000fe400078e00ff */
[----:B------:R-:W-:Y:S01]  /*00a0*/  IMAD.MOV.U32 R7, RZ, RZ, 0x3fb99999 ;  /* 0x3fb99999ff077424 */ /* 0x000fe200078e00ff */
[----:B------:R-:W1:Y:S01]  /*00b0*/  LDCU.64 UR10, c[0x0][0x398] ;  /* 0x00007300ff0a77ac */ /* 0x000e620008000a00 */
[----:B------:R-:W2:Y:S01]  /*00c0*/  LDCU.64 UR8, c[0x0][0x380] ;  /* 0x00007000ff0877ac */ /* 0x000ea20008000a00 */
[----:B0-----:R-:W-:Y:S02]  /*00d0*/  UIADD3 UR4, UPT, UPT, UR7, 0x2, URZ ;  /* 0x0000000207047890 */ /* 0x001fe4000fffe0ff */
[----:B------:R-:W-:-:S04]  /*00e0*/  USHF.R.S32.HI UR6, URZ, 0x1f, UR7 ;  /* 0x0000001fff067899 */ /* 0x000fc80008011407 */
[----:B------:R-:W-:-:S05]  /*00f0*/  IMAD R0, R3, UR4, RZ ;  /* 0x0000000403007c24 */ /* 0x000fca000f8e02ff */
[C---:B------:R-:W-:Y:S01]  /*0100*/  IADD3 R2, P0, PT, R0.reuse, UR7, RZ ;  /* 0x0000000700027c10 */ /* 0x040fe2000ff1e0ff */
[----:B------:R-:W0:Y:S03]  /*0110*/  LDCU.64 UR4, c[0x0][0x358] ;  /* 0x00006b00ff0477ac */ /* 0x000e260008000a00 */
[----:B------:R-:W-:Y:S02]  /*0120*/  LEA.HI.X.SX32 R5, R0, UR6, 0x1, P0 ;  /* 0x0000000600057c11 */ /* 0x000fe400080f0eff */
[----:B--2---:R-:W-:Y:S01]  /*0130*/  LEA R4, P1, R2, UR8, 0x3 ;  /* 0x0000000802047c11 */ /* 0x004fe2000f8218ff */
[----:B-1----:R-:W-:-:S03]  /*0140*/  DSETP.LT.AND P0, PT, R6, UR10, PT ;  /* 0x0000000a06007e2a */ /* 0x002fc6000bf01000 */
[----:B------:R-:W-:-:S05]  /*0150*/  LEA.HI.X R5, R2, UR9, R5, 0x3, P1 ;  /* 0x0000000902057c11 */ /* 0x000fca00088f1c05 */
[----:B0-----:R0:W-:Y:S06]  /*0160*/  STG.E.64 desc[UR4][R4.64+0x8], RZ ;  /* 0x000008ff04007986 */ /* 0x0011ec000c101b04 */
[----:B------:R-:W-:Y:S05]  /*0170*/  @!P0 EXIT ;  /* 0x000000000000894d */ /* 0x000fea0003800000 */
[----:B------:R-:W1:Y:S02]  /*0180*/  LDC.64 R6, c[0x0][0x388] ;  /* 0x0000e200ff067b82 */ /* 0x000e640000000a00 */
[----:B-1----:R-:W-:-:S06]  /*0190*/  IMAD.WIDE R6, R3, 0x8, R6 ;  /* 0x0000000803067825 */ /* 0x002fcc00078e0206 */
[----:B------:R-:W5:Y:S01]  /*01a0*/  LDG.E.64 R6, desc[UR4][R6.64] ;  /* 0x0000000406067981 */ /* 0x000f62000c1e1b00 */
[----:B------:R-:W-:Y:S01]  /*01b0*/  BSSY.RECONVERGENT B0, `(.L_x_1000) ;  /* 0x0000003000007945 */ /* 0x000fe20003800200 */
[----:B------:R-:W-:-:S07]  /*01c0*/  MOV R0, 0x1e0 ;  /* 0x000001e000007802 */ /* 0x000fce0000000f00 */
[----:B0----5:R-:W-:Y:S05]  /*01d0*/  CALL.REL.NOINC `($_Z28calc_surface_planck_samplingPdS_iid$__internal_accurate_pow) ;  /* 0x0000000c00ac7944 */ /* 0x021fea0003c00000 */
[----:B------:R-:W-:Y:S05]  /*01e0*/  BSYNC.RECONVERGENT B0 ;  /* 0x0000000000007941 */ /* 0x000fea0003800200 */
.L_x_1000:
        /* <DEDUP_REMOVED lines=21> */
.L_x_1002:
[----:B------:R-:W-:Y:S05]  /*0340*/  BSYNC.RECONVERGENT B0 ;  /* 0x0000000000007941 */ /* 0x000fea0003800200 */
.L_x_1001:
[----:B------:R-:W0:Y:S01]  /*0350*/  LDCU.64 UR8, c[0x0][0x398] ;  /* 0x00007300ff0877ac */ /* 0x000e220008000a00 */
[----:B------:R-:W-:Y:S01]  /*0360*/  IMAD.MOV.U32 R2, RZ, RZ, 0x1 ;  /* 0x00000001ff027424 */ /* 0x000fe200078e00ff */
[C---:B------:R-:W-:Y:S01]  /*0370*/  DSETP.NEU.AND P0, PT, R6.reuse, 1, PT ;  /* 0x3ff000000600742a */ /* 0x040fe20003f0d000 */
[----:B------:R-:W-:Y:S01]  /*0380*/  BSSY.RECONVERGENT B0, `(.L_x_1003) ;  /* 0x000001d000007945 */ /* 0x000fe20003800200 */
[----:B------:R-:W-:Y:S01]  /*0390*/  UMOV UR6, 0xa8ba67b5 ;  /* 0xa8ba67b500067882 */ /* 0x000fe20000000000 */
[----:B------:R-:W-:Y:S02]  /*03a0*/  UMOV UR7, 0x3ca3e5b1 ;  /* 0x3ca3e5b100077882 */ /* 0x000fe40000000000 */
[----:B------:R-:W-:Y:S01]  /*03b0*/  DMUL R8, R6, UR6 ;  /* 0x0000000606087c28 */ /* 0x000fe20008000000 */
[----:B------:R-:W-:Y:S01]  /*03c0*/  UMOV UR6, 0x938ac5d ;  /* 0x0938ac5d00067882 */ /* 0x000fe20000000000 */
[----:B------:R-:W-:Y:S01]  /*03d0*/  UMOV UR7, 0x3caca0b1 ;  /* 0x3caca0b100077882 */ /* 0x000fe20000000000 */
[----:B------:R-:W-:-:S02]  /*03e0*/  FSEL R6, R10, RZ, P0 ;  /* 0x000000ff0a067208 */ /* 0x000fc40000000000 */
[----:B------:R-:W-:-:S03]  /*03f0*/  FSEL R7, R11, 1.875, P0 ;  /* 0x3ff000000b077808 */ /* 0x000fc60000000000 */
[----:B0-----:R-:W-:-:S06]  /*0400*/  DMUL R8, R8, UR8 ;  /* 0x0000000808087c28 */ /* 0x001fcc0008000000 */
        /* <DEDUP_REMOVED lines=12> */
[----:B------:R-:W-:Y:S01]  /*04d0*/  IMAD.MOV.U32 R10, RZ, RZ, R8 ;  /* 0x000000ffff0a7224 */ /* 0x000fe200078e0008 */
[----:B------:R-:W-:Y:S01]  /*04e0*/  MOV R0, 0x530 ;  /* 0x0000053000007802 */ /* 0x000fe20000000f00 */
[----:B------:R-:W-:Y:S02]  /*04f0*/  IMAD.MOV.U32 R11, RZ, RZ, R9 ;  /* 0x000000ffff0b7224 */ /* 0x000fe400078e0009 */
[----:B------:R-:W-:Y:S02]  /*0500*/  IMAD.MOV.U32 R12, RZ, RZ, 0x938ac5d ;  /* 0x0938ac5dff0c7424 */ /* 0x000fe400078e00ff */
[----:B------:R-:W-:-:S07]  /*0510*/  IMAD.MOV.U32 R13, RZ, RZ, 0x3caca0b1 ;  /* 0x3caca0b1ff0d7424 */ /* 0x000fce00078e00ff */
[----:B------:R-:W-:Y:S05]  /*0520*/  CALL.REL.NOINC `($__internal_30_$__cuda_sm20_div_rn_f64_full) ;  /* 0x0000000400687944 */ /* 0x000fea0003c00000 */
[----:B------:R-:W-:Y:S02]  /*0530*/  IMAD.MOV.U32 R2, RZ, RZ, R14 ;  /* 0x000000ffff027224 */ /* 0x000fe400078e000e */
[----:B------:R-:W-:-:S07]  /*0540*/  IMAD.MOV.U32 R3, RZ, RZ, R15 ;  /* 0x000000ffff037224 */ /* 0x000fce00078e000f */
.L_x_1004:
[----:B------:R-:W-:Y:S05]  /*0550*/  BSYNC.RECONVERGENT B0 ;  /* 0x0000000000007941 */ /* 0x000fea0003800200 */
.L_x_1003:
        /* <DEDUP_REMOVED lines=59> */
.L_x_1006:
[----:B------:R-:W-:Y:S05]  /*0910*/  BSYNC.RECONVERGENT B0 ;  /* 0x0000000000007941 */ /* 0x000fea0003800200 */
.L_x_1005:
[----:B------:R-:W-:Y:S01]  /*0920*/  DADD R10, R10, -1 ;  /* 0xbff000000a0a7429 */ /* 0x000fe20000000000 */
[----:B------:R-:W-:Y:S01]  /*0930*/  IMAD.MOV.U32 R2, RZ, RZ, 0x1 ;  /* 0x00000001ff027424 */ /* 0x000fe200078e00ff */
[----:B------:R-:W-:Y:S01]  /*0940*/  UMOV UR6, 0xf830721e ;  /* 0xf830721e00067882 */ /* 0x000fe20000000000 */
[----:B------:R-:W-:Y:S01]  /*0950*/  UMOV UR7, 0x3ee8fa5c ;  /* 0x3ee8fa5c00077882 */ /* 0x000fe20000000000 */
[----:B------:R-:W-:Y:S04]  /*0960*/  BSSY.RECONVERGENT B0, `(.L_x_1007) ;  /* 0x0000014000007945 */ /* 0x000fe80003800200 */
[----:B------:R-:W-:-:S06]  /*0970*/  DMUL R10, R10, R6 ;  /* 0x000000060a0a7228 */ /* 0x000fcc0000000000 */
        /* <DEDUP_REMOVED lines=12> */
[----:B------:R-:W-:Y:S01]  /*0a40*/  MOV R12, 0xf830721e ;  /* 0xf830721e000c7802 */ /* 0x000fe20000000f00 */
[----:B------:R-:W-:Y:S01]  /*0a50*/  IMAD.MOV.U32 R13, RZ, RZ, 0x3ee8fa5c ;  /* 0x3ee8fa5cff0d7424 */ /* 0x000fe200078e00ff */
[----:B------:R-:W-:-:S07]  /*0a60*/  MOV R0, 0xa80 ;  /* 0x00000a8000007802 */ /* 0x000fce0000000f00 */
[----:B------:R-:W-:Y:S05]  /*0a70*/  CALL.REL.NOINC `($__internal_30_$__cuda_sm20_div_rn_f64_full) ;  /* 0x0000000000147944 */ /* 0x000fea0003c00000 */
[----:B------:R-:W-:Y:S02]  /*0a80*/  IMAD.MOV.U32 R2, RZ, RZ, R14 ;  /* 0x000000ffff027224 */ /* 0x000fe400078e000e */
[----:B------:R-:W-:-:S07]  /*0a90*/  IMAD.MOV.U32 R3, RZ, RZ, R15 ;  /* 0x000000ffff037224 */ /* 0x000fce00078e000f */
.L_x_1008:
[----:B------:R-:W-:Y:S05]  /*0aa0*/  BSYNC.RECONVERGENT B0 ;  /* 0x0000000000007941 */ /* 0x000fea0003800200 */
.L_x_1007:
[----:B------:R-:W-:Y:S01]  /*0ab0*/  STG.E.64 desc[UR4][R4.64+0x8], R2 ;  /* 0x0000080204007986 */ /* 0x000fe2000c101b04 */
[----:B------:R-:W-:Y:S05]  /*0ac0*/  EXIT ;  /* 0x000000000000794d */ /* 0x000fea0003800000 */
        .weak           $__internal_30_$__cuda_sm20_div_rn_f64_full
        .type           $__internal_30_$__cuda_sm20_div_rn_f64_full,@function
        .size           $__internal_30_$__cuda_sm20_div_rn_f64_full,($_Z28calc_surface_planck_samplingPdS_iid$__internal_accurate_pow - $__internal_30_$__cuda_sm20_div_rn_f64_full)
$__internal_30_$__cuda_sm20_div_rn_f64_full:
        /* <DEDUP_REMOVED lines=28> */
[----:B------:R-:W-:Y:S02]  /*0c90*/  IMAD.MOV.U32 R22, RZ, RZ, R14 ;  /* 0x000000ffff167224 */ /* 0x000fe400078e000e */
[----:B------:R-:W-:Y:S01]  /*0ca0*/  IMAD.MOV.U32 R23, RZ, RZ, R17 ;  /* 0x000000ffff177224 */ /* 0x000fe200078e0011 */
[----:B------:R-:W-:Y:S02]  /*0cb0*/  @!P0 LOP3.LUT R23, R9, 0x7ff00000, RZ, 0xc0, !PT ;  /* 0x7ff0000009178812 */ /* 0x000fe400078ec0ff */
[----:B------:R-:W-:Y:S02]  /*0cc0*/  @!P2 LOP3.LUT R22, R3, 0x7ff00000, RZ, 0xc0, !PT ;  /* 0x7ff000000316a812 */ /* 0x000fe400078ec0ff */
[----:B------:R-:W-:Y:S01]  /*0cd0*/  DMUL R20, R18, R2 ;  /* 0x0000000212147228 */ /* 0x000fe20000000000 */
[----:B------:R-:W-:Y:S02]  /*0ce0*/  VIADD R25, R23, 0xffffffff ;  /* 0xffffffff17197836 */ /* 0x000fe40000000000 */
[----:B------:R-:W-:-:S05]  /*0cf0*/  VIADD R24, R22, 0xffffffff ;  /* 0xffffffff16187836 */ /* 0x000fca0000000000 */
        /* <DEDUP_REMOVED lines=24> */
[----:B------:R-:W-:-:S05]  /*0e80*/  DMUL.RP R12, R16, R12 ;  /* 0x0000000c100c7228 */ /* 0x000fca0000008000 */
[----:B------:R-:W-:-:S05]  /*0e90*/  DFMA R2, R14, -R2, R16 ;  /* 0x800000020e02722b */ /* 0x000fca0000000010 */
[----:B------:R-:W-:Y:S02]  /*0ea0*/  LOP3.LUT R11, R13, R11, RZ, 0x3c, !PT ;  /* 0x0000000b0d0b7212 */ /* 0x000fe400078e3cff */
[----:B------:R-:W-:-:S04]  /*0eb0*/  IADD3 R2, PT, PT, -R18, -0x43300000, RZ ;  /* 0xbcd0000012027810 */ /* 0x000fc80007ffe1ff */
[----:B------:R-:W-:-:S04]  /*0ec0*/  FSETP.NEU.AND P0, PT, |R3|, R2, PT ;  /* 0x000000020300720b */ /* 0x000fc80003f0d200 */
[----:B------:R-:W-:Y:S02]  /*0ed0*/  FSEL R14, R12, R14, !P0 ;  /* 0x0000000e0c0e7208 */ /* 0x000fe40004000000 */
[----:B------:R-:W-:Y:S01]  /*0ee0*/  FSEL R15, R11, R15, !P0 ;  /* 0x0000000f0b0f7208 */ /* 0x000fe20004000000 */
[----:B------:R-:W-:Y:S06]  /*0ef0*/  BRA `(.L_x_1011) ;  /* 0x0000000000547947 */ /* 0x000fec0003800000 */
.L_x_1010:
        /* <DEDUP_REMOVED lines=16> */
.L_x_1013:
[----:B------:R-:W-:Y:S01]  /*1000*/  LOP3.LUT R15, R11, 0x80000, RZ, 0xfc, !PT ;  /* 0x000800000b0f7812 */ /* 0x000fe200078efcff */
[----:B------:R-:W-:Y:S01]  /*1010*/  IMAD.MOV.U32 R14, RZ, RZ, R10 ;  /* 0x000000ffff0e7224 */ /* 0x000fe200078e000a */
[----:B------:R-:W-:Y:S06]  /*1020*/  BRA `(.L_x_1011) ;  /* 0x0000000000087947 */ /* 0x000fec0003800000 */
.L_x_1012:
[----:B------:R-:W-:Y:S01]  /*1030*/  LOP3.LUT R15, R13, 0x80000, RZ, 0xfc, !PT ;  /* 0x000800000d0f7812 */ /* 0x000fe200078efcff */
[----:B------:R-:W-:-:S07]  /*1040*/  IMAD.MOV.U32 R14, RZ, RZ, R12 ;  /* 0x000000ffff0e7224 */ /* 0x000fce00078e000c */
.L_x_1011:
[----:B------:R-:W-:Y:S05]  /*1050*/  BSYNC.RECONVERGENT B1 ;  /* 0x0000000000017941 */ /* 0x000fea0003800200 */
.L_x_1009:
[----:B------:R-:W-:Y:S02]  /*1060*/  IMAD.MOV.U32 R2, RZ, RZ, R0 ;  /* 0x000000ffff027224 */ /* 0x000fe400078e0000 */
[----:B------:R-:W-:-:S04]  /*1070*/  IMAD.MOV.U32 R3, RZ, RZ, 0x0 ;  /* 0x00000000ff037424 */ /* 0x000fc800078e00ff */
[----:B------:R-:W-:Y:S05]  /*1080*/  RET.REL.NODEC R2 `(_Z28calc_surface_planck_samplingPdS_iid) ;  /* 0xffffffec02dc7950 */ /* 0x000fea0003c3ffff */
        .type           $_Z28calc_surface_planck_samplingPdS_iid$__internal_accurate_pow,@function
        .size           $_Z28calc_surface_planck_samplingPdS_iid$__internal_accurate_pow,(.L_x_1121 - $_Z28calc_surface_planck_samplingPdS_iid$__internal_accurate_pow)
$_Z28calc_surface_planck_samplingPdS_iid$__internal_accurate_pow:
[----:B------:R-:W-:Y:S01]  /*1090*/  DADD R2, -RZ, |R6| ;  /* 0x00000000ff027229 */ /* 0x000fe20000000506 */
[----:B------:R-:W-:Y:S01]  /*10a0*/  IMAD.MOV.U32 R14, RZ, RZ, RZ ;  /* 0x000000ffff0e7224 */ /* 0x000fe200078e00ff */
[----:B------:R-:W-:Y:S01]  /*10b0*/  MOV R19, 0x3ed0f5d2 ;  /* 0x3ed0f5d200137802 */ /* 0x000fe20000000f00 */
[----:B------:R-:W-:Y:S01]  /*10c0*/  IMAD.MOV.U32 R18, RZ, RZ, 0x41ad3b5a ;  /* 0x41ad3b5aff127424 */ /* 0x000fe200078e00ff */
[----:B------:R-:W-:Y:S01]  /*10d0*/  UMOV UR6, 0x7d2cafe2 ;  /* 0x7d2cafe200067882 */ /* 0x000fe20000000000 */
[----:B------:R-:W-:Y:S01]  /*10e0*/  UMOV UR7, 0x3eb0f5ff ;  /* 0x3eb0f5ff00077882 */ /* 0x000fe20000000000 */
[----:B------:R-:W-:Y:S01]  /*10f0*/  UMOV UR8, 0x3b39803f ;  /* 0x3b39803f00087882 */ /* 0x000fe20000000000 */
[----:B------:R-:W-:-:S03]  /*1100*/  UMOV UR9, 0x3c7abc9e ;  /* 0x3c7abc9e00097882 */ /* 0x000fc60000000000 */
[----:B------:R-:W-:Y:S01]  /*1110*/  ISETP.GT.U32.AND P0, PT, R3, 0xfffff, PT ;  /* 0x000fffff0300780c */ /* 0x000fe20003f04070 */
[----:B------:R-:W-:-:S12]  /*1120*/  IMAD.MOV.U32 R8, RZ, RZ, R3 ;  /* 0x000000ffff087224 */ /* 0x000fd800078e0003 */
[----:B------:R-:W-:-:S10]  /*1130*/  @!P0 DMUL R22, R2, 1.80143985094819840000e+16 ;  /* 0x4350000002168828 */ /* 0x000fd40000000000 */
[----:B------:R-:W-:Y:S02]  /*1140*/  @!P0 IMAD.MOV.U32 R8, RZ, RZ, R23 ;  /* 0x000000ffff088224 */ /* 0x000fe400078e0017 */
[----:B------:R-:W-:-:S03]  /*1150*/  @!P0 IMAD.MOV.U32 R2, RZ, RZ, R22 ;  /* 0x000000ffff028224 */ /* 0x000fc600078e0016 */
[----:B------:R-:W-:Y:S01]  /*1160*/  LOP3.LUT R8, R8, 0x800fffff, RZ, 0xc0, !PT ;  /* 0x800fffff08087812 */ /* 0x000fe200078ec0ff */
[----:B------:R-:W-:Y:S01]  /*1170*/  IMAD.MOV.U32 R12, RZ, RZ, R2 ;  /* 0x000000ffff0c7224 */ /* 0x000fe200078e0002 */
[----:B------:R-:W-:Y:S02]  /*1180*/  SHF.R.U32.HI R2, RZ, 0x14, R3 ;  /* 0x00000014ff027819 */ /* 0x000fe40000011603 */
[----:B------:R-:W-:Y:S02]  /*1190*/  LOP3.LUT R13, R8, 0x3ff00000, RZ, 0xfc, !PT ;  /* 0x3ff00000080d7812 */ /* 0x000fe400078efcff */
[----:B------:R-:W-:Y:S02]  /*11a0*/  @!P0 LEA.HI R2, R23, 0xffffffca, RZ, 0xc ;  /* 0xffffffca17028811 */ /* 0x000fe400078f60ff */
[----:B------:R-:W-:-:S03]  /*11b0*/  ISETP.GE.U32.AND P1, PT, R13, 0x3ff6a09f, PT ;  /* 0x3ff6a09f0d00780c */ /* 0x000fc60003f26070 */
[----:B------:R-:W-:-:S10]  /*11c0*/  VIADD R3, R2, 0xfffffc01 ;  /* 0xfffffc0102037836 */ /* 0x000fd40000000000 */
        /* <DEDUP_REMOVED lines=67> */
[----:B------:R-:W-:Y:S02]  /*1600*/  DADD R8, R14, R8 ;  /* 0x000000000e087229 */ /* 0x000fe40000000008 */
[----:B------:R-:W-:Y:S01]  /*1610*/  DADD R14, R2, -UR6 ;  /* 0x80000006020e7e29 */ /* 0x000fe20008000000 */
[----:B------:R-:W-:Y:S01]  /*1620*/  UMOV UR6, 0xfefa39ef ;  /* 0xfefa39ef00067882 */ /* 0x000fe20000000000 */
[----:B------:R-:W-:-:S04]  /*1630*/  UMOV UR7, 0x3fe62e42 ;  /* 0x3fe62e4200077882 */ /* 0x000fc80000000000 */
        /* <DEDUP_REMOVED lines=66> */
[----:B------:R-:W-:-:S03]  /*1a60*/  FSEL R2, R16, RZ, P0 ;  /* 0x000000ff10027208 */ /* 0x000fc60000000000 */
[----:B------:R-:W-:Y:S02]  /*1a70*/  @!P1 IMAD.IADD R8, R10, 0x1, -R9 ;  /* 0x000000010a089824 */ /* 0x000fe400078e0a09 */
[----:B------:R-:W-:-:S03]  /*1a80*/  @!P1 IMAD R15, R9, 0x100000, R15 ;  /* 0x00100000090f9824 */ /* 0x000fc600078e020f */
[----:B------:R-:W-:Y:S01]  /*1a90*/  @!P1 LEA R9, R8, 0x3ff00000, 0x14 ;  /* 0x3ff0000008099811 */ /* 0x000fe200078ea0ff */
[----:B------:R-:W-:-:S06]  /*1aa0*/  @!P1 IMAD.MOV.U32 R8, RZ, RZ, RZ ;  /* 0x000000ffff089224 */ /* 0x000fcc00078e00ff */
[----:B------:R-:W-:-:S11]  /*1ab0*/  @!P1 DMUL R2, R14, R8 ;  /* 0x000000080e029228 */ /* 0x000fd60000000000 */
.L_x_1014:
[----:B------:R-:W-:Y:S02]  /*1ac0*/  DFMA R8, R12, R2, R2 ;  /* 0x000000020c08722b */ /* 0x000fe40000000002 */
[----:B------:R-:W-:-:S08]  /*1ad0*/  DSETP.NEU.AND P0, PT, |R2|, +INF , PT ;  /* 0x7ff000000200742a */ /* 0x000fd00003f0d200 */
[----:B------:R-:W-:Y:S01]  /*1ae0*/  FSEL R11, R2, R8, !P0 ;  /* 0x00000008020b7208 */ /* 0x000fe20004000000 */
[----:B------:R-:W-:Y:S01]  /*1af0*/  IMAD.MOV.U32 R2, RZ, RZ, R0 ;  /* 0x000000ffff027224 */ /* 0x000fe200078e0000 */
[----:B------:R-:W-:Y:S01]  /*1b00*/  FSEL R12, R3, R9, !P0 ;  /* 0x00000009030c7208 */ /* 0x000fe20004000000 */
[----:B------:R-:W-:-:S04]  /*1b10*/  IMAD.MOV.U32 R3, RZ, RZ, 0x0 ;  /* 0x00000000ff037424 */ /* 0x000fc800078e00ff */
[----:B------:R-:W-:Y:S05]  /*1b20*/  RET.REL.NODEC R2 `(_Z28calc_surface_planck_samplingPdS_iid) ;  /* 0xffffffe402347950 */ /* 0x000fea0003c3ffff */
.L_x_1015:
        /* <DEDUP_REMOVED lines=13> */
.L_x_1121:


//--------------------- .text._Z19calc_surface_planckPdS_S_iid --------------------------
	.section	.text._Z19calc_surface_planckPdS_S_iid,"ax",@progbits
	.align	128
        .global         _Z19calc_surface_planckPdS_S_iid
        .type           _Z19calc_surface_planckPdS_S_iid,@function
        .size           _Z19calc_surface_planckPdS_S_iid,(.L_x_1122 - _Z19calc_surface_planckPdS_S_iid)
        .other          _Z19calc_surface_planckPdS_S_iid,@"STO_CUDA_ENTRY STV_DEFAULT"
_Z19calc_surface_planckPdS_S_iid:
.text._Z19calc_surface_planckPdS_S_iid:
        /* <DEDUP_REMOVED lines=10> */
[----:B------:R-:W-:Y:S01]  /*00a0*/  CS2R R36, SRZ ;  /* 0x0000000000247805 */ /* 0x000fe2000001ff00 */
[----:B------:R-:W2:Y:S01]  /*00b0*/  LDCU.64 UR6, c[0x0][0x380] ;  /* 0x00007000ff0677ac */ /* 0x000ea20008000a00 */
[----:B------:R-:W3:Y:S01]  /*00c0*/  LDCU.64 UR8, c[0x0][0x358] ;  /* 0x00006b00ff0877ac */ /* 0x000ee20008000a00 */
[----:B0-----:R-:W-:-:S06]  /*00d0*/  UIADD3 UR4, UPT, UPT, UR5, 0x2, URZ ;  /* 0x0000000205047890 */ /* 0x001fcc000fffe0ff */
[----:B------:R-:W-:Y:S01]  /*00e0*/  IMAD R0, R10, UR4, RZ ;  /* 0x000000040a007c24 */ /* 0x000fe2000f8e02ff */
[----:B------:R-:W-:-:S04]  /*00f0*/  USHF.R.S32.HI UR4, URZ, 0x1f, UR5 ;  /* 0x0000001fff047899 */ /* 0x000fc80008011405 */
[----:B------:R-:W-:Y:S01]  /*0100*/  IADD3 R2, P0, PT, R0, UR5, RZ ;  /* 0x0000000500027c10 */ /* 0x000fe2000ff1e0ff */
[----:B------:R-:W-:-:S03]  /*0110*/  UMOV UR5, 0x3f847ae1 ;  /* 0x3f847ae100057882 */ /* 0x000fc60000000000 */
[----:B------:R-:W-:Y:S01]  /*0120*/  LEA.HI.X.SX32 R3, R0, UR4, 0x1, P0 ;  /* 0x0000000400037c11 */ /* 0x000fe200080f0eff */
[----:B------:R-:W-:Y:S01]  /*0130*/  UMOV UR4, 0x47ae147b ;  /* 0x47ae147b00047882 */ /* 0x000fe20000000000 */
[----:B--2---:R-:W-:-:S04]  /*0140*/  LEA R38, P0, R2, UR6, 0x3 ;  /* 0x0000000602267c11 */ /* 0x004fc8000f8018ff */
[----:B------:R-:W-:-:S03]  /*0150*/  LEA.HI.X R39, R2, UR7, R3, 0x3, P0 ;  /* 0x0000000702277c11 */ /* 0x000fc600080f1c03 */
[----:B-1----:R-:W-:Y:S02]  /*0160*/  DSETP.GT.AND P0, PT, R8, UR4, PT ;  /* 0x0000000408007e2a */ /* 0x002fe4000bf04000 */
[----:B---3--:R0:W-:-:S12]  /*0170*/  STG.E.64 desc[UR8][R38.64+0x8], RZ ;  /* 0x000008ff26007986 */ /* 0x0081d8000c101b08 */
[----:B0-----:R-:W-:Y:S05]  /*0180*/  @!P0 BRA `(.L_x_1016) ;  /* 0x0000001400e88947 */ /* 0x001fea0003800000 */
[----:B------:R-:W0:Y:S01]  /*0190*/  MUFU.RCP64H R5, 8.98754667186705399808e+20 ;  /* 0x44485c5d00057908 */ /* 0x000e220000001800 */
[----:B------:R-:W-:Y:S01]  /*01a0*/  IMAD.MOV.U32 R12, RZ, RZ, -0x175fbaa3 ;  /* 0xe8a0455dff0c7424 */ /* 0x000fe200078e00ff */
[----:B------:R-:W-:Y:S01]  /*01b0*/  DMUL R2, R8, R8 ;  /* 0x0000000808027228 */ /* 0x000fe20000000000 */
[----:B------:R-:W-:Y:S01]  /*01c0*/  IMAD.MOV.U32 R13, RZ, RZ, 0x44485c5d ;  /* 0x44485c5dff0d7424 */ /* 0x000fe200078e00ff */
[----:B------:R-:W-:Y:S01]  /*01d0*/  UMOV UR4, 0x4f8aec58 ;  /* 0x4f8aec5800047882 */ /* 0x000fe20000000000 */
[----:B------:R-:W-:Y:S01]  /*01e0*/  IMAD.MOV.U32 R4, RZ, RZ, 0x1 ;  /* 0x00000001ff047424 */ /* 0x000fe200078e00ff */
[----:B------:R-:W-:-:S04]  /*01f0*/  UMOV UR5, 0x4311bfdb ;  /* 0x4311bfdb00057882 */ /* 0x000fc80000000000 */
[----:B------:R-:W-:Y:S02]  /*0200*/  DMUL R2, R2, R8 ;  /* 0x0000000802027228 */ /* 0x000fe40000000000 */
[----:B0-----:R-:W-:-:S06]  /*0210*/  DFMA R6, R4, -R12, 1 ;  /* 0x3ff000000406742b */ /* 0x001fcc000000080c */
[----:B------:R-:W-:Y:S02]  /*0220*/  DMUL R2, R2, R8 ;  /* 0x0000000802027228 */ /* 0x000fe40000000000 */
[----:B------:R-:W-:-:S08]  /*0230*/  DFMA R6, R6, R6, R6 ;  /* 0x000000060606722b */ /* 0x000fd00000000006 */
[----:B------:R-:W-:Y:S02]  /*0240*/  DFMA R6, R4, R6, R4 ;  /* 0x000000060406722b */ /* 0x000fe40000000004 */
[----:B------:R-:W-:-:S06]  /*0250*/  DMUL R4, R2, UR4 ;  /* 0x0000000402047c28 */ /* 0x000fcc0008000000 */
[----:B------:R-:W-:Y:S02]  /*0260*/  DFMA R8, R6, -R12, 1 ;  /* 0x3ff000000608742b */ /* 0x000fe4000000080c */
[----:B------:R-:W-:-:S06]  /*0270*/  DFMA R40, R2, UR4, R4 ;  /* 0x0000000402287c2b */ /* 0x000fcc0008000004 */
[----:B------:R-:W-:-:S04]  /*0280*/  DFMA R8, R6, R8, R6 ;  /* 0x000000080608722b */ /* 0x000fc80000000006 */
[----:B------:R-:W-:-:S04]  /*0290*/  FSETP.GEU.AND P1, PT, |R41|, 6.5827683646048100446e-37, PT ;  /* 0x036000002900780b */ /* 0x000fc80003f2e200 */
[----:B------:R-:W-:-:S08]  /*02a0*/  DMUL R4, R40, R8 ;  /* 0x0000000828047228 */ /* 0x000fd00000000000 */
[----:B------:R-:W-:-:S08]  /*02b0*/  DFMA R2, R4, -R12, R40 ;  /* 0x8000000c0402722b */ /* 0x000fd00000000028 */
[----:B------:R-:W-:-:S10]  /*02c0*/  DFMA R4, R8, R2, R4 ;  /* 0x000000020804722b */ /* 0x000fd40000000004 */
[----:B------:R-:W-:-:S05]  /*02d0*/  FFMA R0, RZ, 801.44317626953125, R5 ;  /* 0x44485c5dff007823 */ /* 0x000fca0000000005 */
[----:B------:R-:W-:-:S13]  /*02e0*/  FSETP.GT.AND P0, PT, |R0|, 1.469367938527859385e-39, PT ;  /* 0x001000000000780b */ /* 0x000fda0003f04200 */
[----:B------:R-:W-:Y:S05]  /*02f0*/  @P0 BRA P1, `(.L_x_1017) ;  /* 0x0000000000180947 */ /* 0x000fea0000800000 */
[----:B------:R-:W-:Y:S01]  /*0300*/  IMAD.MOV.U32 R44, RZ, RZ, -0x175fbaa3 ;  /* 0xe8a0455dff2c7424 */ /* 0x000fe200078e00ff */
[----:B------:R-:W-:Y:S01]  /*0310*/  MOV R0, 0x340 ;  /* 0x0000034000007802 */ /* 0x000fe20000000f00 */
[----:B------:R-:W-:-:S07]  /*0320*/  IMAD.MOV.U32 R45, RZ, RZ, 0x44485c5d ;  /* 0x44485c5dff2d7424 */ /* 0x000fce00078e00ff */
[----:B------:R-:W-:Y:S05]  /*0330*/  CALL.REL.NOINC `($__internal_31_$__cuda_sm20_div_rn_f64_full) ;  /* 0x0000001400e87944 */ /* 0x000fea0003c00000 */
[----:B------:R-:W-:Y:S02]  /*0340*/  IMAD.MOV.U32 R4, RZ, RZ, R12 ;  /* 0x000000ffff047224 */ /* 0x000fe400078e000c */
[----:B------:R-:W-:-:S07]  /*0350*/  IMAD.MOV.U32 R5, RZ, RZ, R13 ;  /* 0x000000ffff057224 */ /* 0x000fce00078e000d */
.L_x_1017:
[----:B------:R-:W0:Y:S01]  /*0360*/  LDC.64 R6, c[0x0][0x388] ;  /* 0x0000e200ff067b82 */ /* 0x000e220000000a00 */
[----:B------:R-:W1:Y:S01]  /*0370*/  LDCU.64 UR6, c[0x0][0x3a0] ;  /* 0x00007400ff0677ac */ /* 0x000e620008000a00 */
[----:B0-----:R-:W-:-:S05]  /*0380*/  IMAD.WIDE R6, R10, 0x8, R6 ;  /* 0x000000080a067825 */ /* 0x001fca00078e0206 */
[----:B------:R-:W2:Y:S01]  /*0390*/  LDG.E.64 R2, desc[UR8][R6.64+0x8] ;  /* 0x0000080806027981 */ /* 0x000ea2000c1e1b00 */
[----:B------:R-:W-:Y:S01]  /*03a0*/  UMOV UR4, 0xa8ba67b5 ;  /* 0xa8ba67b500047882 */ /* 0x000fe20000000000 */
[----:B------:R-:W-:Y:S01]  /*03b0*/  UMOV UR5, 0x3ca3e5b1 ;  /* 0x3ca3e5b100057882 */ /* 0x000fe20000000000 */
[----:B------:R-:W-:Y:S01]  /*03c0*/  BSSY.RECONVERGENT B0, `(.L_x_1018) ;  /* 0x0000018000007945 */ /* 0x000fe20003800200 */
[----:B--2---:R-:W-:Y:S01]  /*03d0*/  DMUL R2, R2, UR4 ;  /* 0x0000000402027c28 */ /* 0x004fe20008000000 */
[----:B------:R-:W-:Y:S01]  /*03e0*/  UMOV UR4, 0x938ac5d ;  /* 0x0938ac5d00047882 */ /* 0x000fe20000000000 */
[----:B------:R-:W-:-:S06]  /*03f0*/  UMOV UR5, 0x3caca0b1 ;  /* 0x3caca0b100057882 */ /* 0x000fcc0000000000 */
[----:B-1----:R-:W-:Y:S01]  /*0400*/  DMUL R44, R2, UR6 ;  /* 0x00000006022c7c28 */ /* 0x002fe20008000000 */
[----:B------:R-:W-:-:S05]  /*0410*/  MOV R2, 0x1 ;  /* 0x0000000100027802 */ /* 0x000fca0000000f00 */
        /* <DEDUP_REMOVED lines=12> */
[----:B------:R-:W-:Y:S01]  /*04e0*/  IMAD.MOV.U32 R40, RZ, RZ, 0x938ac5d ;  /* 0x0938ac5dff287424 */ /* 0x000fe200078e00ff */
[----:B------:R-:W-:Y:S01]  /*04f0*/  MOV R0, 0x520 ;  /* 0x0000052000007802 */ /* 0x000fe20000000f00 */
[----:B------:R-:W-:-:S07]  /*0500*/  IMAD.MOV.U32 R41, RZ, RZ, 0x3caca0b1 ;  /* 0x3caca0b1ff297424 */ /* 0x000fce00078e00ff */
[----:B------:R-:W-:Y:S05]  /*0510*/  CALL.REL.NOINC `($__internal_31_$__cuda_sm20_div_rn_f64_full) ;  /* 0x0000001400707944 */ /* 0x000fea0003c00000 */
[----:B------:R-:W-:Y:S02]  /*0520*/  IMAD.MOV.U32 R2, RZ, RZ, R12 ;  /* 0x000000ffff027224 */ /* 0x000fe400078e000c */
[----:B------:R-:W-:-:S07]  /*0530*/  IMAD.MOV.U32 R3, RZ, RZ, R13 ;  /* 0x000000ffff037224 */ /* 0x000fce00078e000d */
.L_x_1019:
[----:B------:R-:W-:Y:S05]  /*0540*/  BSYNC.RECONVERGENT B0 ;  /* 0x0000000000007941 */ /* 0x000fea0003800200 */
.L_x_1018:
[----:B------:R-:W2:Y:S01]  /*0550*/  LDG.E.64 R6, desc[UR8][R6.64] ;  /* 0x0000000806067981 */ /* 0x000ea2000c1e1b00 */
[----:B------:R-:W0:Y:S01]  /*0560*/  LDCU.64 UR6, c[0x0][0x3a0] ;  /* 0x00007400ff0677ac */ /* 0x000e220008000a00 */
[----:B------:R-:W-:Y:S01]  /*0570*/  BSSY.RECONVERGENT B0, `(.L_x_1020) ;  /* 0x000001a000007945 */ /* 0x000fe20003800200 */
[----:B------:R-:W-:Y:S01]  /*0580*/  UMOV UR4, 0xa8ba67b5 ;  /* 0xa8ba67b500047882 */ /* 0x000fe20000000000 */
[----:B------:R-:W-:Y:S02]  /*0590*/  UMOV UR5, 0x3ca3e5b1 ;  /* 0x3ca3e5b100057882 */ /* 0x000fe40000000000 */
[----:B--2---:R-:W-:Y:S01]  /*05a0*/  DMUL R8, R6, UR4 ;  /* 0x0000000406087c28 */ /* 0x004fe20008000000 */
[----:B------:R-:W-:Y:S01]  /*05b0*/  UMOV UR4, 0x938ac5d ;  /* 0x0938ac5d00047882 */ /* 0x000fe20000000000 */
[----:B------:R-:W-:-:S06]  /*05c0*/  UMOV UR5, 0x3caca0b1 ;  /* 0x3caca0b100057882 */ /* 0x000fcc0000000000 */
[----:B0-----:R-:W-:Y:S01]  /*05d0*/  DMUL R44, R8, UR6 ;  /* 0x00000006082c7c28 */ /* 0x001fe20008000000 */
[----:B------:R-:W-:-:S05]  /*05e0*/  IMAD.MOV.U32 R8, RZ, RZ, 0x1 ;  /* 0x00000001ff087424 */ /* 0x000fca00078e00ff */
        /* <DEDUP_REMOVED lines=16> */
[----:B------:R-:W-:Y:S01]  /*06f0*/  MOV R6, R12 ;  /* 0x0000000c00067202 */ /* 0x000fe20000000f00 */
[----:B------:R-:W-:-:S07]  /*0700*/  IMAD.MOV.U32 R7, RZ, RZ, R13 ;  /* 0x000000ffff077224 */ /* 0x000fce00078e000d */
.L_x_1021:
[----:B------:R-:W-:Y:S05]  /*0710*/  BSYNC.RECONVERGENT B0 ;  /* 0x0000000000007941 */ /* 0x000fea0003800200 */
.L_x_1020:
[----:B------:R-:W-:Y:S01]  /*0720*/  DSETP.GEU.AND P0, PT, R6, R2, PT ;  /* 0x000000020600722a */ /* 0x000fe20003f0e000 */
[----:B------:R-:W-:Y:S01]  /*0730*/  IMAD.MOV.U32 R20, RZ, RZ, 0x0 ;  /* 0x00000000ff147424 */ /* 0x000fe200078e00ff */
[----:B------:R-:W-:Y:S01]  /*0740*/  CS2R R36, SRZ ;  /* 0x0000000000247805 */ /* 0x000fe2000001ff00 */
[----:B------:R-:W-:Y:S01]  /*0750*/  IMAD.MOV.U32 R21, RZ, RZ, 0x3ff00000 ;  /* 0x3ff00000ff157424 */ /* 0x000fe200078e00ff */
[----:B------:R-:W-:Y:S02]  /*0760*/  UMOV UR4, 0x1 ;  /* 0x0000000100047882 */ /* 0x000fe40000000000 */
[----:B------:R-:W-:Y:S02]  /*0770*/  FSEL R34, R6, R2, !P0 ;  /* 0x0000000206227208 */ /* 0x000fe40004000000 */
[----:B------:R-:W-:Y:S02]  /*0780*/  FSEL R35, R7, R3, !P0 ;  /* 0x0000000307237208 */ /* 0x000fe40004000000 */
[----:B------:R-:W-:-:S02]  /*0790*/  FSEL R32, R2, R6, !P0 ;  /* 0x0000000602207208 */ /* 0x000fc40004000000 */
[----:B------:R-:W-:Y:S02]  /*07a0*/  FSEL R33, R3, R7, !P0 ;  /* 0x0000000703217208 */ /* 0x000fe40004000000 */
[C---:B------:R-:W-:Y:S02]  /*07b0*/  DMUL R26, R34.reuse, R34 ;  /* 0x00000022221a7228 */ /* 0x040fe40000000000 */
[----:B------:R-:W-:Y:S02]  /*07c0*/  DMUL R30, R34, 6 ;  /* 0x40180000221e7828 */ /* 0x000fe40000000000 */
[----:B------:R-:W-:-:S04]  /*07d0*/  DMUL R22, R32, R32 ;  /* 0x0000002020167228 */ /* 0x000fc80000000000 */
[----:B------:R-:W-:Y:S02]  /*07e0*/  DMUL R28, R34, R26 ;  /* 0x0000001a221c7228 */ /* 0x000fe40000000000 */
[----:B------:R-:W-:Y:S02]  /*07f0*/  DMUL R26, R26, 3 ;  /* 0x400800001a1a7828 */ /* 0x000fe40000000000 */
[----:B------:R-:W-:Y:S02]  /*0800*/  DMUL R24, R32, R22 ;  /* 0x0000001620187228 */ /* 0x000fe40000000000 */
[----:B------:R-:W-:-:S11]  /*0810*/  DMUL R22, R22, 3 ;  /* 0x4008000016167828 */ /* 0x000fd60000000000 */
.L_x_1039:
[-C--:B------:R-:W-:Y:S01]  /*0820*/  DMUL R2, R34, -R20.reuse ;  /* 0x8000001422027228 */ /* 0x080fe20000000000 */
[----:B------:R-:W-:Y:S01]  /*0830*/  IMAD.MOV.U32 R12, RZ, RZ, 0x652b82fe ;  /* 0x652b82feff0c7424 */ /* 0x000fe200078e00ff */
[----:B------:R-:W-:Y:S01]  /*0840*/  DMUL R6, R32, -R20 ;  /* 0x8000001420067228 */ /* 0x000fe20000000000 */
[----:B------:R-:W-:Y:S01]  /*0850*/  IMAD.MOV.U32 R13, RZ, RZ, 0x3ff71547 ;  /* 0x3ff71547ff0d7424 */ /* 0x000fe200078e00ff */
[----:B------:R-:W-:Y:S01]  /*0860*/  UMOV UR6, 0xfefa39ef ;  /* 0xfefa39ef00067882 */ /* 0x000fe20000000000 */
[----:B------:R-:W-:Y:S01]  /*0870*/  UMOV UR7, 0x3fe62e42 ;  /* 0x3fe62e4200077882 */ /* 0x000fe20000000000 */
[----:B------:R-:W-:Y:S01]  /*0880*/  UMOV UR10, 0x3b39803f ;  /* 0x3b39803f000a7882 */ /* 0x000fe20000000000 */
[----:B------:R-:W-:Y:S01]  /*0890*/  UMOV UR11, 0x3c7abc9e ;  /* 0x3c7abc9e000b7882 */ /* 0x000fe20000000000 */
[----:B------:R-:W-:Y:S01]  /*08a0*/  UMOV UR12, 0x69ce2bdf ;  /* 0x69ce2bdf000c7882 */ /* 0x000fe20000000000 */
[-C--:B------:R-:W-:Y:S01]  /*08b0*/  DFMA R8, R2, R12.reuse, 6.75539944105574400000e+15 ;  /* 0x433800000208742b */ /* 0x080fe2000000000c */
[----:B------:R-:W-:Y:S01]  /*08c0*/  UMOV UR13, 0x3e5ade15 ;  /* 0x3e5ade15000d7882 */ /* 0x000fe20000000000 */
[----:B------:R-:W-:Y:S01]  /*08d0*/  DFMA R12, R6, R12, 6.75539944105574400000e+15 ;  /* 0x43380000060c742b */ /* 0x000fe2000000000c */
[----:B------:R-:W-:Y:S01]  /*08e0*/  UMOV UR14, 0x62401315 ;  /* 0x62401315000e7882 */ /* 0x000fe20000000000 */
[----:B------:R-:W-:Y:S01]  /*08f0*/  UMOV UR15, 0x3ec71dee ;  /* 0x3ec71dee000f7882 */ /* 0x000fe20000000000 */
[----:B------:R-:W-:Y:S01]  /*0900*/  UMOV UR16, 0x7c89eb71 ;  /* 0x7c89eb7100107882 */ /* 0x000fe20000000000 */
[----:B------:R-:W-:Y:S01]  /*0910*/  UMOV UR17, 0x3efa0199 ;  /* 0x3efa019900117882 */ /* 0x000fe20000000000 */
[----:B------:R-:W-:Y:S01]  /*0920*/  UMOV UR18, 0x14761f65 ;  /* 0x14761f6500127882 */ /* 0x000fe20000000000 */
[----:B------:R-:W-:Y:S01]  /*0930*/  DADD R16, R8, -6.75539944105574400000e+15 ;  /* 0xc338000008107429 */ /* 0x000fe20000000000 */
[----:B------:R-:W-:Y:S01]  /*0940*/  UMOV UR19, 0x3f2a01a0 ;  /* 0x3f2a01a000137882 */ /* 0x000fe20000000000 */
[----:B------:R-:W-:Y:S01]  /*0950*/  DADD R18, R12, -6.75539944105574400000e+15 ;  /* 0xc33800000c127429 */ /* 0x000fe20000000000 */
[----:B------:R-:W-:Y:S01]  /*0960*/  UMOV UR20, 0x1852b7af ;  /* 0x1852b7af00147882 */ /* 0x000fe20000000000 */
[----:B------:R-:W-:Y:S01]  /*0970*/  UMOV UR21, 0x3f56c16c ;  /* 0x3f56c16c00157882 */ /* 0x000fe20000000000 */
[----:B------:R-:W-:Y:S01]  /*0980*/  UMOV UR22, 0x11122322 ;  /* 0x1112232200167882 */ /* 0x000fe20000000000 */
[----:B------:R-:W-:Y:S01]  /*0990*/  UMOV UR23, 0x3f811111 ;  /* 0x3f81111100177882 */ /* 0x000fe20000000000 */
[----:B------:R-:W-:Y:S01]  /*09a0*/  UMOV UR24, 0x555502a1 ;  /* 0x555502a100187882 */ /* 0x000fe20000000000 */
[----:B------:R-:W-:Y:S01]  /*09b0*/  DFMA R14, R16, -UR6, R2 ;  /* 0x80000006100e7c2b */ /* 0x000fe20008000002 */
[----:B------:R-:W-:Y:S01]  /*09c0*/  UMOV UR25, 0x3fa55555 ;  /* 0x3fa5555500197882 */ /* 0x000fe20000000000 */
[----:B------:R-:W-:Y:S01]  /*09d0*/  DFMA R40, R18, -UR6, R6 ;  /* 0x8000000612287c2b */ /* 0x000fe20008000006 */
[----:B------:R-:W-:Y:S01]  /*09e0*/  UMOV UR26, 0x55555511 ;  /* 0x55555511001a7882 */ /* 0x000fe20000000000 */
[----:B------:R-:W-:Y:S01]  /*09f0*/  UMOV UR27, 0x3fc55555 ;  /* 0x3fc55555001b7882 */ /* 0x000fe20000000000 */
[----:B------:R-:W-:Y:S01]  /*0a00*/  UMOV UR28, 0xb ;  /* 0x0000000b001c7882 */ /* 0x000fe20000000000 */
[----:B------:R-:W-:Y:S01]  /*0a10*/  UMOV UR29, 0x3fe00000 ;  /* 0x3fe00000001d7882 */ /* 0x000fe20000000000 */
[----:B------:R-:W-:Y:S01]  /*0a20*/  FSETP.GEU.AND P0, PT, |R3|, 4.1917929649353027344, PT ;  /* 0x4086232b0300780b */ /* 0x000fe20003f0e200 */
[----:B------:R-:W-:Y:S01]  /*0a30*/  DFMA R16, R16, -UR10, R14 ;  /* 0x8000000a10107c2b */ /* 0x000fe2000800000e */
[----:B------:R-:W-:Y:S01]  /*0a40*/  BSSY.RECONVERGENT B0, `(.L_x_1022) ;  /* 0x000002d000007945 */ /* 0x000fe20003800200 */
[----:B------:R-:W-:Y:S01]  /*0a50*/  DFMA R14, R18, -UR10, R40 ;  /* 0x8000000a120e7c2b */ /* 0x000fe20008000028 */
[----:B------:R-:W-:Y:S01]  /*0a60*/  FSETP.GEU.AND P2, PT, |R7|, 4.1917929649353027344, PT ;  /* 0x4086232b0700780b */ /* 0x000fe20003f4e200 */
[----:B------:R-:W-:Y:S01]  /*0a70*/  IMAD.MOV.U32 R40, RZ, RZ, -0x35dec16 ;  /* 0xfca213eaff287424 */ /* 0x000fe200078e00ff */
[----:B------:R-:W-:-:S06]  /*0a80*/  MOV R41, 0x3e928af3 ;  /* 0x3e928af300297802 */ /* 0x000fcc0000000f00 */
[--C-:B------:R-:W-:Y:S02]  /*0a90*/  DFMA R18, R16, UR12, R40.reuse ;  /* 0x0000000c10127c2b */ /* 0x100fe40008000028 */
[----:B------:R-:W-:-:S06]  /*0aa0*/  DFMA R40, R14, UR12, R40 ;  /* 0x0000000c0e287c2b */ /* 0x000fcc0008000028 */
[----:B------:R-:W-:Y:S02]  /*0ab0*/  DFMA R18, R16, R18, UR14 ;  /* 0x0000000e10127e2b */ /* 0x000fe40008000012 */
[----:B------:R-:W-:-:S06]  /*0ac0*/  DFMA R40, R14, R40, UR14 ;  /* 0x0000000e0e287e2b */ /* 0x000fcc0008000028 */
        /* <DEDUP_REMOVED lines=14> */
[----:B------:R-:W-:Y:S02]  /*0bb0*/  DFMA R18, R16, R18, 1 ;  /* 0x3ff000001012742b */ /* 0x000fe40000000012 */
[----:B------:R-:W-:-:S06]  /*0bc0*/  DFMA R40, R14, R40, 1 ;  /* 0x3ff000000e28742b */ /* 0x000fcc0000000028 */
[----:B------:R-:W-:Y:S02]  /*0bd0*/  DFMA R16, R16, R18, 1 ;  /* 0x3ff000001010742b */ /* 0x000fe40000000012 */
[----:B------:R-:W-:-:S08]  /*0be0*/  DFMA R14, R14, R40, 1 ;  /* 0x3ff000000e0e742b */ /* 0x000fd00000000028 */
[----:B------:R-:W-:Y:S02]  /*0bf0*/  IMAD R19, R8, 0x100000, R17 ;  /* 0x0010000008137824 */ /* 0x000fe400078e0211 */
[----:B------:R-:W-:Y:S02]  /*0c00*/  IMAD R47, R12, 0x100000, R15 ;  /* 0x001000000c2f7824 */ /* 0x000fe400078e020f */
[----:B------:R-:W-:Y:S02]  /*0c10*/  IMAD.MOV.U32 R18, RZ, RZ, R16 ;  /* 0x000000ffff127224 */ /* 0x000fe400078e0010 */
[----:B------:R-:W-:Y:S01]  /*0c20*/  IMAD.MOV.U32 R46, RZ, RZ, R14 ;  /* 0x000000ffff2e7224 */ /* 0x000fe200078e000e */
[----:B------:R-:W-:Y:S06]  /*0c30*/  @!P0 BRA `(.L_x_1023) ;  /* 0x0000000000348947 */ /* 0x000fec0003800000 */
        /* <DEDUP_REMOVED lines=13> */
.L_x_1023:
[----:B------:R-:W-:Y:S05]  /*0d10*/  BSYNC.RECONVERGENT B0 ;  /* 0x0000000000007941 */ /* 0x000fea0003800200 */
.L_x_1022:
[----:B------:R-:W-:Y:S04]  /*0d20*/  BSSY.RECONVERGENT B0, `(.L_x_1024) ;  /* 0x000000e000007945 */ /* 0x000fe80003800200 */
[----:B------:R-:W-:Y:S05]  /*0d30*/  @!P2 BRA `(.L_x_1025) ;  /* 0x000000000030a947 */ /* 0x000fea0003800000 */
        /* <DEDUP_REMOVED lines=12> */
.L_x_1025:
[----:B------:R-:W-:Y:S05]  /*0e00*/  BSYNC.RECONVERGENT B0 ;  /* 0x0000000000007941 */ /* 0x000fea0003800200 */
.L_x_1024:
[----:B------:R-:W-:Y:S01]  /*0e10*/  UIMAD UR5, UR4, UR4, URZ ;  /* 0x00000004040572a4 */ /* 0x000fe2000f8e02ff */
[----:B------:R-:W-:-:S03]  /*0e20*/  IMAD.MOV.U32 R2, RZ, RZ, 0x1 ;  /* 0x00000001ff027424 */ /* 0x000fc600078e00ff */
[----:B------:R-:W-:-:S04]  /*0e30*/  UIMAD UR6, UR5, UR4, URZ ;  /* 0x00000004050672a4 */ /* 0x000fc8000f8e02ff */
[----:B------:R-:W-:Y:S01]  /*0e40*/  UIMAD UR7, UR6, UR4, URZ ;  /* 0x00000004060772a4 */ /* 0x000fe2000f8e02ff */
[----:B------:R-:W-:Y:S08]  /*0e50*/  I2F.F64.U32 R16, UR5 ;  /* 0x0000000500107d12 */ /* 0x000ff00008201800 */
[----:B------:R-:W0:Y:S08]  /*0e60*/  I2F.F64.U32 R44, UR7 ;  /* 0x00000007002c7d12 */ /* 0x000e300008201800 */
[----:B0-----:R-:W0:Y:S02]  /*0e70*/  MUFU.RCP64H R3, R45 ;  /* 0x0000002d00037308 */ /* 0x001e240000001800 */
[----:B0-----:R-:W-:-:S08]  /*0e80*/  DFMA R6, -R44, R2, 1 ;  /* 0x3ff000002c06742b */ /* 0x001fd00000000102 */
[----:B------:R-:W-:-:S08]  /*0e90*/  DFMA R6, R6, R6, R6 ;  /* 0x000000060606722b */ /* 0x000fd00000000006 */
[----:B------:R-:W-:-:S08]  /*0ea0*/  DFMA R6, R2, R6, R2 ;  /* 0x000000060206722b */ /* 0x000fd00000000002 */
[----:B------:R-:W-:-:S08]  /*0eb0*/  DFMA R2, -R44, R6, 1 ;  /* 0x3ff000002c02742b */ /* 0x000fd00000000106 */
[----:B------:R-:W-:-:S08]  /*0ec0*/  DFMA R2, R6, R2, R6 ;  /* 0x000000020602722b */ /* 0x000fd00000000006 */
[----:B------:R-:W-:-:S08]  /*0ed0*/  DMUL R6, R2, 6 ;  /* 0x4018000002067828 */ /* 0x000fd00000000000 */
[----:B------:R-:W-:-:S08]  /*0ee0*/  DFMA R8, -R44, R6, 6 ;  /* 0x401800002c08742b */ /* 0x000fd00000000106 */
[----:B------:R-:W-:Y:S02]  /*0ef0*/  DFMA R2, R2, R8, R6 ;  /* 0x000000080202722b */ /* 0x000fe40000000006 */
[----:B------:R-:W0:Y:S08]  /*0f00*/  I2F.F64.U32 R8, UR6 ;  /* 0x0000000600087d12 */ /* 0x000e300008201800 */
[----:B------:R-:W-:-:S05]  /*0f10*/  FFMA R0, RZ, R45, R3 ;  /* 0x0000002dff007223 */ /* 0x000fca0000000003 */
[----:B------:R-:W-:-:S13]  /*0f20*/  FSETP.GT.AND P0, PT, |R0|, 1.469367938527859385e-39, PT ;  /* 0x001000000000780b */ /* 0x000fda0003f04200 */
[----:B0-----:R-:W-:Y:S05]  /*0f30*/  @P0 BRA `(.L_x_1026) ;  /* 0x0000000000180947 */ /* 0x001fea0003800000 */
[----:B------:R-:W-:Y:S01]  /*0f40*/  IMAD.MOV.U32 R40, RZ, RZ, RZ ;  /* 0x000000ffff287224 */ /* 0x000fe200078e00ff */
[----:B------:R-:W-:Y:S02]  /*0f50*/  MOV R41, 0x40180000 ;  /* 0x4018000000297802 */ /* 0x000fe40000000f00 */
[----:B------:R-:W-:-:S07]  /*0f60*/  MOV R0, 0xf80 ;  /* 0x00000f8000007802 */ /* 0x000fce0000000f00 */
[----:B------:R-:W-:Y:S05]  /*0f70*/  CALL.REL.NOINC `($__internal_31_$__cuda_sm20_div_rn_f64_full) ;  /* 0x0000000800d87944 */ /* 0x000fea0003c00000 */
[----:B------:R-:W-:Y:S02]  /*0f80*/  IMAD.MOV.U32 R2, RZ, RZ, R12 ;  /* 0x000000ffff027224 */ /* 0x000fe400078e000c */
[----:B------:R-:W-:-:S07]  /*0f90*/  IMAD.MOV.U32 R3, RZ, RZ, R13 ;  /* 0x000000ffff037224 */ /* 0x000fce00078e000d */
.L_x_1026:
        /* <DEDUP_REMOVED lines=20> */
[----:B------:R-:W-:Y:S05]  /*10e0*/  CALL.REL.NOINC `($__internal_31_$__cuda_sm20_div_rn_f64_full) ;  /* 0x00000008007c7944 */ /* 0x000fea0003c00000 */
[----:B------:R-:W-:Y:S02]  /*10f0*/  IMAD.MOV.U32 R48, RZ, RZ, R12 ;  /* 0x000000ffff307224 */ /* 0x000fe400078e000c */
[----:B------:R-:W-:-:S07]  /*1100*/  IMAD.MOV.U32 R49, RZ, RZ, R13 ;  /* 0x000000ffff317224 */ /* 0x000fce00078e000d */
.L_x_1028:
[----:B------:R-:W-:Y:S05]  /*1110*/  BSYNC.RECONVERGENT B0 ;  /* 0x0000000000007941 */ /* 0x000fea0003800200 */
.L_x_1027:
        /* <DEDUP_REMOVED lines=23> */
.L_x_1030:
[----:B------:R-:W-:Y:S05]  /*1290*/  BSYNC.RECONVERGENT B0 ;  /* 0x0000000000007941 */ /* 0x000fea0003800200 */
.L_x_1029:
[----:B------:R-:W0:Y:S01]  /*12a0*/  MUFU.RCP64H R13, R9 ;  /* 0x00000009000d7308 */ /* 0x000e220000001800 */
[----:B------:R-:W-:Y:S01]  /*12b0*/  IMAD.MOV.U32 R12, RZ, RZ, 0x1 ;  /* 0x00000001ff0c7424 */ /* 0x000fe200078e00ff */
[----:B------:R-:W-:Y:S01]  /*12c0*/  DMUL R40, R32, 6 ;  /* 0x4018000020287828 */ /* 0x000fe20000000000 */
[----:B------:R-:W-:Y:S01]  /*12d0*/  BSSY.RECONVERGENT B0, `(.L_x_1031) ;  /* 0x0000012000007945 */ /* 0x000fe20003800200 */
[----:B------:R-:W-:-:S08]  /*12e0*/  DADD R48, R6, R48 ;  /* 0x0000000006307229 */ /* 0x000fd00000000030 */
        /* <DEDUP_REMOVED lines=15> */
[----:B------:R-:W-:Y:S05]  /*13e0*/  CALL.REL.NOINC `($__internal_31_$__cuda_sm20_div_rn_f64_full) ;  /* 0x0000000400bc7944 */ /* 0x000fea0003c00000 */
.L_x_1032:
[----:B------:R-:W-:Y:S05]  /*13f0*/  BSYNC.RECONVERGENT B0 ;  /* 0x0000000000007941 */ /* 0x000fea0003800200 */
.L_x_1031:
[----:B------:R-:W0:Y:S01]  /*1400*/  MUFU.RCP64H R7, R9 ;  /* 0x0000000900077308 */ /* 0x000e220000001800 */
[----:B------:R-:W-:Y:S01]  /*1410*/  IMAD.MOV.U32 R6, RZ, RZ, 0x1 ;  /* 0x00000001ff067424 */ /* 0x000fe200078e00ff */
[----:B------:R-:W-:Y:S01]  /*1420*/  DADD R48, R48, R12 ;  /* 0x0000000030307229 */ /* 0x000fe2000000000c */
[----:B------:R-:W-:Y:S01]  /*1430*/  FSETP.GEU.AND P1, PT, |R31|, 6.5827683646048100446e-37, PT ;  /* 0x036000001f00780b */ /* 0x000fe20003f2e200 */
[----:B------:R-:W-:Y:S06]  /*1440*/  BSSY.RECONVERGENT B0, `(.L_x_1033) ;  /* 0x0000016000007945 */ /* 0x000fec0003800200 */
[----:B------:R-:W-:-:S02]  /*1450*/  DADD R48, R48, R2 ;  /* 0x0000000030307229 */ /* 0x000fc40000000002 */
[----:B0-----:R-:W-:-:S06]  /*1460*/  DFMA R14, -R8, R6, 1 ;  /* 0x3ff00000080e742b */ /* 0x001fcc0000000106 */
[----:B------:R-:W-:Y:S02]  /*1470*/  DMUL R46, R48, R46 ;  /* 0x0000002e302e7228 */ /* 0x000fe40000000000 */
        /* <DEDUP_REMOVED lines=15> */
[----:B------:R-:W-:Y:S05]  /*1570*/  CALL.REL.NOINC `($__internal_31_$__cuda_sm20_div_rn_f64_full) ;  /* 0x0000000400587944 */ /* 0x000fea0003c00000 */
[----:B------:R-:W-:Y:S02]  /*1580*/  IMAD.MOV.U32 R6, RZ, RZ, R12 ;  /* 0x000000ffff067224 */ /* 0x000fe400078e000c */
[----:B------:R-:W-:-:S07]  /*1590*/  IMAD.MOV.U32 R7, RZ, RZ, R13 ;  /* 0x000000ffff077224 */ /* 0x000fce00078e000d */
.L_x_1034:
[----:B------:R-:W-:Y:S05]  /*15a0*/  BSYNC.RECONVERGENT B0 ;  /* 0x0000000000007941 */ /* 0x000fea0003800200 */
.L_x_1033:
        /* <DEDUP_REMOVED lines=23> */
.L_x_1036:
[----:B------:R-:W-:Y:S05]  /*1720*/  BSYNC.RECONVERGENT B0 ;  /* 0x0000000000007941 */ /* 0x000fea0003800200 */
.L_x_1035:
        /* <DEDUP_REMOVED lines=21> */
.L_x_1038:
[----:B------:R-:W-:Y:S05]  /*1880*/  BSYNC.RECONVERGENT B0 ;  /* 0x0000000000007941 */ /* 0x000fea0003800200 */
.L_x_1037:
[----:B------:R-:W-:Y:S01]  /*1890*/  DADD R8, R12, R8 ;  /* 0x000000000c087229 */ /* 0x000fe20000000008 */
[----:B------:R-:W-:Y:S01]  /*18a0*/  UIADD3 UR4, UPT, UPT, UR4, 0x1, URZ ;  /* 0x0000000104047890 */ /* 0x000fe2000fffe0ff */
[----:B------:R-:W-:-:S03]  /*18b0*/  DADD R20, R20, 1 ;  /* 0x3ff0000014147429 */ /* 0x000fc60000000000 */
[----:B------:R-:W-:-:S03]  /*18c0*/  UISETP.NE.AND UP0, UPT, UR4, 0xc8, UPT ;  /* 0x000000c80400788c */ /* 0x000fc6000bf05270 */
[----:B------:R-:W-:-:S08]  /*18d0*/  DADD R8, R8, R6 ;  /* 0x0000000008087229 */ /* 0x000fd00000000006 */
[----:B------:R-:W-:-:S08]  /*18e0*/  DADD R8, R8, R2 ;  /* 0x0000000008087229 */ /* 0x000fd00000000002 */
[----:B------:R-:W-:-:S08]  /*18f0*/  DFMA R8, R8, R18, -R46 ;  /* 0x000000120808722b */ /* 0x000fd0000000082e */
[----:B------:R-:W-:Y:S01]  /*1900*/  DFMA R36, R8, R4, R36 ;  /* 0x000000040824722b */ /* 0x000fe20000000024 */
[----:B------:R-:W-:Y:S10]  /*1910*/  BRA.U UP0, `(.L_x_1039) ;  /* 0xffffffed00c07547 */ /* 0x000ff4000b83ffff */
[----:B------:R0:W-:Y:S02]  /*1920*/  STG.E.64 desc[UR8][R38.64+0x8], R36 ;  /* 0x0000082426007986 */ /* 0x0001e4000c101b08 */
.L_x_1016:
[----:B------:R-:W1:Y:S02]  /*1930*/  LDC.64 R2, c[0x0][0x390] ;  /* 0x0000e400ff027b82 */ /* 0x000e640000000a00 */
[----:B-1----:R-:W-:-:S05]  /*1940*/  IMAD.WIDE R10, R10, 0x8, R2 ;  /* 0x000000080a0a7825 */ /* 0x002fca00078e0202 */
        /* <DEDUP_REMOVED lines=19> */
[----:B0-----:R-:W-:Y:S05]  /*1a80*/  CALL.REL.NOINC `($__internal_31_$__cuda_sm20_div_rn_f64_full) ;  /* 0x0000000000147944 */ /* 0x001fea0003c00000 */
[----:B------:R-:W-:Y:S01]  /*1a90*/  MOV R2, R12 ;  /* 0x0000000c00027202 */ /* 0x000fe20000000f00 */
[----:B------:R-:W-:-:S07]  /*1aa0*/  IMAD.MOV.U32 R3, RZ, RZ, R13 ;  /* 0x000000ffff037224 */ /* 0x000fce00078e000d */
.L_x_1041:
[----:B------:R-:W-:Y:S05]  /*1ab0*/  BSYNC.RECONVERGENT B0 ;  /* 0x0000000000007941 */ /* 0x000fea0003800200 */
.L_x_1040:
[----:B------:R-:W-:Y:S01]  /*1ac0*/  STG.E.64 desc[UR8][R38.64+0x8], R2 ;  /* 0x0000080226007986 */ /* 0x000fe2000c101b08 */
[----:B------:R-:W-:Y:S05]  /*1ad0*/  EXIT ;  /* 0x000000000000794d */ /* 0x000fea0003800000 */
        .weak           $__internal_31_$__cuda_sm20_div_rn_f64_full
        .type           $__internal_31_$__cuda_sm20_div_rn_f64_full,@function
        .size           $__internal_31_$__cuda_sm20_div_rn_f64_full,(.L_x_1122 - $__internal_31_$__cuda_sm20_div_rn_f64_full)
$__internal_31_$__cuda_sm20_div_rn_f64_full:
[----:B------:R-:W-:Y:S01]  /*1ae0*/  FSETP.GEU.AND P2, PT, |R41|, 1.469367938527859385e-39, PT ;  /* 0x001000002900780b */ /* 0x000fe20003f4e200 */
[----:B------:R-:W-:Y:S01]  /*1af0*/  IMAD.MOV.U32 R50, RZ, RZ, R40 ;  /* 0x000000ffff327224 */ /* 0x000fe200078e0028 */
[C---:B------:R-:W-:Y:S01]  /*1b00*/  FSETP.GEU.AND P0, PT, |R45|.reuse, 1.469367938527859385e-39, PT ;  /* 0x001000002d00780b */ /* 0x040fe20003f0e200 */
[----:B------:R-:W-:Y:S01]  /*1b10*/  IMAD.MOV.U32 R52, RZ, RZ, 0x1 ;  /* 0x00000001ff347424 */ /* 0x000fe200078e00ff */
[----:B------:R-:W-:Y:S01]  /*1b20*/  LOP3.LUT R42, R45, 0x800fffff, RZ, 0xc0, !PT ;  /* 0x800fffff2d2a7812 */ /* 0x000fe200078ec0ff */
[----:B------:R-:W-:Y:S01]  /*1b30*/  BSSY.RECONVERGENT B1, `(.L_x_1042) ;  /* 0x0000052000017945 */ /* 0x000fe20003800200 */
[----:B------:R-:W-:Y:S02]  /*1b40*/  LOP3.LUT R11, R41, 0x7ff00000, RZ, 0xc0, !PT ;  /* 0x7ff00000290b7812 */ /* 0x000fe400078ec0ff */
[----:B------:R-:W-:Y:S01]  /*1b50*/  LOP3.LUT R43, R42, 0x3ff00000, RZ, 0xfc, !PT ;  /* 0x3ff000002a2b7812 */ /* 0x000fe200078efcff */
[----:B------:R-:W-:Y:S01]  /*1b60*/  IMAD.MOV.U32 R42, RZ, RZ, R44 ;  /* 0x000000ffff2a7224 */ /* 0x000fe200078e002c */
[----:B------:R-:W-:-:S03]  /*1b70*/  LOP3.LUT R14, R45, 0x7ff00000, RZ, 0xc0, !PT ;  /* 0x7ff000002d0e7812 */ /* 0x000fc600078ec0ff */
[----:B------:R-:W-:Y:S01]  /*1b80*/  @!P2 LOP3.LUT R12, R45, 0x7ff00000, RZ, 0xc0, !PT ;  /* 0x7ff000002d0ca812 */ /* 0x000fe200078ec0ff */
[----:B------:R-:W-:Y:S01]  /*1b90*/  @!P2 IMAD.MOV.U32 R54, RZ, RZ, RZ ;  /* 0x000000ffff36a224 */ /* 0x000fe200078e00ff */
        /* <DEDUP_REMOVED lines=9> */
[----:B------:R-:W-:Y:S02]  /*1c30*/  @!P2 LOP3.LUT R55, R15, 0x100000, RZ, 0xfc, !PT ;  /* 0x001000000f37a812 */ /* 0x000fe400078efcff */
[----:B------:R-:W-:Y:S02]  /*1c40*/  MOV R13, R11 ;  /* 0x0000000b000d7202 */ /* 0x000fe40000000f00 */
[----:B------:R-:W-:-:S02]  /*1c50*/  @!P0 LOP3.LUT R14, R43, 0x7ff00000, RZ, 0xc0, !PT ;  /* 0x7ff000002b0e8812 */ /* 0x000fc400078ec0ff */
[----:B------:R-:W-:Y:S02]  /*1c60*/  @!P2 DFMA R50, R50, 2, -R54 ;  /* 0x400000003232a82b */ /* 0x000fe40000000836 */
[----:B0-----:R-:W-:-:S08]  /*1c70*/  DFMA R54, R52, -R42, 1 ;  /* 0x3ff000003436742b */ /* 0x001fd0000000082a */
[----:B------:R-:W-:Y:S01]  /*1c80*/  DFMA R54, R54, R54, R54 ;  /* 0x000000363636722b */ /* 0x000fe20000000036 */
[----:B------:R-:W-:-:S05]  /*1c90*/  @!P2 LOP3.LUT R13, R51, 0x7ff00000, RZ, 0xc0, !PT ;  /* 0x7ff00000330da812 */ /* 0x000fca00078ec0ff */
[----:B------:R-:W-:Y:S02]  /*1ca0*/  VIADD R15, R13, 0xffffffff ;  /* 0xffffffff0d0f7836 */ /* 0x000fe40000000000 */
[----:B------:R-:W-:-:S03]  /*1cb0*/  DFMA R52, R52, R54, R52 ;  /* 0x000000363434722b */ /* 0x000fc60000000034 */
[----:B------:R-:W-:Y:S01]  /*1cc0*/  ISETP.GT.U32.AND P0, PT, R15, 0x7feffffe, PT ;  /* 0x7feffffe0f00780c */ /* 0x000fe20003f04070 */
[----:B------:R-:W-:-:S04]  /*1cd0*/  VIADD R15, R14, 0xffffffff ;  /* 0xffffffff0e0f7836 */ /* 0x000fc80000000000 */
[----:B------:R-:W-:Y:S01]  /*1ce0*/  DFMA R56, R52, -R42, 1 ;  /* 0x3ff000003438742b */ /* 0x000fe2000000082a */
[----:B------:R-:W-:-:S07]  /*1cf0*/  ISETP.GT.U32.OR P0, PT, R15, 0x7feffffe, P0 ;  /* 0x7feffffe0f00780c */ /* 0x000fce0000704470 */
[----:B------:R-:W-:-:S08]  /*1d00*/  DFMA R56, R52, R56, R52 ;  /* 0x000000383438722b */ /* 0x000fd00000000034 */
[----:B------:R-:W-:-:S08]  /*1d10*/  DMUL R54, R56, R50 ;  /* 0x0000003238367228 */ /* 0x000fd00000000000 */
[----:B------:R-:W-:-:S08]  /*1d20*/  DFMA R52, R54, -R42, R50 ;  /* 0x8000002a3634722b */ /* 0x000fd00000000032 */
[----:B------:R-:W-:Y:S01]  /*1d30*/  DFMA R52, R56, R52, R54 ;  /* 0x000000343834722b */ /* 0x000fe20000000036 */
[----:B------:R-:W-:Y:S10]  /*1d40*/  @P0 BRA `(.L_x_1043) ;  /* 0x00000000006c0947 */ /* 0x000ff40003800000 */
[----:B------:R-:W-:-:S04]  /*1d50*/  LOP3.LUT R14, R45, 0x7ff00000, RZ, 0xc0, !PT ;  /* 0x7ff000002d0e7812 */ /* 0x000fc800078ec0ff */
[CC--:B------:R-:W-:Y:S02]  /*1d60*/  ISETP.GE.U32.AND P0, PT, R11.reuse, R14.reuse, PT ;  /* 0x0000000e0b00720c */ /* 0x0c0fe40003f06070 */
[----:B------:R-:W-:Y:S02]  /*1d70*/  VIADDMNMX R11, R11, -R14, 0xb9600000, !PT ;  /* 0xb96000000b0b7446 */ /* 0x000fe4000780090e */
[----:B------:R-:W-:Y:S02]  /*1d80*/  SEL R12, R12, 0x63400000, !P0 ;  /* 0x634000000c0c7807 */ /* 0x000fe40004000000 */
[----:B------:R-:W-:-:S05]  /*1d90*/  VIMNMX R11, PT, PT, R11, 0x46a00000, PT ;  /* 0x46a000000b0b7848 */ /* 0x000fca0003fe0100 */
        /* <DEDUP_REMOVED lines=12> */
[C---:B------:R-:W-:Y:S01]  /*1e60*/  IADD3 R13, PT, PT, -R11.reuse, RZ, RZ ;  /* 0x000000ff0b0d7210 */ /* 0x040fe20007ffe1ff */
[----:B------:R-:W-:Y:S01]  /*1e70*/  IMAD.MOV.U32 R12, RZ, RZ, RZ ;  /* 0x000000ffff0c7224 */ /* 0x000fe200078e00ff */
[----:B------:R-:W-:-:S05]  /*1e80*/  IADD3 R11, PT, PT, -R11, -0x43300000, RZ ;  /* 0xbcd000000b0b7810 */ /* 0x000fca0007ffe1ff */
[----:B------:R-:W-:Y:S02]  /*1e90*/  DFMA R12, R54, -R12, R52 ;  /* 0x8000000c360c722b */ /* 0x000fe40000000034 */
[----:B------:R-:W-:-:S08]  /*1ea0*/  DMUL.RP R52, R52, R14 ;  /* 0x0000000e34347228 */ /* 0x000fd00000008000 */
[----:B------:R-:W-:Y:S02]  /*1eb0*/  FSETP.NEU.AND P0, PT, |R13|, R11, PT ;  /* 0x0000000b0d00720b */ /* 0x000fe40003f0d200 */
[----:B------:R-:W-:Y:S02]  /*1ec0*/  LOP3.LUT R11, R53, R44, RZ, 0x3c, !PT ;  /* 0x0000002c350b7212 */ /* 0x000fe400078e3cff */
[----:B------:R-:W-:Y:S02]  /*1ed0*/  FSEL R54, R52, R54, !P0 ;  /* 0x0000003634367208 */ /* 0x000fe40004000000 */
[----:B------:R-:W-:Y:S01]  /*1ee0*/  FSEL R55, R11, R55, !P0 ;  /* 0x000000370b377208 */ /* 0x000fe20004000000 */
[----:B------:R-:W-:Y:S06]  /*1ef0*/  BRA `(.L_x_1044) ;  /* 0x0000000000547947 */ /* 0x000fec0003800000 */
.L_x_1043:
        /* <DEDUP_REMOVED lines=16> */
.L_x_1046:
[----:B------:R-:W-:Y:S02]  /*2000*/  LOP3.LUT R55, R45, 0x80000, RZ, 0xfc, !PT ;  /* 0x000800002d377812 */ /* 0x000fe400078efcff */
[----:B------:R-:W-:Y:S01]  /*2010*/  MOV R54, R44 ;  /* 0x0000002c00367202 */ /* 0x000fe20000000f00 */
[----:B------:R-:W-:Y:S06]  /*2020*/  BRA `(.L_x_1044) ;  /* 0x0000000000087947 */ /* 0x000fec0003800000 */
.L_x_1045:
[----:B------:R-:W-:Y:S01]  /*2030*/  LOP3.LUT R55, R41, 0x80000, RZ, 0xfc, !PT ;  /* 0x0008000029377812 */ /* 0x000fe200078efcff */
[----:B------:R-:W-:-:S07]  /*2040*/  IMAD.MOV.U32 R54, RZ, RZ, R40 ;  /* 0x000000ffff367224 */ /* 0x000fce00078e0028 */
.L_x_1044:
[----:B------:R-:W-:Y:S05]  /*2050*/  BSYNC.RECONVERGENT B1 ;  /* 0x0000000000017941 */ /* 0x000fea0003800200 */
.L_x_1042:
[----:B------:R-:W-:Y:S02]  /*2060*/  IMAD.MOV.U32 R14, RZ, RZ, R0 ;  /* 0x000000ffff0e7224 */ /* 0x000fe400078e0000 */
[----:B------:R-:W-:Y:S02]  /*2070*/  IMAD.MOV.U32 R15, RZ, RZ, 0x0 ;  /* 0x00000000ff0f7424 */ /* 0x000fe400078e00ff */
[----:B------:R-:W-:Y:S02]  /*2080*/  IMAD.MOV.U32 R12, RZ, RZ, R54 ;  /* 0x000000ffff0c7224 */ /* 0x000fe400078e0036 */
[----:B------:R-:W-:Y:S01]  /*2090*/  IMAD.MOV.U32 R13, RZ, RZ, R55 ;  /* 0x000000ffff0d7224 */ /* 0x000fe200078e0037 */
[----:B------:R-:W-:Y:S06]  /*20a0*/  RET.REL.NODEC R14 `(_Z19calc_surface_planckPdS_S_iid) ;  /* 0xffffffdc0ed47950 */ /* 0x000fec0003c3ffff */
.L_x_1047:
        /* <DEDUP_REMOVED lines=13> */
.L_x_1122:


//--------------------- .text._Z11plancktablePdS_S_idiii --------------------------
	.section	.text._Z11plancktablePdS_S_idiii,"ax",@progbits
	.align	128
        .global         _Z11plancktablePdS_S_idiii
        .type           _Z11plancktablePdS_S_idiii,@function
        .size           _Z11plancktablePdS_S_idiii,(.L_x_1123 - _Z11plancktablePdS_S_idiii)
        .other          _Z11plancktablePdS_S_idiii,@"STO_CUDA_ENTRY STV_DEFAULT"
_Z11plancktablePdS_S_idiii:
.text._Z11plancktablePdS_S_idiii:
[----:B------:R-:W-:Y:S01]  /*0000*/  LDC R1, c[0x0][0x37c] ;  /* 0x0000df00ff017b82 */ /* 0x000fe20000000800 */
[----:B------:R-:W0:Y:S01]  /*0010*/  S2R R0, SR_TID.Y ;  /* 0x0000000000007919 */ /* 0x000e220000002200 */
[----:B------:R-:W1:Y:S06]  /*0020*/  LDCU UR4, c[0x0][0x3ac] ;  /* 0x00007580ff0477ac */ /* 0x000e6c0008000800 */
[----:B------:R-:W2:Y:S01]  /*0030*/  LDC R3, c[0x0][0x360] ;  /* 0x0000d800ff037b82 */ /* 0x000ea20000000800 */
[----:B------:R-:W2:Y:S01]  /*0040*/  S2R R8, SR_TID.X ;  /* 0x0000000000087919 */ /* 0x000ea20000002100 */
[----:B------:R-:W3:Y:S06]  /*0050*/  LDCU UR8, c[0x0][0x398] ;  /* 0x00007300ff0877ac */ /* 0x000eec0008000800 */
[----:B------:R-:W0:Y:S08]  /*0060*/  S2UR UR7, SR_CTAID.Y ;  /* 0x00000000000779c3 */ /* 0x000e300000002600 */
[----:B------:R-:W0:Y:S01]  /*0070*/  LDC R5, c[0x0][0x364] ;  /* 0x0000d900ff057b82 */ /* 0x000e220000000800 */
[----:B-1----:R-:W-:-:S04]  /*0080*/  UIMAD.WIDE UR4, UR4, 0x66666667, URZ ;  /* 0x66666667040478a5 */ /* 0x002fc8000f8e02ff */
[----:B------:R-:W-:-:S03]  /*0090*/  USHF.R.U32.HI UR4, URZ, 0x1f, UR5 ;  /* 0x0000001fff047899 */ /* 0x000fc60008011605 */
[----:B------:R-:W2:Y:S01]  /*00a0*/  S2UR UR6, SR_CTAID.X ;  /* 0x00000000000679c3 */ /* 0x000ea20000002500 */
[----:B------:R-:W-:Y:S01]  /*00b0*/  ULEA.HI.SX32 UR4, UR5, UR4, 0x1e ;  /* 0x0000000405047291 */ /* 0x000fe2000f8ff2ff */
[----:B0-----:R-:W-:-:S05]  /*00c0*/  IMAD R0, R5, UR7, R0 ;  /* 0x0000000705007c24 */ /* 0x001fca000f8e0200 */
[----:B------:R-:W-:Y:S01]  /*00d0*/  ISETP.GT.AND P0, PT, R0, UR4, PT ;  /* 0x0000000400007c0c */ /* 0x000fe2000bf04270 */
[----:B--2---:R-:W-:-:S05]  /*00e0*/  IMAD R8, R3, UR6, R8 ;  /* 0x0000000603087c24 */ /* 0x004fca000f8e0208 */
[----:B---3--:R-:W-:-:S13]  /*00f0*/  ISETP.GE.OR P0, PT, R8, UR8, P0 ;  /* 0x0000000808007c0c */ /* 0x008fda0008706670 */
[----:B------:R-:W-:Y:S05]  /*0100*/  @P0 EXIT ;  /* 0x000000000000094d */ /* 0x000fea0003800000 */
[C---:B------:R-:W-:Y:S01]  /*0110*/  ISETP.GE.U32.AND P0, PT, R0.reuse, UR4, PT ;  /* 0x0000000400007c0c */ /* 0x040fe2000bf06070 */
[----:B------:R-:W0:Y:S01]  /*0120*/  LDC R7, c[0x0][0x3a8] ;  /* 0x0000ea00ff077b82 */ /* 0x000e220000000800 */
[----:B------:R-:W1:Y:S01]  /*0130*/  LDCU.64 UR10, c[0x0][0x3a0] ;  /* 0x00007400ff0a77ac */ /* 0x000e620008000a00 */
[----:B------:R-:W-:Y:S01]  /*0140*/  ISETP.NE.AND P1, PT, R0, UR4, PT ;  /* 0x0000000400007c0c */ /* 0x000fe2000bf25270 */
[----:B------:R-:W-:Y:S01]  /*0150*/  BSSY.RECONVERGENT B0, `(.L_x_1048) ;  /* 0x0000194000007945 */ /* 0x000fe20003800200 */
[----:B------:R-:W-:Y:S01]  /*0160*/  CS2R R46, SRZ ;  /* 0x00000000002e7805 */ /* 0x000fe2000001ff00 */
[----:B------:R-:W2:Y:S03]  /*0170*/  LDCU.64 UR6, c[0x0][0x358] ;  /* 0x00006b00ff0677ac */ /* 0x000ea60008000a00 */
[----:B------:R-:W3:Y:S01]  /*0180*/  LDC.64 R48, c[0x0][0x380] ;  /* 0x0000e000ff307b82 */ /* 0x000ee20000000a00 */
[----:B------:R-:W-:-:S07]  /*0190*/  UMOV UR5, 0x3f847ae1 ;  /* 0x3f847ae100057882 */ /* 0x000fce0000000000 */
[----:B------:R-:W4:Y:S01]  /*01a0*/  @!P0 LDC R6, c[0x0][0x3b0] ;  /* 0x0000ec00ff068b82 */ /* 0x000f220000000800 */
[----:B0-----:R-:W-:Y:S01]  /*01b0*/  IMAD R5, R7, UR4, R0 ;  /* 0x0000000407057c24 */ /* 0x001fe2000f8e0200 */
[----:B------:R-:W-:-:S03]  /*01c0*/  UMOV UR4, 0x47ae147b ;  /* 0x47ae147b00047882 */ /* 0x000fc60000000000 */
[C---:B----4-:R-:W-:Y:S02]  /*01d0*/  @!P0 IMAD R6, R5.reuse, R6, 0x1 ;  /* 0x0000000105068424 */ /* 0x050fe400078e0206 */
[----:B------:R-:W-:Y:S02]  /*01e0*/  IMAD R5, R5, UR8, R8 ;  /* 0x0000000805057c24 */ /* 0x000fe4000f8e0208 */
[----:B------:R-:W1:Y:S01]  /*01f0*/  @!P0 I2F.F64 R2, R6 ;  /* 0x0000000600028312 */ /* 0x000e620000201c00 */
[----:B------:R-:W-:Y:S01]  /*0200*/  ISETP.NE.AND P0, PT, R7, 0x9, PT ;  /* 0x000000090700780c */ /* 0x000fe20003f05270 */
[----:B---3--:R-:W-:-:S05]  /*0210*/  IMAD.WIDE R48, R5, 0x8, R48 ;  /* 0x0000000805307825 */ /* 0x008fca00078e0230 */
[----:B--2---:R0:W-:Y:S01]  /*0220*/  STG.E.64 desc[UR6][R48.64], RZ ;  /* 0x000000ff30007986 */ /* 0x0041e2000c101b06 */
[----:B-1----:R-:W-:Y:S02]  /*0230*/  FSEL R5, R2, UR10, P1 ;  /* 0x0000000a02057c08 */ /* 0x002fe40008800000 */
[----:B------:R-:W-:Y:S02]  /*0240*/  FSEL R7, R3, UR11, P1 ;  /* 0x0000000b03077c08 */ /* 0x000fe40008800000 */
[----:B------:R-:W-:Y:S02]  /*0250*/  FSEL R4, R5, R2, !P0 ;  /* 0x0000000205047208 */ /* 0x000fe40004000000 */
[----:B------:R-:W-:-:S06]  /*0260*/  FSEL R5, R7, R3, !P0 ;  /* 0x0000000307057208 */ /* 0x000fcc0004000000 */
[----:B------:R-:W-:-:S14]  /*0270*/  DSETP.GT.AND P0, PT, R4, UR4, PT ;  /* 0x0000000404007e2a */ /* 0x000fdc000bf04000 */
[----:B0-----:R-:W-:Y:S05]  /*0280*/  @!P0 BRA `(.L_x_1049) ;  /* 0x0000001800008947 */ /* 0x001fea0003800000 */
[----:B------:R-:W0:Y:S01]  /*0290*/  MUFU.RCP64H R7, 8.98754667186705399808e+20 ;  /* 0x44485c5d00077908 */ /* 0x000e220000001800 */
[----:B------:R-:W-:Y:S01]  /*02a0*/  IMAD.MOV.U32 R16, RZ, RZ, -0x175fbaa3 ;  /* 0xe8a0455dff107424 */ /* 0x000fe200078e00ff */
[C---:B------:R-:W-:Y:S01]  /*02b0*/  DMUL R2, R4.reuse, R4 ;  /* 0x0000000404027228 */ /* 0x040fe20000000000 */
[----:B------:R-:W-:Y:S01]  /*02c0*/  IMAD.MOV.U32 R17, RZ, RZ, 0x44485c5d ;  /* 0x44485c5dff117424 */ /* 0x000fe200078e00ff */
[----:B------:R-:W-:Y:S01]  /*02d0*/  UMOV UR4, 0x4f8aec58 ;  /* 0x4f8aec5800047882 */ /* 0x000fe20000000000 */
[----:B------:R-:W-:Y:S01]  /*02e0*/  IMAD.MOV.U32 R6, RZ, RZ, 0x1 ;  /* 0x00000001ff067424 */ /* 0x000fe200078e00ff */
[----:B------:R-:W-:Y:S01]  /*02f0*/  UMOV UR5, 0x4311bfdb ;  /* 0x4311bfdb00057882 */ /* 0x000fe20000000000 */
[----:B------:R-:W-:Y:S03]  /*0300*/  BSSY.RECONVERGENT B1, `(.L_x_1050) ;  /* 0x0000017000017945 */ /* 0x000fe60003800200 */
[----:B------:R-:W-:-:S02]  /*0310*/  DMUL R2, R4, R2 ;  /* 0x0000000204027228 */ /* 0x000fc40000000000 */
        /* <DEDUP_REMOVED lines=16> */
[----:B------:R-:W-:Y:S02]  /*0420*/  MOV R17, 0x44485c5d ;  /* 0x44485c5d00117802 */ /* 0x000fe40000000f00 */
[----:B------:R-:W-:-:S07]  /*0430*/  MOV R10, 0x450 ;  /* 0x00000450000a7802 */ /* 0x000fce0000000f00 */
[----:B------:R-:W-:Y:S05]  /*0440*/  CALL.REL.NOINC `($__internal_32_$__cuda_sm20_div_rn_f64_full) ;  /* 0x0000001800007944 */ /* 0x000fea0003c00000 */
[----:B------:R-:W-:Y:S02]  /*0450*/  IMAD.MOV.U32 R6, RZ, RZ, R50 ;  /* 0x000000ffff067224 */ /* 0x000fe400078e0032 */
[----:B------:R-:W-:-:S07]  /*0460*/  IMAD.MOV.U32 R7, RZ, RZ, R51 ;  /* 0x000000ffff077224 */ /* 0x000fce00078e0033 */
.L_x_1051:
[----:B------:R-:W-:Y:S05]  /*0470*/  BSYNC.RECONVERGENT B1 ;  /* 0x0000000000017941 */ /* 0x000fea0003800200 */
.L_x_1050:
[----:B------:R-:W0:Y:S02]  /*0480*/  LDC.64 R20, c[0x0][0x388] ;  /* 0x0000e200ff147b82 */ /* 0x000e240000000a00 */
        /* <DEDUP_REMOVED lines=8> */
[----:B------:R-:W-:Y:S01]  /*0510*/  DMUL R16, R4, R2 ;  /* 0x0000000204107228 */ /* 0x000fe20000000000 */
        /* <DEDUP_REMOVED lines=14> */
[----:B------:R-:W-:Y:S02]  /*0600*/  MOV R15, 0x3caca0b1 ;  /* 0x3caca0b1000f7802 */ /* 0x000fe40000000f00 */
[----:B------:R-:W-:-:S07]  /*0610*/  MOV R10, 0x630 ;  /* 0x00000630000a7802 */ /* 0x000fce0000000f00 */
[----:B------:R-:W-:Y:S05]  /*0620*/  CALL.REL.NOINC `($__internal_32_$__cuda_sm20_div_rn_f64_full) ;  /* 0x0000001400887944 */ /* 0x000fea0003c00000 */
[----:B------:R-:W-:Y:S02]  /*0630*/  IMAD.MOV.U32 R2, RZ, RZ, R50 ;  /* 0x000000ffff027224 */ /* 0x000fe400078e0032 */
[----:B------:R-:W-:-:S07]  /*0640*/  IMAD.MOV.U32 R3, RZ, RZ, R51 ;  /* 0x000000ffff037224 */ /* 0x000fce00078e0033 */
.L_x_1053:
[----:B------:R-:W-:Y:S05]  /*0650*/  BSYNC.RECONVERGENT B1 ;  /* 0x0000000000017941 */ /* 0x000fea0003800200 */
.L_x_1052:
        /* <DEDUP_REMOVED lines=27> */
.L_x_1055:
[----:B------:R-:W-:Y:S05]  /*0810*/  BSYNC.RECONVERGENT B1 ;  /* 0x0000000000017941 */ /* 0x000fea0003800200 */
.L_x_1054:
[----:B------:R-:W-:Y:S01]  /*0820*/  DSETP.GEU.AND P0, PT, R4, R2, PT ;  /* 0x000000020400722a */ /* 0x000fe20003f0e000 */
[----:B------:R-:W-:Y:S01]  /*0830*/  IMAD.MOV.U32 R0, RZ, RZ, 0x1 ;  /* 0x00000001ff007424 */ /* 0x000fe200078e00ff */
[----:B------:R-:W-:Y:S01]  /*0840*/  MOV R31, 0x3ff00000 ;  /* 0x3ff00000001f7802 */ /* 0x000fe20000000f00 */
[----:B------:R-:W-:Y:S01]  /*0850*/  IMAD.MOV.U32 R30, RZ, RZ, 0x0 ;  /* 0x00000000ff1e7424 */ /* 0x000fe200078e00ff */
[----:B------:R-:W-:Y:S02]  /*0860*/  CS2R R46, SRZ ;  /* 0x00000000002e7805 */ /* 0x000fe4000001ff00 */
        /* <DEDUP_REMOVED lines=11> */
.L_x_1073:
[----:B------:R-:W-:Y:S01]  /*0920*/  DMUL R2, R44, -R30 ;  /* 0x8000001e2c027228 */ /* 0x000fe20000000000 */
[----:B------:R-:W-:Y:S01]  /*0930*/  IMAD.MOV.U32 R10, RZ, RZ, 0x652b82fe ;  /* 0x652b82feff0a7424 */ /* 0x000fe200078e00ff */
[----:B------:R-:W-:Y:S01]  /*0940*/  MOV R54, 0x3b39803f ;  /* 0x3b39803f00367802 */ /* 0x000fe20000000f00 */
[----:B------:R-:W-:Y:S01]  /*0950*/  IMAD.MOV.U32 R11, RZ, RZ, 0x3ff71547 ;  /* 0x3ff71547ff0b7424 */ /* 0x000fe200078e00ff */
[----:B------:R-:W-:Y:S01]  /*0960*/  MOV R13, 0x3e928af3 ;  /* 0x3e928af3000d7802 */ /* 0x000fe20000000f00 */
[----:B------:R-:W-:Y:S01]  /*0970*/  IMAD.MOV.U32 R16, RZ, RZ, -0x105c611 ;  /* 0xfefa39efff107424 */ /* 0x000fe200078e00ff */
[----:B------:R-:W-:Y:S01]  /*0980*/  MOV R52, 0xb ;  /* 0x0000000b00347802 */ /* 0x000fe20000000f00 */
[----:B------:R-:W-:Y:S01]  /*0990*/  IMAD.MOV.U32 R17, RZ, RZ, 0x3fe62e42 ;  /* 0x3fe62e42ff117424 */ /* 0x000fe200078e00ff */
[----:B------:R-:W-:Y:S01]  /*09a0*/  BSSY.RECONVERGENT B1, `(.L_x_1056) ;  /* 0x0000033000017945 */ /* 0x000fe20003800200 */
[----:B------:R-:W-:Y:S01]  /*09b0*/  DFMA R56, R2, R10, 6.75539944105574400000e+15 ;  /* 0x433800000238742b */ /* 0x000fe2000000000a */
[----:B------:R-:W-:Y:S01]  /*09c0*/  IMAD.MOV.U32 R55, RZ, RZ, 0x3c7abc9e ;  /* 0x3c7abc9eff377424 */ /* 0x000fe200078e00ff */
[----:B------:R-:W-:Y:S01]  /*09d0*/  FSETP.GEU.AND P0, PT, |R3|, 4.1917929649353027344, PT ;  /* 0x4086232b0300780b */ /* 0x000fe20003f0e200 */
[----:B------:R-:W-:-:S02]  /*09e0*/  IMAD.MOV.U32 R12, RZ, RZ, -0x35dec16 ;  /* 0xfca213eaff0c7424 */ /* 0x000fc400078e00ff */
[----:B------:R-:W-:Y:S02]  /*09f0*/  IMAD.MOV.U32 R14, RZ, RZ, 0x62401315 ;  /* 0x62401315ff0e7424 */ /* 0x000fe400078e00ff */
[----:B------:R-:W-:Y:S01]  /*0a00*/  IMAD.MOV.U32 R15, RZ, RZ, 0x3ec71dee ;  /* 0x3ec71deeff0f7424 */ /* 0x000fe200078e00ff */
[----:B------:R-:W-:Y:S01]  /*0a10*/  DADD R58, R56, -6.75539944105574400000e+15 ;  /* 0xc3380000383a7429 */ /* 0x000fe20000000000 */
[----:B------:R-:W-:Y:S02]  /*0a20*/  IMAD.MOV.U32 R50, RZ, RZ, 0x55555511 ;  /* 0x55555511ff327424 */ /* 0x000fe400078e00ff */
[----:B------:R-:W-:Y:S02]  /*0a30*/  IMAD.MOV.U32 R51, RZ, RZ, 0x3fc55555 ;  /* 0x3fc55555ff337424 */ /* 0x000fe400078e00ff */
[----:B------:R-:W-:-:S03]  /*0a40*/  IMAD.MOV.U32 R53, RZ, RZ, 0x3fe00000 ;  /* 0x3fe00000ff357424 */ /* 0x000fc600078e00ff */
[----:B------:R-:W-:-:S08]  /*0a50*/  DFMA R4, R58, -R16, R2 ;  /* 0x800000103a04722b */ /* 0x000fd00000000002 */
[----:B------:R-:W-:Y:S01]  /*0a60*/  DFMA R58, R58, -R54, R4 ;  /* 0x800000363a3a722b */ /* 0x000fe20000000004 */
[----:B------:R-:W-:Y:S02]  /*0a70*/  IMAD.MOV.U32 R4, RZ, RZ, 0x69ce2bdf ;  /* 0x69ce2bdfff047424 */ /* 0x000fe400078e00ff */
[----:B------:R-:W-:-:S06]  /*0a80*/  IMAD.MOV.U32 R5, RZ, RZ, 0x3e5ade15 ;  /* 0x3e5ade15ff057424 */ /* 0x000fcc00078e00ff */
[----:B------:R-:W-:-:S08]  /*0a90*/  DFMA R18, R58, R4, R12 ;  /* 0x000000043a12722b */ /* 0x000fd0000000000c */
[----:B------:R-:W-:Y:S01]  /*0aa0*/  DFMA R20, R58, R18, R14 ;  /* 0x000000123a14722b */ /* 0x000fe2000000000e */
[----:B------:R-:W-:Y:S02]  /*0ab0*/  IMAD.MOV.U32 R18, RZ, RZ, 0x7c89eb71 ;  /* 0x7c89eb71ff127424 */ /* 0x000fe400078e00ff */
[----:B------:R-:W-:-:S06]  /*0ac0*/  IMAD.MOV.U32 R19, RZ, RZ, 0x3efa0199 ;  /* 0x3efa0199ff137424 */ /* 0x000fcc00078e00ff */
[----:B------:R-:W-:Y:S01]  /*0ad0*/  DFMA R22, R58, R20, R18 ;  /* 0x000000143a16722b */ /* 0x000fe20000000012 */
[----:B------:R-:W-:Y:S01]  /*0ae0*/  MOV R20, 0x14761f65 ;  /* 0x14761f6500147802 */ /* 0x000fe20000000f00 */
[----:B------:R-:W-:-:S06]  /*0af0*/  IMAD.MOV.U32 R21, RZ, RZ, 0x3f2a01a0 ;  /* 0x3f2a01a0ff157424 */ /* 0x000fcc00078e00ff */
[----:B------:R-:W-:Y:S01]  /*0b00*/  DFMA R24, R58, R22, R20 ;  /* 0x000000163a18722b */ /* 0x000fe20000000014 */
[----:B------:R-:W-:Y:S02]  /*0b10*/  IMAD.MOV.U32 R22, RZ, RZ, 0x1852b7af ;  /* 0x1852b7afff167424 */ /* 0x000fe400078e00ff */
[----:B------:R-:W-:-:S06]  /*0b20*/  IMAD.MOV.U32 R23, RZ, RZ, 0x3f56c16c ;  /* 0x3f56c16cff177424 */ /* 0x000fcc00078e00ff */
[----:B------:R-:W-:Y:S01]  /*0b30*/  DFMA R26, R58, R24, R22 ;  /* 0x000000183a1a722b */ /* 0x000fe20000000016 */
[----:B------:R-:W-:Y:S01]  /*0b40*/  IMAD.MOV.U32 R24, RZ, RZ, 0x11122322 ;  /* 0x11122322ff187424 */ /* 0x000fe200078e00ff */
[----:B------:R-:W-:-:S06]  /*0b50*/  MOV R25, 0x3f811111 ;  /* 0x3f81111100197802 */ /* 0x000fcc0000000f00 */
[----:B------:R-:W-:Y:S01]  /*0b60*/  DFMA R28, R58, R26, R24 ;  /* 0x0000001a3a1c722b */ /* 0x000fe20000000018 */
[----:B------:R-:W-:Y:S02]  /*0b70*/  IMAD.MOV.U32 R26, RZ, RZ, 0x555502a1 ;  /* 0x555502a1ff1a7424 */ /* 0x000fe400078e00ff */
[----:B------:R-:W-:-:S06]  /*0b80*/  IMAD.MOV.U32 R27, RZ, RZ, 0x3fa55555 ;  /* 0x3fa55555ff1b7424 */ /* 0x000fcc00078e00ff */
[----:B------:R-:W-:-:S08]  /*0b90*/  DFMA R28, R58, R28, R26 ;  /* 0x0000001c3a1c722b */ /* 0x000fd0000000001a */
[----:B------:R-:W-:-:S08]  /*0ba0*/  DFMA R28, R58, R28, R50 ;  /* 0x0000001c3a1c722b */ /* 0x000fd00000000032 */
[----:B------:R-:W-:-:S08]  /*0bb0*/  DFMA R28, R58, R28, R52 ;  /* 0x0000001c3a1c722b */ /* 0x000fd00000000034 */
[----:B------:R-:W-:-:S08]  /*0bc0*/  DFMA R28, R58, R28, 1 ;  /* 0x3ff000003a1c742b */ /* 0x000fd0000000001c */
[----:B------:R-:W-:-:S10]  /*0bd0*/  DFMA R58, R58, R28, 1 ;  /* 0x3ff000003a3a742b */ /* 0x000fd4000000001c */
[----:B------:R-:W-:Y:S02]  /*0be0*/  IMAD R29, R56, 0x100000, R59 ;  /* 0x00100000381d7824 */ /* 0x000fe400078e023b */
[----:B------:R-:W-:Y:S01]  /*0bf0*/  IMAD.MOV.U32 R28, RZ, RZ, R58 ;  /* 0x000000ffff1c7224 */ /* 0x000fe200078e003a */
[----:B------:R-:W-:Y:S06]  /*0c00*/  @!P0 BRA `(.L_x_1057) ;  /* 0x0000000000308947 */ /* 0x000fec0003800000 */
[----:B------:R-:W-:Y:S01]  /*0c10*/  FSETP.GEU.AND P1, PT, |R3|, 4.2275390625, PT ;  /* 0x408748000300780b */ /* 0x000fe20003f2e200 */
[C---:B------:R-:W-:Y:S02]  /*0c20*/  DSETP.GEU.AND P0, PT, R2.reuse, RZ, PT ;  /* 0x000000ff0200722a */ /* 0x040fe40003f0e000 */
[----:B------:R-:W-:-:S10]  /*0c30*/  DADD R2, R2, +INF ;  /* 0x7ff0000002027429 */ /* 0x000fd40000000000 */
[----:B------:R-:W-:Y:S02]  /*0c40*/  @!P1 LEA.HI R9, R56, R56, RZ, 0x1 ;  /* 0x0000003838099211 */ /* 0x000fe400078f08ff */
[----:B------:R-:W-:Y:S01]  /*0c50*/  FSEL R28, R2, RZ, P0 ;  /* 0x000000ff021c7208 */ /* 0x000fe20000000000 */
[----:B------:R-:W-:Y:S01]  /*0c60*/  @!P1 IMAD.MOV.U32 R2, RZ, RZ, RZ ;  /* 0x000000ffff029224 */ /* 0x000fe200078e00ff */
[----:B------:R-:W-:Y:S02]  /*0c70*/  @!P1 SHF.R.S32.HI R9, RZ, 0x1, R9 ;  /* 0x00000001ff099819 */ /* 0x000fe40000011409 */
[----:B------:R-:W-:Y:S02]  /*0c80*/  FSEL R29, R3, RZ, P0 ;  /* 0x000000ff031d7208 */ /* 0x000fe40000000000 */
[----:B------:R-:W-:Y:S01]  /*0c90*/  @!P1 LEA R59, R9, R59, 0x14 ;  /* 0x0000003b093b9211 */ /* 0x000fe200078ea0ff */
[----:B------:R-:W-:-:S05]  /*0ca0*/  @!P1 IMAD.IADD R56, R56, 0x1, -R9 ;  /* 0x0000000138389824 */ /* 0x000fca00078e0a09 */
[----:B------:R-:W-:-:S06]  /*0cb0*/  @!P1 LEA R3, R56, 0x3ff00000, 0x14 ;  /* 0x3ff0000038039811 */ /* 0x000fcc00078ea0ff */
[----:B------:R-:W-:-:S11]  /*0cc0*/  @!P1 DMUL R28, R58, R2 ;  /* 0x000000023a1c9228 */ /* 0x000fd60000000000 */
.L_x_1057:
[----:B------:R-:W-:Y:S05]  /*0cd0*/  BSYNC.RECONVERGENT B1 ;  /* 0x0000000000017941 */ /* 0x000fea0003800200 */
.L_x_1056:
[----:B------:R-:W-:Y:S01]  /*0ce0*/  DMUL R2, R42, -R30 ;  /* 0x8000001e2a027228 */ /* 0x000fe20000000000 */
[----:B------:R-:W-:Y:S07]  /*0cf0*/  BSSY.RECONVERGENT B1, `(.L_x_1058) ;  /* 0x0000033000017945 */ /* 0x000fee0003800200 */
[----:B------:R-:W-:Y:S02]  /*0d00*/  DFMA R10, R2, R10, 6.75539944105574400000e+15 ;  /* 0x43380000020a742b */ /* 0x000fe4000000000a */
[----:B------:R-:W-:-:S06]  /*0d10*/  FSETP.GEU.AND P0, PT, |R3|, 4.1917929649353027344, PT ;  /* 0x4086232b0300780b */ /* 0x000fcc0003f0e200 */
[----:B------:R-:W-:-:S08]  /*0d20*/  DADD R56, R10, -6.75539944105574400000e+15 ;  /* 0xc33800000a387429 */ /* 0x000fd00000000000 */
[----:B------:R-:W-:-:S08]  /*0d30*/  DFMA R16, R56, -R16, R2 ;  /* 0x800000103810722b */ /* 0x000fd00000000002 */
[----:B------:R-:W-:Y:S01]  /*0d40*/  DFMA R54, R56, -R54, R16 ;  /* 0x800000363836722b */ /* 0x000fe20000000010 */
[----:B------:R-:W-:-:S04]  /*0d50*/  IMAD R57, R0, R0, RZ ;  /* 0x0000000000397224 */ /* 0x000fc800078e02ff */
[----:B------:R-:W-:-:S03]  /*0d60*/  IMAD R9, R57, R0, RZ ;  /* 0x0000000039097224 */ /* 0x000fc600078e02ff */
[----:B------:R-:W-:Y:S01]  /*0d70*/  DFMA R12, R54, R4, R12 ;  /* 0x00000004360c722b */ /* 0x000fe2000000000c */
[----:B------:R-:W-:Y:S02]  /*0d80*/  IMAD R16, R9, R0, RZ ;  /* 0x0000000009107224 */ /* 0x000fe400078e02ff */
[----:B------:R-:W-:-:S04]  /*0d90*/  IMAD.MOV.U32 R4, RZ, RZ, 0x1 ;  /* 0x00000001ff047424 */ /* 0x000fc800078e00ff */
[----:B------:R-:W0:Y:S01]  /*0da0*/  I2F.F64.U32 R16, R16 ;  /* 0x0000001000107312 */ /* 0x000e220000201800 */
[----:B------:R-:W-:-:S08]  /*0db0*/  DFMA R12, R54, R12, R14 ;  /* 0x0000000c360c722b */ /* 0x000fd0000000000e */
[C---:B------:R-:W-:Y:S01]  /*0dc0*/  DFMA R12, R54.reuse, R12, R18 ;  /* 0x0000000c360c722b */ /* 0x040fe20000000012 */
[----:B0-----:R-:W0:Y:S07]  /*0dd0*/  MUFU.RCP64H R5, R17 ;  /* 0x0000001100057308 */ /* 0x001e2e0000001800 */
[----:B------:R-:W-:-:S08]  /*0de0*/  DFMA R12, R54, R12, R20 ;  /* 0x0000000c360c722b */ /* 0x000fd00000000014 */
[----:B------:R-:W-:Y:S02]  /*0df0*/  DFMA R12, R54, R12, R22 ;  /* 0x0000000c360c722b */ /* 0x000fe40000000016 */
[----:B0-----:R-:W-:-:S06]  /*0e00*/  DFMA R14, -R16, R4, 1 ;  /* 0x3ff00000100e742b */ /* 0x001fcc0000000104 */
[----:B------:R-:W-:Y:S01]  /*0e10*/  DFMA R12, R54, R12, R24 ;  /* 0x0000000c360c722b */ /* 0x000fe20000000018 */
[----:B------:R0:W1:Y:S01]  /*0e20*/  I2F.F64.U32 R24, R9 ;  /* 0x0000000900187312 */ /* 0x0000620000201800 */
[----:B------:R-:W-:-:S06]  /*0e30*/  DFMA R14, R14, R14, R14 ;  /* 0x0000000e0e0e722b */ /* 0x000fcc000000000e */
[----:B------:R-:W-:Y:S01]  /*0e40*/  DFMA R12, R54, R12, R26 ;  /* 0x0000000c360c722b */ /* 0x000fe2000000001a */
[----:B------:R0:W2:Y:S01]  /*0e50*/  I2F.F64.U32 R26, R57 ;  /* 0x00000039001a7312 */ /* 0x0000a20000201800 */
[----:B------:R-:W-:-:S06]  /*0e60*/  DFMA R14, R4, R14, R4 ;  /* 0x0000000e040e722b */ /* 0x000fcc0000000004 */
[----:B------:R-:W-:Y:S02]  /*0e70*/  DFMA R12, R54, R12, R50 ;  /* 0x0000000c360c722b */ /* 0x000fe40000000032 */
[----:B------:R-:W-:-:S06]  /*0e80*/  DFMA R4, -R16, R14, 1 ;  /* 0x3ff000001004742b */ /* 0x000fcc000000010e */
[----:B------:R-:W-:Y:S02]  /*0e90*/  DFMA R12, R54, R12, R52 ;  /* 0x0000000c360c722b */ /* 0x000fe40000000034 */
[----:B------:R-:W-:-:S06]  /*0ea0*/  DFMA R4, R14, R4, R14 ;  /* 0x000000040e04722b */ /* 0x000fcc000000000e */
[----:B------:R-:W-:Y:S02]  /*0eb0*/  DFMA R12, R54, R12, 1 ;  /* 0x3ff00000360c742b */ /* 0x000fe4000000000c */
[----:B------:R-:W-:-:S06]  /*0ec0*/  DMUL R14, R4, 6 ;  /* 0x40180000040e7828 */ /* 0x000fcc0000000000 */
[----:B------:R-:W-:Y:S02]  /*0ed0*/  DFMA R12, R54, R12, 1 ;  /* 0x3ff00000360c742b */ /* 0x000fe4000000000c */
[----:B------:R-:W-:-:S08]  /*0ee0*/  DFMA R18, -R16, R14, 6 ;  /* 0x401800001012742b */ /* 0x000fd0000000010e */
[----:B------:R-:W-:Y:S02]  /*0ef0*/  IMAD R23, R10, 0x100000, R13 ;  /* 0x001000000a177824 */ /* 0x000fe400078e020d */
[----:B------:R-:W-:Y:S01]  /*0f00*/  IMAD.MOV.U32 R22, RZ, RZ, R12 ;  /* 0x000000ffff167224 */ /* 0x000fe200078e000c */
[----:B------:R-:W-:-:S10]  /*0f10*/  DFMA R4, R4, R18, R14 ;  /* 0x000000120404722b */ /* 0x000fd4000000000e */
[----:B------:R-:W-:-:S05]  /*0f20*/  FFMA R14, RZ, R17, R5 ;  /* 0x00000011ff0e7223 */ /* 0x000fca0000000005 */
[----:B------:R-:W-:Y:S01]  /*0f30*/  FSETP.GT.AND P2, PT, |R14|, 1.469367938527859385e-39, PT ;  /* 0x001000000e00780b */ /* 0x000fe20003f44200 */
[----:B012---:R-:W-:-:S12]  /*0f40*/  @!P0 BRA `(.L_x_1059) ;  /* 0x0000000000348947 */ /* 0x007fd80003800000 */
        /* <DEDUP_REMOVED lines=13> */
.L_x_1059:
[----:B------:R-:W-:Y:S05]  /*1020*/  BSYNC.RECONVERGENT B1 ;  /* 0x0000000000017941 */ /* 0x000fea0003800200 */
.L_x_1058:
[----:B------:R-:W-:Y:S05]  /*1030*/  @P2 BRA `(.L_x_1060) ;  /* 0x0000000000182947 */ /* 0x000fea0003800000 */
[----:B------:R-:W-:Y:S01]  /*1040*/  IMAD.MOV.U32 R14, RZ, RZ, RZ ;  /* 0x000000ffff0e7224 */ /* 0x000fe200078e00ff */
[----:B------:R-:W-:Y:S02]  /*1050*/  MOV R15, 0x40180000 ;  /* 0x40180000000f7802 */ /* 0x000fe40000000f00 */
[----:B------:R-:W-:-:S07]  /*1060*/  MOV R10, 0x1080 ;  /* 0x00001080000a7802 */ /* 0x000fce0000000f00 */
[----:B------:R-:W-:Y:S05]  /*1070*/  CALL.REL.NOINC `($__internal_32_$__cuda_sm20_div_rn_f64_full) ;  /* 0x0000000800f47944 */ /* 0x000fea0003c00000 */
[----:B------:R-:W-:Y:S02]  /*1080*/  IMAD.MOV.U32 R4, RZ, RZ, R50 ;  /* 0x000000ffff047224 */ /* 0x000fe400078e0032 */
[----:B------:R-:W-:-:S07]  /*1090*/  IMAD.MOV.U32 R5, RZ, RZ, R51 ;  /* 0x000000ffff057224 */ /* 0x000fce00078e0033 */
.L_x_1060:
        /* <DEDUP_REMOVED lines=20> */
[----:B------:R-:W-:Y:S05]  /*11e0*/  CALL.REL.NOINC `($__internal_32_$__cuda_sm20_div_rn_f64_full) ;  /* 0x0000000800987944 */ /* 0x000fea0003c00000 */
[----:B------:R-:W-:Y:S02]  /*11f0*/  IMAD.MOV.U32 R20, RZ, RZ, R50 ;  /* 0x000000ffff147224 */ /* 0x000fe400078e0032 */
[----:B------:R-:W-:-:S07]  /*1200*/  IMAD.MOV.U32 R21, RZ, RZ, R51 ;  /* 0x000000ffff157224 */ /* 0x000fce00078e0033 */
.L_x_1062:
[----:B------:R-:W-:Y:S05]  /*1210*/  BSYNC.RECONVERGENT B1 ;  /* 0x0000000000017941 */ /* 0x000fea0003800200 */
.L_x_1061:
        /* <DEDUP_REMOVED lines=23> */
.L_x_1064:
[----:B------:R-:W-:Y:S05]  /*1390*/  BSYNC.RECONVERGENT B1 ;  /* 0x0000000000017941 */ /* 0x000fea0003800200 */
.L_x_1063:
        /* <DEDUP_REMOVED lines=22> */
[----:B------:R-:W-:Y:S05]  /*1500*/  CALL.REL.NOINC `($__internal_32_$__cuda_sm20_div_rn_f64_full) ;  /* 0x0000000400d07944 */ /* 0x000fea0003c00000 */
[----:B------:R-:W-:Y:S01]  /*1510*/  MOV R10, R50 ;  /* 0x00000032000a7202 */ /* 0x000fe20000000f00 */
[----:B------:R-:W-:-:S07]  /*1520*/  IMAD.MOV.U32 R11, RZ, RZ, R51 ;  /* 0x000000ffff0b7224 */ /* 0x000fce00078e0033 */
.L_x_1066:
[----:B------:R-:W-:Y:S05]  /*1530*/  BSYNC.RECONVERGENT B1 ;  /* 0x0000000000017941 */ /* 0x000fea0003800200 */
.L_x_1065:
        /* <DEDUP_REMOVED lines=24> */
[----:B------:R-:W-:Y:S01]  /*16c0*/  IMAD.MOV.U32 R2, RZ, RZ, R50 ;  /* 0x000000ffff027224 */ /* 0x000fe200078e0032 */
[----:B------:R-:W-:-:S07]  /*16d0*/  MOV R3, R51 ;  /* 0x0000003300037202 */ /* 0x000fce0000000f00 */
.L_x_1068:
[----:B------:R-:W-:Y:S05]  /*16e0*/  BSYNC.RECONVERGENT B1 ;  /* 0x0000000000017941 */ /* 0x000fea0003800200 */
.L_x_1067:
        /* <DEDUP_REMOVED lines=23> */
.L_x_1070:
[----:B------:R-:W-:Y:S05]  /*1860*/  BSYNC.RECONVERGENT B1 ;  /* 0x0000000000017941 */ /* 0x000fea0003800200 */
.L_x_1069:
        /* <DEDUP_REMOVED lines=23> */
.L_x_1072:
[----:B------:R-:W-:Y:S05]  /*19e0*/  BSYNC.RECONVERGENT B1 ;  /* 0x0000000000017941 */ /* 0x000fea0003800200 */
.L_x_1071:
[----:B------:R-:W-:Y:S01]  /*19f0*/  DADD R10, R10, R20 ;  /* 0x000000000a0a7229 */ /* 0x000fe20000000014 */
[----:B------:R-:W-:Y:S01]  /*1a00*/  VIADD R0, R0, 0x1 ;  /* 0x0000000100007836 */ /* 0x000fe20000000000 */
[----:B------:R-:W-:-:S04]  /*1a10*/  DADD R30, R30, 1 ;  /* 0x3ff000001e1e7429 */ /* 0x000fc80000000000 */
[----:B------:R-:W-:Y:S02]  /*1a20*/  ISETP.NE.AND P0, PT, R0, 0xc8, PT ;  /* 0x000000c80000780c */ /* 0x000fe40003f05270 */
[----:B------:R-:W-:-:S08]  /*1a30*/  DADD R10, R10, R2 ;  /* 0x000000000a0a7229 */ /* 0x000fd00000000002 */
[----:B------:R-:W-:-:S08]  /*1a40*/  DADD R10, R10, R4 ;  /* 0x000000000a0a7229 */ /* 0x000fd00000000004 */
[----:B------:R-:W-:-:S08]  /*1a50*/  DFMA R10, R10, R28, -R22 ;  /* 0x0000001c0a0a722b */ /* 0x000fd00000000816 */
[----:B------:R-:W-:Y:S01]  /*1a60*/  DFMA R46, R10, R6, R46 ;  /* 0x000000060a2e722b */ /* 0x000fe2000000002e */
[----:B------:R-:W-:Y:S10]  /*1a70*/  @P0 BRA `(.L_x_1073) ;  /* 0xffffffec00a80947 */ /* 0x000ff4000383ffff */
[----:B------:R0:W-:Y:S02]  /*1a80*/  STG.E.64 desc[UR6][R48.64], R46 ;  /* 0x0000002e30007986 */ /* 0x0001e4000c101b06 */
.L_x_1049:
[----:B------:R-:W-:Y:S05]  /*1a90*/  BSYNC.RECONVERGENT B0 ;  /* 0x0000000000007941 */ /* 0x000fea0003800200 */
.L_x_1048:
[----:B------:R-:W1:Y:S02]  /*1aa0*/  LDC.64 R2, c[0x0][0x390] ;  /* 0x0000e400ff027b82 */ /* 0x000e640000000a00 */
[----:B-1----:R-:W-:-:S05]  /*1ab0*/  IMAD.WIDE R8, R8, 0x8, R2 ;  /* 0x0000000808087825 */ /* 0x002fca00078e0202 */
[----:B------:R-:W2:Y:S01]  /*1ac0*/  LDG.E.64 R16, desc[UR6][R8.64] ;  /* 0x0000000608107981 */ /* 0x000ea2000c1e1b00 */
[----:B------:R-:W-:Y:S01]  /*1ad0*/  MOV R2, 0x1 ;  /* 0x0000000100027802 */ /* 0x000fe20000000f00 */
[----:B------:R-:W-:Y:S01]  /*1ae0*/  BSSY.RECONVERGENT B0, `(.L_x_1074) ;  /* 0x0000014000007945 */ /* 0x000fe20003800200 */
[----:B------:R-:W-:Y:S01]  /*1af0*/  FSETP.GEU.AND P1, PT, |R47|, 6.5827683646048100446e-37, PT ;  /* 0x036000002f00780b */ /* 0x000fe20003f2e200 */
        /* <DEDUP_REMOVED lines=15> */
[----:B0-----:R-:W-:Y:S05]  /*1bf0*/  CALL.REL.NOINC `($__internal_32_$__cuda_sm20_div_rn_f64_full) ;  /* 0x0000000000147944 */ /* 0x001fea0003c00000 */
[----:B------:R-:W-:Y:S01]  /*1c00*/  IMAD.MOV.U32 R2, RZ, RZ, R50 ;  /* 0x000000ffff027224 */ /* 0x000fe200078e0032 */
[----:B------:R-:W-:-:S07]  /*1c10*/  MOV R3, R51 ;  /* 0x0000003300037202 */ /* 0x000fce0000000f00 */
.L_x_1075:
[----:B------:R-:W-:Y:S05]  /*1c20*/  BSYNC.RECONVERGENT B0 ;  /* 0x0000000000007941 */ /* 0x000fea0003800200 */
.L_x_1074:
[----:B------:R-:W-:Y:S01]  /*1c30*/  STG.E.64 desc[UR6][R48.64], R2 ;  /* 0x0000000230007986 */ /* 0x000fe2000c101b06 */
[----:B------:R-:W-:Y:S05]  /*1c40*/  EXIT ;  /* 0x000000000000794d */ /* 0x000fea0003800000 */
        .weak           $__internal_32_$__cuda_sm20_div_rn_f64_full
        .type           $__internal_32_$__cuda_sm20_div_rn_f64_full,@function
        .size           $__internal_32_$__cuda_sm20_div_rn_f64_full,(.L_x_1123 - $__internal_32_$__cuda_sm20_div_rn_f64_full)
$__internal_32_$__cuda_sm20_div_rn_f64_full:
        /* <DEDUP_REMOVED lines=11> */
[----:B------:R-:W-:Y:S01]  /*1d00*/  ISETP.GE.U32.AND P1, PT, R9, R57, PT ;  /* 0x000000390900720c */ /* 0x000fe20003f26070 */
[----:B------:R-:W-:Y:S02]  /*1d10*/  IMAD.MOV.U32 R56, RZ, RZ, R9 ;  /* 0x000000ffff387224 */ /* 0x000fe400078e0009 */
[----:B------:R-:W-:Y:S02]  /*1d20*/  @!P2 LOP3.LUT R50, R17, 0x7ff00000, RZ, 0xc0, !PT ;  /* 0x7ff000001132a812 */ /* 0x000fe400078ec0ff */
[----:B------:R-:W0:Y:S02]  /*1d30*/  MUFU.RCP64H R13, R19 ;  /* 0x00000013000d7308 */ /* 0x000e240000001800 */
[----:B------:R-:W-:Y:S02]  /*1d40*/  @!P2 ISETP.GE.U32.AND P3, PT, R9, R50, PT ;  /* 0x000000320900a20c */ /* 0x000fe40003f66070 */
[----:B------:R-:W-:-:S02]  /*1d50*/  @!P0 LOP3.LUT R57, R19, 0x7ff00000, RZ, 0xc0, !PT ;  /* 0x7ff0000013398812 */ /* 0x000fc400078ec0ff */
[----:B------:R-:W-:-:S04]  /*1d60*/  @!P2 SEL R51, R11, 0x63400000, !P3 ;  /* 0x634000000b33a807 */ /* 0x000fc80005800000 */
[----:B------:R-:W-:-:S04]  /*1d70*/  @!P2 LOP3.LUT R54, R51, 0x80000000, R15, 0xf8, !PT ;  /* 0x800000003336a812 */ /* 0x000fc800078ef80f */
[----:B------:R-:W-:Y:S01]  /*1d80*/  @!P2 LOP3.LUT R55, R54, 0x100000, RZ, 0xfc, !PT ;  /* 0x001000003637a812 */ /* 0x000fe200078efcff */
[----:B------:R-:W-:Y:S01]  /*1d90*/  @!P2 IMAD.MOV.U32 R54, RZ, RZ, RZ ;  /* 0x000000ffff36a224 */ /* 0x000fe200078e00ff */
[----:B0-----:R-:W-:-:S08]  /*1da0*/  DFMA R52, R12, -R18, 1 ;  /* 0x3ff000000c34742b */ /* 0x001fd00000000812 */
[----:B------:R-:W-:-:S08]  /*1db0*/  DFMA R52, R52, R52, R52 ;  /* 0x000000343434722b */ /* 0x000fd00000000034 */
[----:B------:R-:W-:Y:S01]  /*1dc0*/  DFMA R52, R12, R52, R12 ;  /* 0x000000340c34722b */ /* 0x000fe2000000000c */
[----:B------:R-:W-:Y:S02]  /*1dd0*/  SEL R13, R11, 0x63400000, !P1 ;  /* 0x634000000b0d7807 */ /* 0x000fe40004800000 */
[----:B------:R-:W-:Y:S02]  /*1de0*/  MOV R12, R14 ;  /* 0x0000000e000c7202 */ /* 0x000fe40000000f00 */
        /* <DEDUP_REMOVED lines=8> */
[----:B------:R-:W-:Y:S01]  /*1e70*/  DFMA R54, R52, -R18, R12 ;  /* 0x800000123436722b */ /* 0x000fe2000000000c */
[----:B------:R-:W-:-:S04]  /*1e80*/  IADD3 R58, PT, PT, R57, -0x1, RZ ;  /* 0xffffffff393a7810 */ /* 0x000fc80007ffe0ff */
        /* <DEDUP_REMOVED lines=30> */
.L_x_1077:
        /* <DEDUP_REMOVED lines=16> */
.L_x_1080:
[----:B------:R-:W-:Y:S02]  /*2170*/  LOP3.LUT R51, R17, 0x80000, RZ, 0xfc, !PT ;  /* 0x0008000011337812 */ /* 0x000fe400078efcff */
[----:B------:R-:W-:Y:S01]  /*2180*/  MOV R50, R16 ;  /* 0x0000001000327202 */ /* 0x000fe20000000f00 */
[----:B------:R-:W-:Y:S06]  /*2190*/  BRA `(.L_x_1078) ;  /* 0x0000000000087947 */ /* 0x000fec0003800000 */
.L_x_1079:
[----:B------:R-:W-:Y:S01]  /*21a0*/  LOP3.LUT R51, R15, 0x80000, RZ, 0xfc, !PT ;  /* 0x000800000f337812 */ /* 0x000fe200078efcff */
[----:B------:R-:W-:-:S07]  /*21b0*/  IMAD.MOV.U32 R50, RZ, RZ, R14 ;  /* 0x000000ffff327224 */ /* 0x000fce00078e000e */
.L_x_1078:
[----:B------:R-:W-:Y:S05]  /*21c0*/  BSYNC.RECONVERGENT B2 ;  /* 0x0000000000027941 */ /* 0x000fea0003800200 */
.L_x_1076:
[----:B------:R-:W-:-:S04]  /*21d0*/  IMAD.MOV.U32 R11, RZ, RZ, 0x0 ;  /* 0x00000000ff0b7424 */ /* 0x000fc800078e00ff */
[----:B------:R-:W-:Y:S05]  /*21e0*/  RET.REL.NODEC R10 `(_Z11plancktablePdS_S_idiii) ;  /* 0xffffffdc0a847950 */ /* 0x000fea0003c3ffff */
.L_x_1081:
        /* <DEDUP_REMOVED lines=9> */
.L_x_1123:


//--------------------- .nv.global.init           --------------------------
	.section	.nv.global.init,"aw",@progbits
.nv.global.init:
	.type		$str,@object
	.size		$str,($str$1 - $str)
$str:
        /*0000*/ 	.byte	0x0a, 0x45, 0x6e, 0x65, 0x72, 0x67, 0x79, 0x20, 0x62, 0x75, 0x64, 0x67, 0x65, 0x74, 0x20, 0x63
        /*0010*/ 	.byte	0x6f, 0x72, 0x72, 0x65, 0x63, 0x74, 0x65, 0x64, 0x20, 0x28, 0x69, 0x6e, 0x63, 0x72, 0x65, 0x61
        /*0020*/ 	.byte	0x73, 0x65, 0x64, 0x29, 0x20, 0x62, 0x79, 0x20, 0x25, 0x2e, 0x32, 0x66, 0x20, 0x70, 0x65, 0x72
        /*0030*/ 	.byte	0x63, 0x65, 0x6e, 0x74, 0x2e, 0x0a, 0x00
	.type		$str$1,@object
	.size		$str$1,(.L_1 - $str$1)
$str$1:
        /*0037*/ 	.byte	0x0a, 0x45, 0x6e, 0x65, 0x72, 0x67, 0x79, 0x20, 0x62, 0x75, 0x64, 0x67, 0x65, 0x74, 0x20, 0x63
        /*0047*/ 	.byte	0x6f, 0x72, 0x72, 0x65, 0x63, 0x74, 0x65, 0x64, 0x20, 0x28, 0x64, 0x65, 0x63, 0x72, 0x65, 0x61
        /*0057*/ 	.byte	0x73, 0x65, 0x64, 0x29, 0x20, 0x62, 0x79, 0x20, 0x25, 0x2e, 0x32, 0x66, 0x20, 0x70, 0x65, 0x72
        /*0067*/ 	.byte	0x63, 0x65, 0x6e, 0x74, 0x2e, 0x0a, 0x00
.L_1:


//--------------------- .nv.shared.reserved.0     --------------------------
	.section	.nv.shared.reserved.0,"aw",@nobits
	.weak		__nv_reservedSMEM_offset_0_alias
	.size		__nv_reservedSMEM_offset_0_alias, 0, 64
	.other		__nv_reservedSMEM_offset_0_alias,@"STO_CUDA_RESERVED_SHARED STV_DEFAULT"
__nv_reservedSMEM_offset_0_alias:
	.zero		0
	.zero		64


//--------------------- .nv.constant0._Z18integrate_beamfluxPdS_S_S_ii --------------------------
	.section	.nv.constant0._Z18integrate_beamfluxPdS_S_S_ii,"a",@progbits
	.sectionflags	@""
	.align	4
.nv.constant0._Z18integrate_beamfluxPdS_S_S_ii:
	.zero		936


//--------------------- .nv.constant0._Z19calc_mean_opacitiesPdS_S_S_S_S_S_S_S_S_S_S_S_iiid --------------------------
	.section	.nv.constant0._Z19calc_mean_opacitiesPdS_S_S_S_S_S_S_S_S_S_S_S_iiid,"a",@progbits
	.sectionflags	@""
	.align	4
.nv.constant0._Z19calc_mean_opacitiesPdS_S_S_S_S_S_S_S_S_S_S_S_iiid:
	.zero		1024


//--------------------- .nv.constant0._Z22calc_contr_func_nonisoPdS_S_S_S_S_diii --------------------------
	.section	.nv.constant0._Z22calc_contr_func_nonisoPdS_S_S_S_S_diii,"a",@progbits
	.sectionflags	@""
	.align	4
.nv.constant0._Z22calc_contr_func_nonisoPdS_S_S_S_S_diii:
	.zero		964


//--------------------- .nv.constant0._Z19calc_contr_func_isoPdS_S_S_S_diii --------------------------
	.section	.nv.constant0._Z19calc_contr_func_isoPdS_S_S_S_diii,"a",@progbits
	.sectionflags	@""
	.align	4
.nv.constant0._Z19calc_contr_func_isoPdS_S_S_S_diii:
	.zero		956


//--------------------- .nv.constant0._Z38integrate_optdepth_transmission_nonisoPdS_S_S_S_S_S_iii --------------------------
	.section	.nv.constant0._Z38integrate_optdepth_transmission_nonisoPdS_S_S_S_S_S_iii,"a",@progbits
	.sectionflags	@""
	.align	4
.nv.constant0._Z38integrate_optdepth_transmission_nonisoPdS_S_S_S_S_S_iii:
	.zero		964


//--------------------- .nv.constant0._Z35integrate_optdepth_transmission_isoPdS_S_S_S_iii --------------------------
	.section	.nv.constant0._Z35integrate_optdepth_transmission_isoPdS_S_S_S_iii,"a",@progbits
	.sectionflags	@""
	.align	4
.nv.constant0._Z35integrate_optdepth_transmission_isoPdS_S_S_S_iii:
	.zero		948


//--------------------- .nv.constant0._Z14conv_temp_iterPdS_S_S_S_S_S_S_S_S_Pidiiii --------------------------
	.section	.nv.constant0._Z14conv_temp_iterPdS_S_S_S_S_S_S_S_S_Pidiiii,"a",@progbits
	.sectionflags	@""
	.align	4
.nv.constant0._Z14conv_temp_iterPdS_S_S_S_S_S_S_S_S_Pidiiii:
	.zero		1008


//--------------------- .nv.constant0._Z13rad_temp_iterPdS_S_S_S_S_S_S_PiS_S_ididiidiiii --------------------------
	.section	.nv.constant0._Z13rad_temp_iterPdS_S_S_S_S_S_S_PiS_S_ididiidiiii,"a",@progbits
	.sectionflags	@""
	.align	4
.nv.constant0._Z13rad_temp_iterPdS_S_S_S_S_S_S_PiS_S_ididiidiiii:
	.zero		1048


//--------------------- .nv.constant0._Z21integrate_flux_singlePfS_S_S_S_S_S_S_S_S_S_iii --------------------------
	.section	.nv.constant0._Z21integrate_flux_singlePfS_S_S_S_S_S_S_S_S_S_iii,"a",@progbits
	.sectionflags	@""
	.align	4
.nv.constant0._Z21integrate_flux_singlePfS_S_S_S_S_S_S_S_S_S_iii:
	.zero		996


//--------------------- .nv.constant0._Z21integrate_flux_doublePdS_S_S_S_S_S_S_S_S_S_iii --------------------------
	.section	.nv.constant0._Z21integrate_flux_doublePdS_S_S_S_S_S_S_S_S_S_iii,"a",@progbits
	.sectionflags	@""
	.align	4
.nv.constant0._Z21integrate_flux_doublePdS_S_S_S_S_S_S_S_S_S_iii:
	.zero		996


//--------------------- .nv.constant0._Z14integrate_fluxPdS_S_S_S_S_S_S_S_S_S_iii --------------------------
	.section	.nv.constant0._Z14integrate_fluxPdS_S_S_S_S_S_S_S_S_S_iii,"a",@progbits
	.sectionflags	@""
	.align	4
.nv.constant0._Z14integrate_fluxPdS_S_S_S_S_S_S_S_S_S_iii:
	.zero		996


//--------------------- .nv.constant0._Z19fband_noniso_notabuPdS_S_S_S_S_S_S_S_S_S_S_S_S_S_S_S_S_S_S_S_S_S_S_diddiiddidddiidS_S_ --------------------------
	.section	.nv.constant0._Z19fband_noniso_notabuPdS_S_S_S_S_S_S_S_S_S_S_S_S_S_S_S_S_S_S_S_S_S_S_diddiiddidddiidS_S_,"a",@progbits
	.sectionflags	@""
	.align	4
.nv.constant0._Z19fband_noniso_notabuPdS_S_S_S_S_S_S_S_S_S_S_S_S_S_S_S_S_S_S_S_S_S_S_diddiiddidddiidS_S_:
	.zero		1208


//--------------------- .nv.constant0._Z16fband_iso_notabuPdS_S_S_S_S_S_S_S_S_S_S_diddiiddiddiid --------------------------
	.section	.nv.constant0._Z16fband_iso_notabuPdS_S_S_S_S_S_S_S_S_S_S_diddiiddiddiid,"a",@progbits
	.sectionflags	@""
	.align	4
.nv.constant0._Z16fband_iso_notabuPdS_S_S_S_S_S_S_S_S_S_S_diddiiddiddiid:
	.zero		1088


//--------------------- .nv.constant0._Z11fdir_nonisoPdS_S_S_S_S_ddddiiiii --------------------------
	.section	.nv.constant0._Z11fdir_nonisoPdS_S_S_S_S_ddddiiiii,"a",@progbits
	.sectionflags	@""
	.align	4
.nv.constant0._Z11fdir_nonisoPdS_S_S_S_S_ddddiiiii:
	.zero		996


//--------------------- .nv.constant0._Z8fdir_isoPdS_S_S_ddddiiiii --------------------------
	.section	.nv.constant0._Z8fdir_isoPdS_S_S_ddddiiiii,"a",@progbits
	.sectionflags	@""
	.align	4
.nv.constant0._Z8fdir_isoPdS_S_S_ddddiiiii:
	.zero		980


//--------------------- .nv.constant0._Z12calc_delta_zPdS_S_S_S_di --------------------------
	.section	.nv.constant0._Z12calc_delta_zPdS_S_S_S_di,"a",@progbits
	.sectionflags	@""
	.align	4
.nv.constant0._Z12calc_delta_zPdS_S_S_S_di:
	.zero		948


//--------------------- .nv.constant0._Z17calc_trans_nonisoPdS_S_S_S_S_S_S_S_S_S_S_S_S_S_S_S_S_S_S_S_S_S_S_S_S_S_S_S_S_dddiiiiii --------------------------
	.section	.nv.constant0._Z17calc_trans_nonisoPdS_S_S_S_S_S_S_S_S_S_S_S_S_S_S_S_S_S_S_S_S_S_S_S_S_S_S_S_S_dddiiiiii,"a",@progbits
	.sectionflags	@""
	.align	4
.nv.constant0._Z17calc_trans_nonisoPdS_S_S_S_S_S_S_S_S_S_S_S_S_S_S_S_S_S_S_S_S_S_S_S_S_S_S_S_S_dddiiiiii:
	.zero		1184


//--------------------- .nv.constant0._Z14calc_trans_isoPdS_S_S_S_S_S_S_S_S_S_S_S_S_S_dddiiiiii --------------------------
	.section	.nv.constant0._Z14calc_trans_isoPdS_S_S_S_S_S_S_S_S_S_S_S_S_S_dddiiiiii,"a",@progbits
	.sectionflags	@""
	.align	4
.nv.constant0._Z14calc_trans_isoPdS_S_S_S_S_S_S_S_S_S_S_S_S_S_dddiiiiii:
	.zero		1064


//--------------------- .nv.constant0._Z25planck_interpol_interfacePdS_S_iiii --------------------------
	.section	.nv.constant0._Z25planck_interpol_interfacePdS_S_iiii,"a",@progbits
	.sectionflags	@""
	.align	4
.nv.constant0._Z25planck_interpol_interfacePdS_S_iiii:
	.zero		936


//--------------------- .nv.constant0._Z21planck_interpol_layerPdS_S_S_iiidii --------------------------
	.section	.nv.constant0._Z21planck_interpol_layerPdS_S_S_iiidii,"a",@progbits
	.sectionflags	@""
	.align	4
.nv.constant0._Z21planck_interpol_layerPdS_S_S_iiidii:
	.zero		960


//--------------------- .nv.constant0._Z12calculate_cpPdS_S_i --------------------------
	.section	.nv.constant0._Z12calculate_cpPdS_S_i,"a",@progbits
	.sectionflags	@""
	.align	4
.nv.constant0._Z12calculate_cpPdS_S_i:
	.zero		924


//--------------------- .nv.constant0._Z16entropy_interpolPdS_S_S_S_S_iii --------------------------
	.section	.nv.constant0._Z16entropy_interpolPdS_S_S_S_S_iii,"a",@progbits
	.sectionflags	@""
	.align	4
.nv.constant0._Z16entropy_interpolPdS_S_S_S_S_iii:
	.zero		956


//--------------------- .nv.constant0._Z14kappa_interpolPdS_S_S_S_S_iiid --------------------------
	.section	.nv.constant0._Z14kappa_interpolPdS_S_S_S_S_iiid,"a",@progbits
	.sectionflags	@""
	.align	4
.nv.constant0._Z14kappa_interpolPdS_S_S_S_S_iiid:
	.zero		968


//--------------------- .nv.constant0._Z20meanmolmass_interpolPdS_S_S_S_S_iii --------------------------
	.section	.nv.constant0._Z20meanmolmass_interpolPdS_S_S_S_S_iii,"a",@progbits
	.sectionflags	@""
	.align	4
.nv.constant0._Z20meanmolmass_interpolPdS_S_S_S_S_iii:
	.zero		956


//--------------------- .nv.constant0._Z13opac_interpolPdS_S_S_S_S_S_S_iiiidi --------------------------
	.section	.nv.constant0._Z13opac_interpolPdS_S_S_S_S_S_S_iiiidi,"a",@progbits
	.sectionflags	@""
	.align	4
.nv.constant0._Z13opac_interpolPdS_S_S_S_S_S_S_iiiidi:
	.zero		988


//--------------------- .nv.constant0._Z10temp_interPdS_i --------------------------
	.section	.nv.constant0._Z10temp_interPdS_i,"a",@progbits
	.sectionflags	@""
	.align	4
.nv.constant0._Z10temp_interPdS_i:
	.zero		916


//--------------------- .nv.constant0._Z19cloud_normalizationPdS_S_S_S_S_S_S_S_ddddii --------------------------
	.section	.nv.constant0._Z19cloud_normalizationPdS_S_S_S_S_S_S_S_ddddii,"a",@progbits
	.sectionflags	@""
	.align	4
.nv.constant0._Z19cloud_normalizationPdS_S_S_S_S_S_S_S_ddddii:
	.zero		1008


//--------------------- .nv.constant0._Z10gridkernelPdS_S_S_S_ddid --------------------------
	.section	.nv.constant0._Z10gridkernelPdS_S_S_S_ddid,"a",@progbits
	.sectionflags	@""
	.align	4
.nv.constant0._Z10gridkernelPdS_S_S_S_ddid:
	.zero		968


//--------------------- .nv.constant0._Z21corr_surface_emissionPdS_S_ddiii --------------------------
	.section	.nv.constant0._Z21corr_surface_emissionPdS_S_ddiii,"a",@progbits
	.sectionflags	@""
	.align	4
.nv.constant0._Z21corr_surface_emissionPdS_S_ddiii:
	.zero		948


//--------------------- .nv.constant0._Z15corr_inc_energyPdS_S_iidi --------------------------
	.section	.nv.constant0._Z15corr_inc_energyPdS_S_iidi,"a",@progbits
	.sectionflags	@""
	.align	4
.nv.constant0._Z15corr_inc_energyPdS_S_iidi:
	.zero		940


//--------------------- .nv.constant0._Z28calc_surface_planck_samplingPdS_iid --------------------------
	.section	.nv.constant0._Z28calc_surface_planck_samplingPdS_iid,"a",@progbits
	.sectionflags	@""
	.align	4
.nv.constant0._Z28calc_surface_planck_samplingPdS_iid:
	.zero		928


//--------------------- .nv.constant0._Z19calc_surface_planckPdS_S_iid --------------------------
	.section	.nv.constant0._Z19calc_surface_planckPdS_S_iid,"a",@progbits
	.sectionflags	@""
	.align	4
.nv.constant0._Z19calc_surface_planckPdS_S_iid:
	.zero		936


//--------------------- .nv.constant0._Z11plancktablePdS_S_idiii --------------------------
	.section	.nv.constant0._Z11plancktablePdS_S_idiii,"a",@progbits
	.sectionflags	@""
	.align	4
.nv.constant0._Z11plancktablePdS_S_idiii:
	.zero		948


//--------------------- SYMBOLS --------------------------

	.type		.nv.reservedSmem.offset0,@object
	.size		.nv.reservedSmem.offset0,0x4
	.type		malloc,@function
	.type		free,@function
	.type		vprintf,@function
